//
// Generated by NVIDIA NVVM Compiler
//
// Compiler Build ID: CL-36424714
// Cuda compilation tools, release 13.0, V13.0.88
// Based on NVVM 20.0.0
//

.version 9.0
.target sm_100
.address_size 64

	// .globl	_Z19bitonicSharedKernelPii
// _ZZ19bitonicSharedKernelPiiE6s_data has been demoted
// _ZZN3cub18CUB_300001_SM_10006detail10radix_sort31DeviceRadixSortSingleTileKernelINS1_5radix10policy_hubIiNS0_8NullTypeEyE10Policy1000ELNS0_9SortOrderE0EiS6_yNS1_21identity_decomposer_tEEEvPKT1_PSB_PKT2_PSF_T3_iiT4_E12temp_storage has been demoted
// _ZZN3cub18CUB_300001_SM_10006detail10radix_sort30DeviceRadixSortHistogramKernelINS1_5radix10policy_hubIiNS0_8NullTypeEyE10Policy1000ELNS0_9SortOrderE0EiyNS1_21identity_decomposer_tEEEvPT2_PKT1_SB_iiT3_E12temp_storage has been demoted
// _ZZN3cub18CUB_300001_SM_10006detail10radix_sort33DeviceRadixSortExclusiveSumKernelINS1_5radix10policy_hubIiNS0_8NullTypeEyE10Policy1000EyEEvPT0_E12temp_storage has been demoted
// _ZZN3cub18CUB_300001_SM_10006detail10radix_sort29DeviceRadixSortOnesweepKernelINS1_5radix10policy_hubIiNS0_8NullTypeEyE10Policy1000ELNS0_9SortOrderE0EiS6_yiiNS1_21identity_decomposer_tEEEvPT5_SC_PT3_PKSD_PT1_PKSH_PT2_PKSL_T4_iiT6_E1s has been demoted
.global .align 1 .b8 _ZN34_INTERNAL_5962aae9_4_k_cu_e86d9afc4cuda3std3__45__cpo5beginE[1];
.global .align 1 .b8 _ZN34_INTERNAL_5962aae9_4_k_cu_e86d9afc4cuda3std3__45__cpo3endE[1];
.global .align 1 .b8 _ZN34_INTERNAL_5962aae9_4_k_cu_e86d9afc4cuda3std3__45__cpo6cbeginE[1];
.global .align 1 .b8 _ZN34_INTERNAL_5962aae9_4_k_cu_e86d9afc4cuda3std3__45__cpo4cendE[1];
.global .align 1 .b8 _ZN34_INTERNAL_5962aae9_4_k_cu_e86d9afc4cuda3std3__45__cpo6rbeginE[1];
.global .align 1 .b8 _ZN34_INTERNAL_5962aae9_4_k_cu_e86d9afc4cuda3std3__45__cpo4rendE[1];
.global .align 1 .b8 _ZN34_INTERNAL_5962aae9_4_k_cu_e86d9afc4cuda3std3__45__cpo7crbeginE[1];
.global .align 1 .b8 _ZN34_INTERNAL_5962aae9_4_k_cu_e86d9afc4cuda3std3__45__cpo5crendE[1];
.global .align 1 .b8 _ZN34_INTERNAL_5962aae9_4_k_cu_e86d9afc4cuda3std3__436_GLOBAL__N__5962aae9_4_k_cu_e86d9afc6ignoreE[1];
.global .align 1 .b8 _ZN34_INTERNAL_5962aae9_4_k_cu_e86d9afc4cuda3std3__419piecewise_constructE[1];
.global .align 1 .b8 _ZN34_INTERNAL_5962aae9_4_k_cu_e86d9afc4cuda3std3__48in_placeE[1];
.global .align 1 .b8 _ZN34_INTERNAL_5962aae9_4_k_cu_e86d9afc4cuda3std3__420unreachable_sentinelE[1];
.global .align 1 .b8 _ZN34_INTERNAL_5962aae9_4_k_cu_e86d9afc4cuda3std3__47nulloptE[1];
.global .align 1 .b8 _ZN34_INTERNAL_5962aae9_4_k_cu_e86d9afc4cuda3std3__48unexpectE[1];
.global .align 1 .b8 _ZN34_INTERNAL_5962aae9_4_k_cu_e86d9afc4cuda3std6ranges3__45__cpo4swapE[1];
.global .align 1 .b8 _ZN34_INTERNAL_5962aae9_4_k_cu_e86d9afc4cuda3std6ranges3__45__cpo9iter_moveE[1];
.global .align 1 .b8 _ZN34_INTERNAL_5962aae9_4_k_cu_e86d9afc4cuda3std6ranges3__45__cpo5beginE[1];
.global .align 1 .b8 _ZN34_INTERNAL_5962aae9_4_k_cu_e86d9afc4cuda3std6ranges3__45__cpo3endE[1];
.global .align 1 .b8 _ZN34_INTERNAL_5962aae9_4_k_cu_e86d9afc4cuda3std6ranges3__45__cpo6cbeginE[1];
.global .align 1 .b8 _ZN34_INTERNAL_5962aae9_4_k_cu_e86d9afc4cuda3std6ranges3__45__cpo4cendE[1];
.global .align 1 .b8 _ZN34_INTERNAL_5962aae9_4_k_cu_e86d9afc4cuda3std6ranges3__45__cpo7advanceE[1];
.global .align 1 .b8 _ZN34_INTERNAL_5962aae9_4_k_cu_e86d9afc4cuda3std6ranges3__45__cpo9iter_swapE[1];
.global .align 1 .b8 _ZN34_INTERNAL_5962aae9_4_k_cu_e86d9afc4cuda3std6ranges3__45__cpo4nextE[1];
.global .align 1 .b8 _ZN34_INTERNAL_5962aae9_4_k_cu_e86d9afc4cuda3std6ranges3__45__cpo4prevE[1];
.global .align 1 .b8 _ZN34_INTERNAL_5962aae9_4_k_cu_e86d9afc4cuda3std6ranges3__45__cpo4dataE[1];
.global .align 1 .b8 _ZN34_INTERNAL_5962aae9_4_k_cu_e86d9afc4cuda3std6ranges3__45__cpo5cdataE[1];
.global .align 1 .b8 _ZN34_INTERNAL_5962aae9_4_k_cu_e86d9afc4cuda3std6ranges3__45__cpo4sizeE[1];
.global .align 1 .b8 _ZN34_INTERNAL_5962aae9_4_k_cu_e86d9afc4cuda3std6ranges3__45__cpo5ssizeE[1];
.global .align 1 .b8 _ZN34_INTERNAL_5962aae9_4_k_cu_e86d9afc4cuda3std6ranges3__45__cpo8distanceE[1];
.global .align 1 .b8 _ZN34_INTERNAL_5962aae9_4_k_cu_e86d9afc6thrust24THRUST_300001_SM_1000_NS8cuda_cub3parE[1];
.global .align 1 .b8 _ZN34_INTERNAL_5962aae9_4_k_cu_e86d9afc6thrust24THRUST_300001_SM_1000_NS8cuda_cub10par_nosyncE[1];
.global .align 1 .b8 _ZN34_INTERNAL_5962aae9_4_k_cu_e86d9afc6thrust24THRUST_300001_SM_1000_NS6system6detail10sequential3seqE[1];
.global .align 1 .b8 _ZN34_INTERNAL_5962aae9_4_k_cu_e86d9afc6thrust24THRUST_300001_SM_1000_NS6system3cpp3parE[1];
.global .align 1 .b8 _ZN34_INTERNAL_5962aae9_4_k_cu_e86d9afc6thrust24THRUST_300001_SM_1000_NS12placeholders2_1E[1];
.global .align 1 .b8 _ZN34_INTERNAL_5962aae9_4_k_cu_e86d9afc6thrust24THRUST_300001_SM_1000_NS12placeholders2_2E[1];
.global .align 1 .b8 _ZN34_INTERNAL_5962aae9_4_k_cu_e86d9afc6thrust24THRUST_300001_SM_1000_NS12placeholders2_3E[1];
.global .align 1 .b8 _ZN34_INTERNAL_5962aae9_4_k_cu_e86d9afc6thrust24THRUST_300001_SM_1000_NS12placeholders2_4E[1];
.global .align 1 .b8 _ZN34_INTERNAL_5962aae9_4_k_cu_e86d9afc6thrust24THRUST_300001_SM_1000_NS12placeholders2_5E[1];
.global .align 1 .b8 _ZN34_INTERNAL_5962aae9_4_k_cu_e86d9afc6thrust24THRUST_300001_SM_1000_NS12placeholders2_6E[1];
.global .align 1 .b8 _ZN34_INTERNAL_5962aae9_4_k_cu_e86d9afc6thrust24THRUST_300001_SM_1000_NS12placeholders2_7E[1];
.global .align 1 .b8 _ZN34_INTERNAL_5962aae9_4_k_cu_e86d9afc6thrust24THRUST_300001_SM_1000_NS12placeholders2_8E[1];
.global .align 1 .b8 _ZN34_INTERNAL_5962aae9_4_k_cu_e86d9afc6thrust24THRUST_300001_SM_1000_NS12placeholders2_9E[1];
.global .align 1 .b8 _ZN34_INTERNAL_5962aae9_4_k_cu_e86d9afc6thrust24THRUST_300001_SM_1000_NS12placeholders3_10E[1];
.global .align 1 .b8 _ZN34_INTERNAL_5962aae9_4_k_cu_e86d9afc6thrust24THRUST_300001_SM_1000_NS3seqE[1];
.global .align 1 .b8 _ZN34_INTERNAL_5962aae9_4_k_cu_e86d9afc6thrust24THRUST_300001_SM_1000_NS6deviceE[1];

.visible .entry _Z19bitonicSharedKernelPii(
	.param .u64 .ptr .align 1 _Z19bitonicSharedKernelPii_param_0,
	.param .u32 _Z19bitonicSharedKernelPii_param_1
)
{
	.reg .pred 	%p<12>;
	.reg .b32 	%r<33>;
	.reg .b64 	%rd<5>;
	// demoted variable
	.shared .align 4 .b8 _ZZ19bitonicSharedKernelPiiE6s_data[4096];
	ld.param.u64 	%rd2, [_Z19bitonicSharedKernelPii_param_0];
	ld.param.u32 	%r17, [_Z19bitonicSharedKernelPii_param_1];
	cvta.to.global.u64 	%rd3, %rd2;
	mov.u32 	%r1, %tid.x;
	mov.u32 	%r19, %ctaid.x;
	mov.u32 	%r2, %ntid.x;
	mad.lo.s32 	%r3, %r19, %r2, %r1;
	setp.ge.s32 	%p1, %r3, %r17;
	mul.wide.s32 	%rd4, %r3, 4;
	add.s64 	%rd1, %rd3, %rd4;
	mov.b32 	%r30, 2147483647;
	@%p1 bra 	$L__BB0_2;
	ld.global.u32 	%r30, [%rd1];
$L__BB0_2:
	shl.b32 	%r20, %r1, 2;
	mov.u32 	%r21, _ZZ19bitonicSharedKernelPiiE6s_data;
	add.s32 	%r6, %r21, %r20;
	st.shared.u32 	[%r6], %r30;
	bar.sync 	0;
	setp.lt.u32 	%p2, %r2, 2;
	@%p2 bra 	$L__BB0_11;
	mov.b32 	%r31, 2;
$L__BB0_4:
	shr.s32 	%r32, %r31, 1;
	setp.lt.s32 	%p3, %r32, 1;
	@%p3 bra 	$L__BB0_10;
	and.b32  	%r9, %r31, %r1;
$L__BB0_6:
	mov.u32 	%r10, %r32;
	xor.b32  	%r11, %r10, %r1;
	setp.le.s32 	%p4, %r11, %r1;
	@%p4 bra 	$L__BB0_9;
	setp.eq.s32 	%p5, %r9, 0;
	ld.shared.u32 	%r12, [%r6];
	shl.b32 	%r23, %r11, 2;
	add.s32 	%r13, %r21, %r23;
	ld.shared.u32 	%r14, [%r13];
	setp.le.s32 	%p6, %r12, %r14;
	setp.ge.s32 	%p7, %r12, %r14;
	selp.u32 	%r25, -1, 0, %p7;
	selp.u32 	%r26, -1, 0, %p6;
	selp.b32 	%r27, %r26, %r25, %p5;
	and.b32  	%r28, %r27, 1;
	setp.eq.b32 	%p8, %r28, 1;
	@%p8 bra 	$L__BB0_9;
	st.shared.u32 	[%r6], %r14;
	st.shared.u32 	[%r13], %r12;
$L__BB0_9:
	bar.sync 	0;
	shr.u32 	%r32, %r10, 1;
	setp.gt.u32 	%p9, %r10, 1;
	@%p9 bra 	$L__BB0_6;
$L__BB0_10:
	shl.b32 	%r31, %r31, 1;
	setp.le.u32 	%p10, %r31, %r2;
	@%p10 bra 	$L__BB0_4;
$L__BB0_11:
	setp.ge.s32 	%p11, %r3, %r17;
	@%p11 bra 	$L__BB0_13;
	ld.shared.u32 	%r29, [%r6];
	st.global.u32 	[%rd1], %r29;
$L__BB0_13:
	ret;

}
	// .globl	_Z18bitonicGlobalMergePiiii
.visible .entry _Z18bitonicGlobalMergePiiii(
	.param .u64 .ptr .align 1 _Z18bitonicGlobalMergePiiii_param_0,
	.param .u32 _Z18bitonicGlobalMergePiiii_param_1,
	.param .u32 _Z18bitonicGlobalMergePiiii_param_2,
	.param .u32 _Z18bitonicGlobalMergePiiii_param_3
)
{
	.reg .pred 	%p<9>;
	.reg .b32 	%r<16>;
	.reg .b64 	%rd<7>;

	ld.param.u64 	%rd3, [_Z18bitonicGlobalMergePiiii_param_0];
	ld.param.u32 	%r5, [_Z18bitonicGlobalMergePiiii_param_1];
	ld.param.u32 	%r6, [_Z18bitonicGlobalMergePiiii_param_2];
	ld.param.u32 	%r7, [_Z18bitonicGlobalMergePiiii_param_3];
	mov.u32 	%r8, %tid.x;
	mov.u32 	%r9, %ntid.x;
	mov.u32 	%r10, %ctaid.x;
	mad.lo.s32 	%r1, %r9, %r10, %r8;
	setp.ge.u32 	%p1, %r1, %r5;
	@%p1 bra 	$L__BB1_4;
	xor.b32  	%r2, %r6, %r1;
	setp.le.u32 	%p2, %r2, %r1;
	setp.ge.u32 	%p3, %r2, %r5;
	or.pred  	%p4, %p2, %p3;
	@%p4 bra 	$L__BB1_4;
	cvta.to.global.u64 	%rd4, %rd3;
	and.b32  	%r11, %r7, %r1;
	setp.eq.s32 	%p5, %r11, 0;
	mul.wide.u32 	%rd5, %r1, 4;
	add.s64 	%rd1, %rd4, %rd5;
	ld.global.u32 	%r3, [%rd1];
	mul.wide.u32 	%rd6, %r2, 4;
	add.s64 	%rd2, %rd4, %rd6;
	ld.global.u32 	%r4, [%rd2];
	setp.le.s32 	%p6, %r3, %r4;
	setp.ge.s32 	%p7, %r3, %r4;
	selp.u32 	%r12, -1, 0, %p7;
	selp.u32 	%r13, -1, 0, %p6;
	selp.b32 	%r14, %r13, %r12, %p5;
	and.b32  	%r15, %r14, 1;
	setp.eq.b32 	%p8, %r15, 1;
	@%p8 bra 	$L__BB1_4;
	st.global.u32 	[%rd1], %r4;
	st.global.u32 	[%rd2], %r3;
$L__BB1_4:
	ret;

}
	// .globl	_ZN3cub18CUB_300001_SM_10006detail11EmptyKernelIvEEvv
.visible .entry _ZN3cub18CUB_300001_SM_10006detail11EmptyKernelIvEEvv()
{


	ret;

}
	// .globl	_ZN3cub18CUB_300001_SM_10006detail10radix_sort31DeviceRadixSortSingleTileKernelINS1_5radix10policy_hubIiNS0_8NullTypeEyE10Policy1000ELNS0_9SortOrderE0EiS6_yNS1_21identity_decomposer_tEEEvPKT1_PSB_PKT2_PSF_T3_iiT4_
.visible .entry _ZN3cub18CUB_300001_SM_10006detail10radix_sort31DeviceRadixSortSingleTileKernelINS1_5radix10policy_hubIiNS0_8NullTypeEyE10Policy1000ELNS0_9SortOrderE0EiS6_yNS1_21identity_decomposer_tEEEvPKT1_PSB_PKT2_PSF_T3_iiT4_(
	.param .u64 .ptr .align 1 _ZN3cub18CUB_300001_SM_10006detail10radix_sort31DeviceRadixSortSingleTileKernelINS1_5radix10policy_hubIiNS0_8NullTypeEyE10Policy1000ELNS0_9SortOrderE0EiS6_yNS1_21identity_decomposer_tEEEvPKT1_PSB_PKT2_PSF_T3_iiT4__param_0,
	.param .u64 .ptr .align 1 _ZN3cub18CUB_300001_SM_10006detail10radix_sort31DeviceRadixSortSingleTileKernelINS1_5radix10policy_hubIiNS0_8NullTypeEyE10Policy1000ELNS0_9SortOrderE0EiS6_yNS1_21identity_decomposer_tEEEvPKT1_PSB_PKT2_PSF_T3_iiT4__param_1,
	.param .u64 .ptr .align 1 _ZN3cub18CUB_300001_SM_10006detail10radix_sort31DeviceRadixSortSingleTileKernelINS1_5radix10policy_hubIiNS0_8NullTypeEyE10Policy1000ELNS0_9SortOrderE0EiS6_yNS1_21identity_decomposer_tEEEvPKT1_PSB_PKT2_PSF_T3_iiT4__param_2,
	.param .u64 .ptr .align 1 _ZN3cub18CUB_300001_SM_10006detail10radix_sort31DeviceRadixSortSingleTileKernelINS1_5radix10policy_hubIiNS0_8NullTypeEyE10Policy1000ELNS0_9SortOrderE0EiS6_yNS1_21identity_decomposer_tEEEvPKT1_PSB_PKT2_PSF_T3_iiT4__param_3,
	.param .u64 _ZN3cub18CUB_300001_SM_10006detail10radix_sort31DeviceRadixSortSingleTileKernelINS1_5radix10policy_hubIiNS0_8NullTypeEyE10Policy1000ELNS0_9SortOrderE0EiS6_yNS1_21identity_decomposer_tEEEvPKT1_PSB_PKT2_PSF_T3_iiT4__param_4,
	.param .u32 _ZN3cub18CUB_300001_SM_10006detail10radix_sort31DeviceRadixSortSingleTileKernelINS1_5radix10policy_hubIiNS0_8NullTypeEyE10Policy1000ELNS0_9SortOrderE0EiS6_yNS1_21identity_decomposer_tEEEvPKT1_PSB_PKT2_PSF_T3_iiT4__param_5,
	.param .u32 _ZN3cub18CUB_300001_SM_10006detail10radix_sort31DeviceRadixSortSingleTileKernelINS1_5radix10policy_hubIiNS0_8NullTypeEyE10Policy1000ELNS0_9SortOrderE0EiS6_yNS1_21identity_decomposer_tEEEvPKT1_PSB_PKT2_PSF_T3_iiT4__param_6,
	.param .align 1 .b8 _ZN3cub18CUB_300001_SM_10006detail10radix_sort31DeviceRadixSortSingleTileKernelINS1_5radix10policy_hubIiNS0_8NullTypeEyE10Policy1000ELNS0_9SortOrderE0EiS6_yNS1_21identity_decomposer_tEEEvPKT1_PSB_PKT2_PSF_T3_iiT4__param_7[1]
)
.maxntid 256
.minnctapersm 1
{
	.reg .pred 	%p<52>;
	.reg .b16 	%rs<39>;
	.reg .b32 	%r<744>;
	.reg .b64 	%rd<29>;
	// demoted variable
	.shared .align 16 .b8 _ZZN3cub18CUB_300001_SM_10006detail10radix_sort31DeviceRadixSortSingleTileKernelINS1_5radix10policy_hubIiNS0_8NullTypeEyE10Policy1000ELNS0_9SortOrderE0EiS6_yNS1_21identity_decomposer_tEEEvPKT1_PSB_PKT2_PSF_T3_iiT4_E12temp_storage[33856];
	ld.param.u64 	%rd5, [_ZN3cub18CUB_300001_SM_10006detail10radix_sort31DeviceRadixSortSingleTileKernelINS1_5radix10policy_hubIiNS0_8NullTypeEyE10Policy1000ELNS0_9SortOrderE0EiS6_yNS1_21identity_decomposer_tEEEvPKT1_PSB_PKT2_PSF_T3_iiT4__param_0];
	ld.param.u64 	%rd3, [_ZN3cub18CUB_300001_SM_10006detail10radix_sort31DeviceRadixSortSingleTileKernelINS1_5radix10policy_hubIiNS0_8NullTypeEyE10Policy1000ELNS0_9SortOrderE0EiS6_yNS1_21identity_decomposer_tEEEvPKT1_PSB_PKT2_PSF_T3_iiT4__param_1];
	ld.param.u64 	%rd4, [_ZN3cub18CUB_300001_SM_10006detail10radix_sort31DeviceRadixSortSingleTileKernelINS1_5radix10policy_hubIiNS0_8NullTypeEyE10Policy1000ELNS0_9SortOrderE0EiS6_yNS1_21identity_decomposer_tEEEvPKT1_PSB_PKT2_PSF_T3_iiT4__param_4];
	ld.param.u32 	%r189, [_ZN3cub18CUB_300001_SM_10006detail10radix_sort31DeviceRadixSortSingleTileKernelINS1_5radix10policy_hubIiNS0_8NullTypeEyE10Policy1000ELNS0_9SortOrderE0EiS6_yNS1_21identity_decomposer_tEEEvPKT1_PSB_PKT2_PSF_T3_iiT4__param_5];
	ld.param.u32 	%r190, [_ZN3cub18CUB_300001_SM_10006detail10radix_sort31DeviceRadixSortSingleTileKernelINS1_5radix10policy_hubIiNS0_8NullTypeEyE10Policy1000ELNS0_9SortOrderE0EiS6_yNS1_21identity_decomposer_tEEEvPKT1_PSB_PKT2_PSF_T3_iiT4__param_6];
	cvta.to.global.u64 	%rd6, %rd5;
	cvt.u32.u64 	%r1, %rd4;
	mov.u32 	%r2, %tid.x;
	mul.lo.s32 	%r3, %r2, 19;
	setp.ge.s32 	%p1, %r3, %r1;
	mul.wide.u32 	%rd7, %r3, 4;
	add.s64 	%rd1, %rd6, %rd7;
	mov.b32 	%r741, -1;
	@%p1 bra 	$L__BB3_2;
	ld.global.u32 	%r192, [%rd1];
	xor.b32  	%r741, %r192, -2147483648;
$L__BB3_2:
	add.s32 	%r194, %r3, 1;
	setp.ge.s32 	%p2, %r194, %r1;
	mov.b32 	%r740, -1;
	@%p2 bra 	$L__BB3_4;
	ld.global.u32 	%r195, [%rd1+4];
	xor.b32  	%r740, %r195, -2147483648;
$L__BB3_4:
	add.s32 	%r197, %r3, 2;
	setp.ge.s32 	%p3, %r197, %r1;
	mov.b32 	%r739, -1;
	@%p3 bra 	$L__BB3_6;
	ld.global.u32 	%r198, [%rd1+8];
	xor.b32  	%r739, %r198, -2147483648;
$L__BB3_6:
	add.s32 	%r200, %r3, 3;
	setp.ge.s32 	%p4, %r200, %r1;
	mov.b32 	%r738, -1;
	@%p4 bra 	$L__BB3_8;
	ld.global.u32 	%r201, [%rd1+12];
	xor.b32  	%r738, %r201, -2147483648;
$L__BB3_8:
	add.s32 	%r203, %r3, 4;
	setp.ge.s32 	%p5, %r203, %r1;
	mov.b32 	%r737, -1;
	@%p5 bra 	$L__BB3_10;
	ld.global.u32 	%r204, [%rd1+16];
	xor.b32  	%r737, %r204, -2147483648;
$L__BB3_10:
	add.s32 	%r206, %r3, 5;
	setp.ge.s32 	%p6, %r206, %r1;
	mov.b32 	%r736, -1;
	@%p6 bra 	$L__BB3_12;
	ld.global.u32 	%r207, [%rd1+20];
	xor.b32  	%r736, %r207, -2147483648;
$L__BB3_12:
	add.s32 	%r209, %r3, 6;
	setp.ge.s32 	%p7, %r209, %r1;
	mov.b32 	%r735, -1;
	@%p7 bra 	$L__BB3_14;
	ld.global.u32 	%r210, [%rd1+24];
	xor.b32  	%r735, %r210, -2147483648;
$L__BB3_14:
	add.s32 	%r212, %r3, 7;
	setp.ge.s32 	%p8, %r212, %r1;
	mov.b32 	%r734, -1;
	@%p8 bra 	$L__BB3_16;
	ld.global.u32 	%r213, [%rd1+28];
	xor.b32  	%r734, %r213, -2147483648;
$L__BB3_16:
	add.s32 	%r215, %r3, 8;
	setp.ge.s32 	%p9, %r215, %r1;
	mov.b32 	%r733, -1;
	@%p9 bra 	$L__BB3_18;
	ld.global.u32 	%r216, [%rd1+32];
	xor.b32  	%r733, %r216, -2147483648;
$L__BB3_18:
	add.s32 	%r218, %r3, 9;
	setp.ge.s32 	%p10, %r218, %r1;
	mov.b32 	%r732, -1;
	@%p10 bra 	$L__BB3_20;
	ld.global.u32 	%r219, [%rd1+36];
	xor.b32  	%r732, %r219, -2147483648;
$L__BB3_20:
	add.s32 	%r221, %r3, 10;
	setp.ge.s32 	%p11, %r221, %r1;
	mov.b32 	%r731, -1;
	@%p11 bra 	$L__BB3_22;
	ld.global.u32 	%r222, [%rd1+40];
	xor.b32  	%r731, %r222, -2147483648;
$L__BB3_22:
	add.s32 	%r224, %r3, 11;
	setp.ge.s32 	%p12, %r224, %r1;
	mov.b32 	%r730, -1;
	@%p12 bra 	$L__BB3_24;
	ld.global.u32 	%r225, [%rd1+44];
	xor.b32  	%r730, %r225, -2147483648;
$L__BB3_24:
	add.s32 	%r227, %r3, 12;
	setp.ge.s32 	%p13, %r227, %r1;
	mov.b32 	%r729, -1;
	@%p13 bra 	$L__BB3_26;
	ld.global.u32 	%r228, [%rd1+48];
	xor.b32  	%r729, %r228, -2147483648;
$L__BB3_26:
	add.s32 	%r230, %r3, 13;
	setp.ge.s32 	%p14, %r230, %r1;
	mov.b32 	%r728, -1;
	@%p14 bra 	$L__BB3_28;
	ld.global.u32 	%r231, [%rd1+52];
	xor.b32  	%r728, %r231, -2147483648;
$L__BB3_28:
	add.s32 	%r233, %r3, 14;
	setp.ge.s32 	%p15, %r233, %r1;
	mov.b32 	%r727, -1;
	@%p15 bra 	$L__BB3_30;
	ld.global.u32 	%r234, [%rd1+56];
	xor.b32  	%r727, %r234, -2147483648;
$L__BB3_30:
	add.s32 	%r236, %r3, 15;
	setp.ge.s32 	%p16, %r236, %r1;
	mov.b32 	%r726, -1;
	@%p16 bra 	$L__BB3_32;
	ld.global.u32 	%r237, [%rd1+60];
	xor.b32  	%r726, %r237, -2147483648;
$L__BB3_32:
	add.s32 	%r239, %r3, 16;
	setp.ge.s32 	%p17, %r239, %r1;
	mov.b32 	%r725, -1;
	@%p17 bra 	$L__BB3_34;
	ld.global.u32 	%r240, [%rd1+64];
	xor.b32  	%r725, %r240, -2147483648;
$L__BB3_34:
	add.s32 	%r242, %r3, 17;
	setp.ge.s32 	%p18, %r242, %r1;
	mov.b32 	%r724, -1;
	@%p18 bra 	$L__BB3_36;
	ld.global.u32 	%r243, [%rd1+68];
	xor.b32  	%r724, %r243, -2147483648;
$L__BB3_36:
	add.s32 	%r245, %r3, 18;
	setp.ge.s32 	%p19, %r245, %r1;
	mov.b32 	%r723, -1;
	@%p19 bra 	$L__BB3_38;
	ld.global.u32 	%r246, [%rd1+72];
	xor.b32  	%r723, %r246, -2147483648;
$L__BB3_38:
	bar.sync 	0;
	shr.u32 	%r42, %r2, 5;
	shl.b32 	%r248, %r2, 2;
	mov.u32 	%r249, _ZZN3cub18CUB_300001_SM_10006detail10radix_sort31DeviceRadixSortSingleTileKernelINS1_5radix10policy_hubIiNS0_8NullTypeEyE10Policy1000ELNS0_9SortOrderE0EiS6_yNS1_21identity_decomposer_tEEEvPKT1_PSB_PKT2_PSF_T3_iiT4_E12temp_storage;
	add.s32 	%r43, %r249, %r248;
	shl.b32 	%r250, %r2, 7;
	add.s32 	%r44, %r43, %r250;
	shl.b32 	%r251, %r42, 2;
	add.s32 	%r252, %r249, %r251;
	add.s32 	%r45, %r252, 33792;
	mad.lo.s32 	%r46, %r2, -56, %r44;
	add.s32 	%r722, %r189, 6;
	sub.s32 	%r721, %r190, %r189;
$L__BB3_39:
	add.s32 	%r312, %r722, -6;
	min.s32 	%r255, %r721, 6;
	mov.b32 	%r341, 0;
	st.shared.u32 	[%r43], %r341;
	st.shared.u32 	[%r43+1024], %r341;
	st.shared.u32 	[%r43+2048], %r341;
	st.shared.u32 	[%r43+3072], %r341;
	st.shared.u32 	[%r43+4096], %r341;
	st.shared.u32 	[%r43+5120], %r341;
	st.shared.u32 	[%r43+6144], %r341;
	st.shared.u32 	[%r43+7168], %r341;
	st.shared.u32 	[%r43+8192], %r341;
	st.shared.u32 	[%r43+9216], %r341;
	st.shared.u32 	[%r43+10240], %r341;
	st.shared.u32 	[%r43+11264], %r341;
	st.shared.u32 	[%r43+12288], %r341;
	st.shared.u32 	[%r43+13312], %r341;
	st.shared.u32 	[%r43+14336], %r341;
	st.shared.u32 	[%r43+15360], %r341;
	st.shared.u32 	[%r43+16384], %r341;
	st.shared.u32 	[%r43+17408], %r341;
	st.shared.u32 	[%r43+18432], %r341;
	st.shared.u32 	[%r43+19456], %r341;
	st.shared.u32 	[%r43+20480], %r341;
	st.shared.u32 	[%r43+21504], %r341;
	st.shared.u32 	[%r43+22528], %r341;
	st.shared.u32 	[%r43+23552], %r341;
	st.shared.u32 	[%r43+24576], %r341;
	st.shared.u32 	[%r43+25600], %r341;
	st.shared.u32 	[%r43+26624], %r341;
	st.shared.u32 	[%r43+27648], %r341;
	st.shared.u32 	[%r43+28672], %r341;
	st.shared.u32 	[%r43+29696], %r341;
	st.shared.u32 	[%r43+30720], %r341;
	st.shared.u32 	[%r43+31744], %r341;
	st.shared.u32 	[%r43+32768], %r341;
	// begin inline asm
	bmsk.clamp.b32 %r253, %r341, %r255;
	// end inline asm
	// begin inline asm
	shr.b32 %r256, %r741, %r312;
	// end inline asm
	and.b32  	%r344, %r253, %r256;
	shl.b32 	%r345, %r344, 10;
	and.b32  	%r346, %r345, 31744;
	add.s32 	%r347, %r43, %r346;
	shr.u32 	%r348, %r344, 4;
	and.b32  	%r349, %r348, 268435454;
	add.s32 	%r71, %r347, %r349;
	ld.shared.u16 	%rs1, [%r71];
	add.s16 	%rs20, %rs1, 1;
	st.shared.u16 	[%r71], %rs20;
	// begin inline asm
	shr.b32 %r259, %r740, %r312;
	// end inline asm
	and.b32  	%r350, %r253, %r259;
	shl.b32 	%r351, %r350, 10;
	and.b32  	%r352, %r351, 31744;
	add.s32 	%r353, %r43, %r352;
	shr.u32 	%r354, %r350, 4;
	and.b32  	%r355, %r354, 268435454;
	add.s32 	%r72, %r353, %r355;
	ld.shared.u16 	%rs2, [%r72];
	add.s16 	%rs21, %rs2, 1;
	st.shared.u16 	[%r72], %rs21;
	// begin inline asm
	shr.b32 %r262, %r739, %r312;
	// end inline asm
	and.b32  	%r356, %r253, %r262;
	shl.b32 	%r357, %r356, 10;
	and.b32  	%r358, %r357, 31744;
	add.s32 	%r359, %r43, %r358;
	shr.u32 	%r360, %r356, 4;
	and.b32  	%r361, %r360, 268435454;
	add.s32 	%r73, %r359, %r361;
	ld.shared.u16 	%rs3, [%r73];
	add.s16 	%rs22, %rs3, 1;
	st.shared.u16 	[%r73], %rs22;
	// begin inline asm
	shr.b32 %r265, %r738, %r312;
	// end inline asm
	and.b32  	%r362, %r253, %r265;
	shl.b32 	%r363, %r362, 10;
	and.b32  	%r364, %r363, 31744;
	add.s32 	%r365, %r43, %r364;
	shr.u32 	%r366, %r362, 4;
	and.b32  	%r367, %r366, 268435454;
	add.s32 	%r74, %r365, %r367;
	ld.shared.u16 	%rs4, [%r74];
	add.s16 	%rs23, %rs4, 1;
	st.shared.u16 	[%r74], %rs23;
	// begin inline asm
	shr.b32 %r268, %r737, %r312;
	// end inline asm
	and.b32  	%r368, %r253, %r268;
	shl.b32 	%r369, %r368, 10;
	and.b32  	%r370, %r369, 31744;
	add.s32 	%r371, %r43, %r370;
	shr.u32 	%r372, %r368, 4;
	and.b32  	%r373, %r372, 268435454;
	add.s32 	%r75, %r371, %r373;
	ld.shared.u16 	%rs5, [%r75];
	add.s16 	%rs24, %rs5, 1;
	st.shared.u16 	[%r75], %rs24;
	// begin inline asm
	shr.b32 %r271, %r736, %r312;
	// end inline asm
	and.b32  	%r374, %r253, %r271;
	shl.b32 	%r375, %r374, 10;
	and.b32  	%r376, %r375, 31744;
	add.s32 	%r377, %r43, %r376;
	shr.u32 	%r378, %r374, 4;
	and.b32  	%r379, %r378, 268435454;
	add.s32 	%r76, %r377, %r379;
	ld.shared.u16 	%rs6, [%r76];
	add.s16 	%rs25, %rs6, 1;
	st.shared.u16 	[%r76], %rs25;
	// begin inline asm
	shr.b32 %r274, %r735, %r312;
	// end inline asm
	and.b32  	%r380, %r253, %r274;
	shl.b32 	%r381, %r380, 10;
	and.b32  	%r382, %r381, 31744;
	add.s32 	%r383, %r43, %r382;
	shr.u32 	%r384, %r380, 4;
	and.b32  	%r385, %r384, 268435454;
	add.s32 	%r77, %r383, %r385;
	ld.shared.u16 	%rs7, [%r77];
	add.s16 	%rs26, %rs7, 1;
	st.shared.u16 	[%r77], %rs26;
	// begin inline asm
	shr.b32 %r277, %r734, %r312;
	// end inline asm
	and.b32  	%r386, %r253, %r277;
	shl.b32 	%r387, %r386, 10;
	and.b32  	%r388, %r387, 31744;
	add.s32 	%r389, %r43, %r388;
	shr.u32 	%r390, %r386, 4;
	and.b32  	%r391, %r390, 268435454;
	add.s32 	%r78, %r389, %r391;
	ld.shared.u16 	%rs8, [%r78];
	add.s16 	%rs27, %rs8, 1;
	st.shared.u16 	[%r78], %rs27;
	// begin inline asm
	shr.b32 %r280, %r733, %r312;
	// end inline asm
	and.b32  	%r392, %r253, %r280;
	shl.b32 	%r393, %r392, 10;
	and.b32  	%r394, %r393, 31744;
	add.s32 	%r395, %r43, %r394;
	shr.u32 	%r396, %r392, 4;
	and.b32  	%r397, %r396, 268435454;
	add.s32 	%r79, %r395, %r397;
	ld.shared.u16 	%rs9, [%r79];
	add.s16 	%rs28, %rs9, 1;
	st.shared.u16 	[%r79], %rs28;
	// begin inline asm
	shr.b32 %r283, %r732, %r312;
	// end inline asm
	and.b32  	%r398, %r253, %r283;
	shl.b32 	%r399, %r398, 10;
	and.b32  	%r400, %r399, 31744;
	add.s32 	%r401, %r43, %r400;
	shr.u32 	%r402, %r398, 4;
	and.b32  	%r403, %r402, 268435454;
	add.s32 	%r80, %r401, %r403;
	ld.shared.u16 	%rs10, [%r80];
	add.s16 	%rs29, %rs10, 1;
	st.shared.u16 	[%r80], %rs29;
	// begin inline asm
	shr.b32 %r286, %r731, %r312;
	// end inline asm
	and.b32  	%r404, %r253, %r286;
	shl.b32 	%r405, %r404, 10;
	and.b32  	%r406, %r405, 31744;
	add.s32 	%r407, %r43, %r406;
	shr.u32 	%r408, %r404, 4;
	and.b32  	%r409, %r408, 268435454;
	add.s32 	%r81, %r407, %r409;
	ld.shared.u16 	%rs11, [%r81];
	add.s16 	%rs30, %rs11, 1;
	st.shared.u16 	[%r81], %rs30;
	// begin inline asm
	shr.b32 %r289, %r730, %r312;
	// end inline asm
	and.b32  	%r410, %r253, %r289;
	shl.b32 	%r411, %r410, 10;
	and.b32  	%r412, %r411, 31744;
	add.s32 	%r413, %r43, %r412;
	shr.u32 	%r414, %r410, 4;
	and.b32  	%r415, %r414, 268435454;
	add.s32 	%r82, %r413, %r415;
	ld.shared.u16 	%rs12, [%r82];
	add.s16 	%rs31, %rs12, 1;
	st.shared.u16 	[%r82], %rs31;
	// begin inline asm
	shr.b32 %r292, %r729, %r312;
	// end inline asm
	and.b32  	%r416, %r253, %r292;
	shl.b32 	%r417, %r416, 10;
	and.b32  	%r418, %r417, 31744;
	add.s32 	%r419, %r43, %r418;
	shr.u32 	%r420, %r416, 4;
	and.b32  	%r421, %r420, 268435454;
	add.s32 	%r83, %r419, %r421;
	ld.shared.u16 	%rs13, [%r83];
	add.s16 	%rs32, %rs13, 1;
	st.shared.u16 	[%r83], %rs32;
	// begin inline asm
	shr.b32 %r295, %r728, %r312;
	// end inline asm
	and.b32  	%r422, %r253, %r295;
	shl.b32 	%r423, %r422, 10;
	and.b32  	%r424, %r423, 31744;
	add.s32 	%r425, %r43, %r424;
	shr.u32 	%r426, %r422, 4;
	and.b32  	%r427, %r426, 268435454;
	add.s32 	%r84, %r425, %r427;
	ld.shared.u16 	%rs14, [%r84];
	add.s16 	%rs33, %rs14, 1;
	st.shared.u16 	[%r84], %rs33;
	// begin inline asm
	shr.b32 %r298, %r727, %r312;
	// end inline asm
	and.b32  	%r428, %r253, %r298;
	shl.b32 	%r429, %r428, 10;
	and.b32  	%r430, %r429, 31744;
	add.s32 	%r431, %r43, %r430;
	shr.u32 	%r432, %r428, 4;
	and.b32  	%r433, %r432, 268435454;
	add.s32 	%r85, %r431, %r433;
	ld.shared.u16 	%rs15, [%r85];
	add.s16 	%rs34, %rs15, 1;
	st.shared.u16 	[%r85], %rs34;
	// begin inline asm
	shr.b32 %r301, %r726, %r312;
	// end inline asm
	and.b32  	%r434, %r253, %r301;
	shl.b32 	%r435, %r434, 10;
	and.b32  	%r436, %r435, 31744;
	add.s32 	%r437, %r43, %r436;
	shr.u32 	%r438, %r434, 4;
	and.b32  	%r439, %r438, 268435454;
	add.s32 	%r86, %r437, %r439;
	ld.shared.u16 	%rs16, [%r86];
	add.s16 	%rs35, %rs16, 1;
	st.shared.u16 	[%r86], %rs35;
	// begin inline asm
	shr.b32 %r304, %r725, %r312;
	// end inline asm
	and.b32  	%r440, %r253, %r304;
	shl.b32 	%r441, %r440, 10;
	and.b32  	%r442, %r441, 31744;
	add.s32 	%r443, %r43, %r442;
	shr.u32 	%r444, %r440, 4;
	and.b32  	%r445, %r444, 268435454;
	add.s32 	%r87, %r443, %r445;
	ld.shared.u16 	%rs17, [%r87];
	add.s16 	%rs36, %rs17, 1;
	st.shared.u16 	[%r87], %rs36;
	// begin inline asm
	shr.b32 %r307, %r724, %r312;
	// end inline asm
	and.b32  	%r446, %r253, %r307;
	shl.b32 	%r447, %r446, 10;
	and.b32  	%r448, %r447, 31744;
	add.s32 	%r449, %r43, %r448;
	shr.u32 	%r450, %r446, 4;
	and.b32  	%r451, %r450, 268435454;
	add.s32 	%r88, %r449, %r451;
	ld.shared.u16 	%rs18, [%r88];
	add.s16 	%rs37, %rs18, 1;
	st.shared.u16 	[%r88], %rs37;
	// begin inline asm
	shr.b32 %r310, %r723, %r312;
	// end inline asm
	and.b32  	%r452, %r253, %r310;
	shl.b32 	%r453, %r452, 10;
	and.b32  	%r454, %r453, 31744;
	add.s32 	%r455, %r43, %r454;
	shr.u32 	%r456, %r452, 4;
	and.b32  	%r457, %r456, 268435454;
	add.s32 	%r89, %r455, %r457;
	ld.shared.u16 	%rs19, [%r89];
	add.s16 	%rs38, %rs19, 1;
	st.shared.u16 	[%r89], %rs38;
	bar.sync 	0;
	ld.shared.u32 	%r90, [%r44];
	ld.shared.u32 	%r458, [%r44+4];
	ld.shared.u32 	%r459, [%r44+8];
	ld.shared.u32 	%r460, [%r44+12];
	ld.shared.u32 	%r461, [%r44+16];
	ld.shared.u32 	%r462, [%r44+20];
	ld.shared.u32 	%r463, [%r44+24];
	ld.shared.u32 	%r464, [%r44+28];
	ld.shared.u32 	%r465, [%r44+32];
	ld.shared.u32 	%r466, [%r44+36];
	ld.shared.u32 	%r467, [%r44+40];
	ld.shared.u32 	%r468, [%r44+44];
	ld.shared.u32 	%r469, [%r44+48];
	ld.shared.u32 	%r470, [%r44+52];
	ld.shared.u32 	%r471, [%r44+56];
	ld.shared.u32 	%r472, [%r44+60];
	ld.shared.u32 	%r473, [%r44+64];
	ld.shared.u32 	%r474, [%r44+68];
	ld.shared.u32 	%r475, [%r44+72];
	ld.shared.u32 	%r476, [%r44+76];
	ld.shared.u32 	%r477, [%r44+80];
	ld.shared.u32 	%r478, [%r44+84];
	ld.shared.u32 	%r479, [%r44+88];
	ld.shared.u32 	%r480, [%r44+92];
	ld.shared.u32 	%r481, [%r44+96];
	ld.shared.u32 	%r482, [%r44+100];
	ld.shared.u32 	%r483, [%r44+104];
	ld.shared.u32 	%r484, [%r44+108];
	ld.shared.u32 	%r485, [%r44+112];
	ld.shared.u32 	%r486, [%r44+116];
	ld.shared.u32 	%r487, [%r44+120];
	ld.shared.u32 	%r488, [%r44+124];
	ld.shared.u32 	%r489, [%r44+128];
	add.s32 	%r91, %r458, %r90;
	add.s32 	%r92, %r459, %r91;
	add.s32 	%r93, %r460, %r92;
	add.s32 	%r94, %r461, %r93;
	add.s32 	%r95, %r462, %r94;
	add.s32 	%r96, %r463, %r95;
	add.s32 	%r97, %r464, %r96;
	add.s32 	%r98, %r465, %r97;
	add.s32 	%r99, %r466, %r98;
	add.s32 	%r100, %r467, %r99;
	add.s32 	%r101, %r468, %r100;
	add.s32 	%r102, %r469, %r101;
	add.s32 	%r103, %r470, %r102;
	add.s32 	%r104, %r471, %r103;
	add.s32 	%r105, %r472, %r104;
	add.s32 	%r106, %r473, %r105;
	add.s32 	%r107, %r474, %r106;
	add.s32 	%r108, %r475, %r107;
	add.s32 	%r109, %r476, %r108;
	add.s32 	%r110, %r477, %r109;
	add.s32 	%r111, %r478, %r110;
	add.s32 	%r112, %r479, %r111;
	add.s32 	%r113, %r480, %r112;
	add.s32 	%r114, %r481, %r113;
	add.s32 	%r115, %r482, %r114;
	add.s32 	%r116, %r483, %r115;
	add.s32 	%r117, %r484, %r116;
	add.s32 	%r118, %r485, %r117;
	add.s32 	%r119, %r486, %r118;
	add.s32 	%r120, %r487, %r119;
	add.s32 	%r121, %r488, %r120;
	add.s32 	%r318, %r489, %r121;
	// begin inline asm
	mov.u32 %r313, %laneid;
	// end inline asm
	mov.b32 	%r316, 1;
	mov.b32 	%r343, -1;
	// begin inline asm
	{  .reg .u32 r0;  .reg .pred p;  shfl.sync.up.b32 r0|p, %r318, %r316, %r341, %r343;  @p add.u32 r0, r0, %r318;  mov.u32 %r314, r0;}
	// end inline asm
	mov.b32 	%r322, 2;
	// begin inline asm
	{  .reg .u32 r0;  .reg .pred p;  shfl.sync.up.b32 r0|p, %r314, %r322, %r341, %r343;  @p add.u32 r0, r0, %r314;  mov.u32 %r320, r0;}
	// end inline asm
	mov.b32 	%r328, 4;
	// begin inline asm
	{  .reg .u32 r0;  .reg .pred p;  shfl.sync.up.b32 r0|p, %r320, %r328, %r341, %r343;  @p add.u32 r0, r0, %r320;  mov.u32 %r326, r0;}
	// end inline asm
	mov.b32 	%r334, 8;
	// begin inline asm
	{  .reg .u32 r0;  .reg .pred p;  shfl.sync.up.b32 r0|p, %r326, %r334, %r341, %r343;  @p add.u32 r0, r0, %r326;  mov.u32 %r332, r0;}
	// end inline asm
	mov.b32 	%r340, 16;
	// begin inline asm
	{  .reg .u32 r0;  .reg .pred p;  shfl.sync.up.b32 r0|p, %r332, %r340, %r341, %r343;  @p add.u32 r0, r0, %r332;  mov.u32 %r338, r0;}
	// end inline asm
	setp.ne.s32 	%p20, %r313, 31;
	@%p20 bra 	$L__BB3_41;
	st.shared.u32 	[%r45], %r338;
$L__BB3_41:
	sub.s32 	%r490, %r338, %r318;
	setp.gt.u32 	%p21, %r2, 31;
	setp.eq.s32 	%p22, %r42, 7;
	setp.eq.s32 	%p23, %r42, 6;
	setp.eq.s32 	%p24, %r42, 5;
	setp.eq.s32 	%p25, %r42, 4;
	setp.eq.s32 	%p26, %r42, 3;
	setp.eq.s32 	%p27, %r42, 2;
	setp.eq.s32 	%p28, %r42, 1;
	bar.sync 	0;
	ld.shared.v4.u32 	{%r491, %r492, %r493, %r494}, [_ZZN3cub18CUB_300001_SM_10006detail10radix_sort31DeviceRadixSortSingleTileKernelINS1_5radix10policy_hubIiNS0_8NullTypeEyE10Policy1000ELNS0_9SortOrderE0EiS6_yNS1_21identity_decomposer_tEEEvPKT1_PSB_PKT2_PSF_T3_iiT4_E12temp_storage+33792];
	selp.b32 	%r495, %r491, %r742, %p28;
	add.s32 	%r496, %r492, %r491;
	selp.b32 	%r497, %r496, %r495, %p27;
	add.s32 	%r498, %r496, %r493;
	selp.b32 	%r499, %r498, %r497, %p26;
	add.s32 	%r500, %r498, %r494;
	selp.b32 	%r501, %r500, %r499, %p25;
	ld.shared.v4.u32 	{%r502, %r503, %r504, %r505}, [_ZZN3cub18CUB_300001_SM_10006detail10radix_sort31DeviceRadixSortSingleTileKernelINS1_5radix10policy_hubIiNS0_8NullTypeEyE10Policy1000ELNS0_9SortOrderE0EiS6_yNS1_21identity_decomposer_tEEEvPKT1_PSB_PKT2_PSF_T3_iiT4_E12temp_storage+33808];
	add.s32 	%r506, %r500, %r502;
	selp.b32 	%r507, %r506, %r501, %p24;
	add.s32 	%r508, %r506, %r503;
	selp.b32 	%r509, %r508, %r507, %p23;
	add.s32 	%r510, %r508, %r504;
	selp.b32 	%r742, %r510, %r509, %p22;
	add.s32 	%r126, %r510, %r505;
	setp.ne.s32 	%p29, %r313, 0;
	selp.b32 	%r511, %r490, 0, %p29;
	add.s32 	%r512, %r742, %r511;
	or.pred  	%p30, %p21, %p29;
	selp.b32 	%r743, %r512, %r490, %p21;
	@%p30 bra 	$L__BB3_43;
	shl.b32 	%r743, %r126, 16;
	st.shared.u32 	[_ZZN3cub18CUB_300001_SM_10006detail10radix_sort31DeviceRadixSortSingleTileKernelINS1_5radix10policy_hubIiNS0_8NullTypeEyE10Policy1000ELNS0_9SortOrderE0EiS6_yNS1_21identity_decomposer_tEEEvPKT1_PSB_PKT2_PSF_T3_iiT4_E12temp_storage+33832], %r743;
$L__BB3_43:
	setp.eq.s32 	%p31, %r2, 0;
	bar.sync 	0;
	ld.shared.u32 	%r513, [_ZZN3cub18CUB_300001_SM_10006detail10radix_sort31DeviceRadixSortSingleTileKernelINS1_5radix10policy_hubIiNS0_8NullTypeEyE10Policy1000ELNS0_9SortOrderE0EiS6_yNS1_21identity_decomposer_tEEEvPKT1_PSB_PKT2_PSF_T3_iiT4_E12temp_storage+33832];
	selp.b32 	%r514, 0, %r513, %p31;
	add.s32 	%r515, %r743, %r514;
	add.s32 	%r516, %r90, %r515;
	add.s32 	%r517, %r91, %r515;
	add.s32 	%r518, %r92, %r515;
	add.s32 	%r519, %r93, %r515;
	add.s32 	%r520, %r94, %r515;
	add.s32 	%r521, %r95, %r515;
	add.s32 	%r522, %r96, %r515;
	add.s32 	%r523, %r97, %r515;
	add.s32 	%r524, %r98, %r515;
	add.s32 	%r525, %r99, %r515;
	add.s32 	%r526, %r100, %r515;
	add.s32 	%r527, %r101, %r515;
	add.s32 	%r528, %r102, %r515;
	add.s32 	%r529, %r103, %r515;
	add.s32 	%r530, %r104, %r515;
	add.s32 	%r531, %r105, %r515;
	add.s32 	%r532, %r106, %r515;
	add.s32 	%r533, %r107, %r515;
	add.s32 	%r534, %r108, %r515;
	add.s32 	%r535, %r109, %r515;
	add.s32 	%r536, %r110, %r515;
	add.s32 	%r537, %r111, %r515;
	add.s32 	%r538, %r112, %r515;
	add.s32 	%r539, %r113, %r515;
	add.s32 	%r540, %r114, %r515;
	add.s32 	%r541, %r115, %r515;
	add.s32 	%r542, %r116, %r515;
	add.s32 	%r543, %r117, %r515;
	add.s32 	%r544, %r118, %r515;
	add.s32 	%r545, %r119, %r515;
	add.s32 	%r546, %r120, %r515;
	add.s32 	%r547, %r121, %r515;
	st.shared.u32 	[%r44], %r515;
	st.shared.u32 	[%r44+4], %r516;
	st.shared.u32 	[%r44+8], %r517;
	st.shared.u32 	[%r44+12], %r518;
	st.shared.u32 	[%r44+16], %r519;
	st.shared.u32 	[%r44+20], %r520;
	st.shared.u32 	[%r44+24], %r521;
	st.shared.u32 	[%r44+28], %r522;
	st.shared.u32 	[%r44+32], %r523;
	st.shared.u32 	[%r44+36], %r524;
	st.shared.u32 	[%r44+40], %r525;
	st.shared.u32 	[%r44+44], %r526;
	st.shared.u32 	[%r44+48], %r527;
	st.shared.u32 	[%r44+52], %r528;
	st.shared.u32 	[%r44+56], %r529;
	st.shared.u32 	[%r44+60], %r530;
	st.shared.u32 	[%r44+64], %r531;
	st.shared.u32 	[%r44+68], %r532;
	st.shared.u32 	[%r44+72], %r533;
	st.shared.u32 	[%r44+76], %r534;
	st.shared.u32 	[%r44+80], %r535;
	st.shared.u32 	[%r44+84], %r536;
	st.shared.u32 	[%r44+88], %r537;
	st.shared.u32 	[%r44+92], %r538;
	st.shared.u32 	[%r44+96], %r539;
	st.shared.u32 	[%r44+100], %r540;
	st.shared.u32 	[%r44+104], %r541;
	st.shared.u32 	[%r44+108], %r542;
	st.shared.u32 	[%r44+112], %r543;
	st.shared.u32 	[%r44+116], %r544;
	st.shared.u32 	[%r44+120], %r545;
	st.shared.u32 	[%r44+124], %r546;
	st.shared.u32 	[%r44+128], %r547;
	bar.sync 	0;
	cvt.u32.u16 	%r548, %rs1;
	ld.shared.u16 	%r549, [%r71];
	add.s32 	%r130, %r549, %r548;
	cvt.u32.u16 	%r550, %rs2;
	ld.shared.u16 	%r551, [%r72];
	add.s32 	%r131, %r551, %r550;
	cvt.u32.u16 	%r552, %rs3;
	ld.shared.u16 	%r553, [%r73];
	add.s32 	%r132, %r553, %r552;
	cvt.u32.u16 	%r554, %rs4;
	ld.shared.u16 	%r555, [%r74];
	add.s32 	%r133, %r555, %r554;
	cvt.u32.u16 	%r556, %rs5;
	ld.shared.u16 	%r557, [%r75];
	add.s32 	%r134, %r557, %r556;
	cvt.u32.u16 	%r558, %rs6;
	ld.shared.u16 	%r559, [%r76];
	add.s32 	%r135, %r559, %r558;
	cvt.u32.u16 	%r560, %rs7;
	ld.shared.u16 	%r561, [%r77];
	add.s32 	%r136, %r561, %r560;
	cvt.u32.u16 	%r562, %rs8;
	ld.shared.u16 	%r563, [%r78];
	add.s32 	%r137, %r563, %r562;
	cvt.u32.u16 	%r564, %rs9;
	ld.shared.u16 	%r565, [%r79];
	add.s32 	%r138, %r565, %r564;
	cvt.u32.u16 	%r566, %rs10;
	ld.shared.u16 	%r567, [%r80];
	add.s32 	%r139, %r567, %r566;
	cvt.u32.u16 	%r568, %rs11;
	ld.shared.u16 	%r569, [%r81];
	add.s32 	%r140, %r569, %r568;
	cvt.u32.u16 	%r570, %rs12;
	ld.shared.u16 	%r571, [%r82];
	add.s32 	%r141, %r571, %r570;
	cvt.u32.u16 	%r572, %rs13;
	ld.shared.u16 	%r573, [%r83];
	add.s32 	%r142, %r573, %r572;
	cvt.u32.u16 	%r574, %rs14;
	ld.shared.u16 	%r575, [%r84];
	add.s32 	%r143, %r575, %r574;
	cvt.u32.u16 	%r576, %rs15;
	ld.shared.u16 	%r577, [%r85];
	add.s32 	%r144, %r577, %r576;
	cvt.u32.u16 	%r578, %rs16;
	ld.shared.u16 	%r579, [%r86];
	add.s32 	%r145, %r579, %r578;
	cvt.u32.u16 	%r580, %rs17;
	ld.shared.u16 	%r581, [%r87];
	add.s32 	%r146, %r581, %r580;
	cvt.u32.u16 	%r582, %rs18;
	ld.shared.u16 	%r583, [%r88];
	add.s32 	%r147, %r583, %r582;
	cvt.u32.u16 	%r584, %rs19;
	ld.shared.u16 	%r585, [%r89];
	add.s32 	%r148, %r585, %r584;
	bar.sync 	0;
	setp.lt.s32 	%p32, %r722, %r190;
	@%p32 bra 	$L__BB3_83;
	cvt.u64.u32 	%rd8, %r2;
	shl.b32 	%r586, %r130, 2;
	mov.u32 	%r587, _ZZN3cub18CUB_300001_SM_10006detail10radix_sort31DeviceRadixSortSingleTileKernelINS1_5radix10policy_hubIiNS0_8NullTypeEyE10Policy1000ELNS0_9SortOrderE0EiS6_yNS1_21identity_decomposer_tEEEvPKT1_PSB_PKT2_PSF_T3_iiT4_E12temp_storage;
	add.s32 	%r588, %r587, %r586;
	st.shared.u32 	[%r588], %r741;
	shl.b32 	%r589, %r131, 2;
	add.s32 	%r590, %r587, %r589;
	st.shared.u32 	[%r590], %r740;
	shl.b32 	%r591, %r132, 2;
	add.s32 	%r592, %r587, %r591;
	st.shared.u32 	[%r592], %r739;
	shl.b32 	%r593, %r133, 2;
	add.s32 	%r594, %r587, %r593;
	st.shared.u32 	[%r594], %r738;
	shl.b32 	%r595, %r134, 2;
	add.s32 	%r596, %r587, %r595;
	st.shared.u32 	[%r596], %r737;
	shl.b32 	%r597, %r135, 2;
	add.s32 	%r598, %r587, %r597;
	st.shared.u32 	[%r598], %r736;
	shl.b32 	%r599, %r136, 2;
	add.s32 	%r600, %r587, %r599;
	st.shared.u32 	[%r600], %r735;
	shl.b32 	%r601, %r137, 2;
	add.s32 	%r602, %r587, %r601;
	st.shared.u32 	[%r602], %r734;
	shl.b32 	%r603, %r138, 2;
	add.s32 	%r604, %r587, %r603;
	st.shared.u32 	[%r604], %r733;
	shl.b32 	%r605, %r139, 2;
	add.s32 	%r606, %r587, %r605;
	st.shared.u32 	[%r606], %r732;
	shl.b32 	%r607, %r140, 2;
	add.s32 	%r608, %r587, %r607;
	st.shared.u32 	[%r608], %r731;
	shl.b32 	%r609, %r141, 2;
	add.s32 	%r610, %r587, %r609;
	st.shared.u32 	[%r610], %r730;
	shl.b32 	%r611, %r142, 2;
	add.s32 	%r612, %r587, %r611;
	st.shared.u32 	[%r612], %r729;
	shl.b32 	%r613, %r143, 2;
	add.s32 	%r614, %r587, %r613;
	st.shared.u32 	[%r614], %r728;
	shl.b32 	%r615, %r144, 2;
	add.s32 	%r616, %r587, %r615;
	st.shared.u32 	[%r616], %r727;
	shl.b32 	%r617, %r145, 2;
	add.s32 	%r618, %r587, %r617;
	st.shared.u32 	[%r618], %r726;
	shl.b32 	%r619, %r146, 2;
	add.s32 	%r620, %r587, %r619;
	st.shared.u32 	[%r620], %r725;
	shl.b32 	%r621, %r147, 2;
	add.s32 	%r622, %r587, %r621;
	st.shared.u32 	[%r622], %r724;
	shl.b32 	%r623, %r148, 2;
	add.s32 	%r624, %r587, %r623;
	st.shared.u32 	[%r624], %r723;
	bar.sync 	0;
	mad.lo.s32 	%r149, %r2, -72, %r46;
	ld.shared.u32 	%r150, [%r149+1024];
	ld.shared.u32 	%r151, [%r149+2048];
	ld.shared.u32 	%r152, [%r149+3072];
	ld.shared.u32 	%r153, [%r149+4096];
	ld.shared.u32 	%r154, [%r149+5120];
	ld.shared.u32 	%r155, [%r149+6144];
	ld.shared.u32 	%r156, [%r149+7168];
	ld.shared.u32 	%r157, [%r149+8192];
	ld.shared.u32 	%r158, [%r149+9216];
	ld.shared.u32 	%r159, [%r149+10240];
	ld.shared.u32 	%r160, [%r149+11264];
	ld.shared.u32 	%r161, [%r149+12288];
	ld.shared.u32 	%r162, [%r149+13312];
	ld.shared.u32 	%r163, [%r149+14336];
	ld.shared.u32 	%r164, [%r149+15360];
	ld.shared.u32 	%r165, [%r149+16384];
	ld.shared.u32 	%r166, [%r149+17408];
	ld.shared.u32 	%r167, [%r149+18432];
	setp.gt.u64 	%p33, %rd4, %rd8;
	cvta.to.global.u64 	%rd9, %rd3;
	mul.wide.u32 	%rd10, %r2, 4;
	add.s64 	%rd2, %rd9, %rd10;
	@%p33 bra 	$L__BB3_45;
	bra.uni 	$L__BB3_46;
$L__BB3_45:
	ld.shared.u32 	%r625, [%r149];
	xor.b32  	%r626, %r625, -2147483648;
	st.global.u32 	[%rd2], %r626;
$L__BB3_46:
	add.s32 	%r627, %r2, 256;
	cvt.u64.u32 	%rd11, %r627;
	setp.le.u64 	%p34, %rd4, %rd11;
	@%p34 bra 	$L__BB3_48;
	xor.b32  	%r628, %r150, -2147483648;
	st.global.u32 	[%rd2+1024], %r628;
$L__BB3_48:
	add.s32 	%r629, %r2, 512;
	cvt.u64.u32 	%rd12, %r629;
	setp.le.u64 	%p35, %rd4, %rd12;
	@%p35 bra 	$L__BB3_50;
	xor.b32  	%r630, %r151, -2147483648;
	st.global.u32 	[%rd2+2048], %r630;
$L__BB3_50:
	add.s32 	%r631, %r2, 768;
	cvt.u64.u32 	%rd13, %r631;
	setp.le.u64 	%p36, %rd4, %rd13;
	@%p36 bra 	$L__BB3_52;
	xor.b32  	%r632, %r152, -2147483648;
	st.global.u32 	[%rd2+3072], %r632;
$L__BB3_52:
	or.b32  	%r633, %r2, 1024;
	cvt.u64.u32 	%rd14, %r633;
	setp.le.u64 	%p37, %rd4, %rd14;
	@%p37 bra 	$L__BB3_54;
	xor.b32  	%r634, %r153, -2147483648;
	st.global.u32 	[%rd2+4096], %r634;
$L__BB3_54:
	add.s32 	%r635, %r2, 1280;
	cvt.u64.u32 	%rd15, %r635;
	setp.le.u64 	%p38, %rd4, %rd15;
	@%p38 bra 	$L__BB3_56;
	xor.b32  	%r636, %r154, -2147483648;
	st.global.u32 	[%rd2+5120], %r636;
$L__BB3_56:
	add.s32 	%r637, %r2, 1536;
	cvt.u64.u32 	%rd16, %r637;
	setp.le.u64 	%p39, %rd4, %rd16;
	@%p39 bra 	$L__BB3_58;
	xor.b32  	%r638, %r155, -2147483648;
	st.global.u32 	[%rd2+6144], %r638;
$L__BB3_58:
	add.s32 	%r639, %r2, 1792;
	cvt.u64.u32 	%rd17, %r639;
	setp.le.u64 	%p40, %rd4, %rd17;
	@%p40 bra 	$L__BB3_60;
	xor.b32  	%r640, %r156, -2147483648;
	st.global.u32 	[%rd2+7168], %r640;
$L__BB3_60:
	or.b32  	%r641, %r2, 2048;
	cvt.u64.u32 	%rd18, %r641;
	setp.le.u64 	%p41, %rd4, %rd18;
	@%p41 bra 	$L__BB3_62;
	xor.b32  	%r642, %r157, -2147483648;
	st.global.u32 	[%rd2+8192], %r642;
$L__BB3_62:
	add.s32 	%r643, %r2, 2304;
	cvt.u64.u32 	%rd19, %r643;
	setp.le.u64 	%p42, %rd4, %rd19;
	@%p42 bra 	$L__BB3_64;
	xor.b32  	%r644, %r158, -2147483648;
	st.global.u32 	[%rd2+9216], %r644;
$L__BB3_64:
	add.s32 	%r645, %r2, 2560;
	cvt.u64.u32 	%rd20, %r645;
	setp.le.u64 	%p43, %rd4, %rd20;
	@%p43 bra 	$L__BB3_66;
	xor.b32  	%r646, %r159, -2147483648;
	st.global.u32 	[%rd2+10240], %r646;
$L__BB3_66:
	add.s32 	%r647, %r2, 2816;
	cvt.u64.u32 	%rd21, %r647;
	setp.le.u64 	%p44, %rd4, %rd21;
	@%p44 bra 	$L__BB3_68;
	xor.b32  	%r648, %r160, -2147483648;
	st.global.u32 	[%rd2+11264], %r648;
$L__BB3_68:
	or.b32  	%r649, %r2, 3072;
	cvt.u64.u32 	%rd22, %r649;
	setp.le.u64 	%p45, %rd4, %rd22;
	@%p45 bra 	$L__BB3_70;
	xor.b32  	%r650, %r161, -2147483648;
	st.global.u32 	[%rd2+12288], %r650;
$L__BB3_70:
	add.s32 	%r651, %r2, 3328;
	cvt.u64.u32 	%rd23, %r651;
	setp.le.u64 	%p46, %rd4, %rd23;
	@%p46 bra 	$L__BB3_72;
	xor.b32  	%r652, %r162, -2147483648;
	st.global.u32 	[%rd2+13312], %r652;
$L__BB3_72:
	add.s32 	%r653, %r2, 3584;
	cvt.u64.u32 	%rd24, %r653;
	setp.le.u64 	%p47, %rd4, %rd24;
	@%p47 bra 	$L__BB3_74;
	xor.b32  	%r654, %r163, -2147483648;
	st.global.u32 	[%rd2+14336], %r654;
$L__BB3_74:
	add.s32 	%r655, %r2, 3840;
	cvt.u64.u32 	%rd25, %r655;
	setp.le.u64 	%p48, %rd4, %rd25;
	@%p48 bra 	$L__BB3_76;
	xor.b32  	%r656, %r164, -2147483648;
	st.global.u32 	[%rd2+15360], %r656;
$L__BB3_76:
	or.b32  	%r657, %r2, 4096;
	cvt.u64.u32 	%rd26, %r657;
	setp.le.u64 	%p49, %rd4, %rd26;
	@%p49 bra 	$L__BB3_78;
	xor.b32  	%r658, %r165, -2147483648;
	st.global.u32 	[%rd2+16384], %r658;
$L__BB3_78:
	add.s32 	%r659, %r2, 4352;
	cvt.u64.u32 	%rd27, %r659;
	setp.le.u64 	%p50, %rd4, %rd27;
	@%p50 bra 	$L__BB3_80;
	xor.b32  	%r660, %r166, -2147483648;
	st.global.u32 	[%rd2+17408], %r660;
$L__BB3_80:
	add.s32 	%r661, %r2, 4608;
	cvt.u64.u32 	%rd28, %r661;
	setp.le.u64 	%p51, %rd4, %rd28;
	@%p51 bra 	$L__BB3_82;
	xor.b32  	%r662, %r167, -2147483648;
	st.global.u32 	[%rd2+18432], %r662;
$L__BB3_82:
	ret;
$L__BB3_83:
	shl.b32 	%r663, %r130, 2;
	mov.u32 	%r664, _ZZN3cub18CUB_300001_SM_10006detail10radix_sort31DeviceRadixSortSingleTileKernelINS1_5radix10policy_hubIiNS0_8NullTypeEyE10Policy1000ELNS0_9SortOrderE0EiS6_yNS1_21identity_decomposer_tEEEvPKT1_PSB_PKT2_PSF_T3_iiT4_E12temp_storage;
	add.s32 	%r665, %r664, %r663;
	st.shared.u32 	[%r665], %r741;
	shl.b32 	%r666, %r131, 2;
	add.s32 	%r667, %r664, %r666;
	st.shared.u32 	[%r667], %r740;
	shl.b32 	%r668, %r132, 2;
	add.s32 	%r669, %r664, %r668;
	st.shared.u32 	[%r669], %r739;
	shl.b32 	%r670, %r133, 2;
	add.s32 	%r671, %r664, %r670;
	st.shared.u32 	[%r671], %r738;
	shl.b32 	%r672, %r134, 2;
	add.s32 	%r673, %r664, %r672;
	st.shared.u32 	[%r673], %r737;
	shl.b32 	%r674, %r135, 2;
	add.s32 	%r675, %r664, %r674;
	st.shared.u32 	[%r675], %r736;
	shl.b32 	%r676, %r136, 2;
	add.s32 	%r677, %r664, %r676;
	st.shared.u32 	[%r677], %r735;
	shl.b32 	%r678, %r137, 2;
	add.s32 	%r679, %r664, %r678;
	st.shared.u32 	[%r679], %r734;
	shl.b32 	%r680, %r138, 2;
	add.s32 	%r681, %r664, %r680;
	st.shared.u32 	[%r681], %r733;
	shl.b32 	%r682, %r139, 2;
	add.s32 	%r683, %r664, %r682;
	st.shared.u32 	[%r683], %r732;
	shl.b32 	%r684, %r140, 2;
	add.s32 	%r685, %r664, %r684;
	st.shared.u32 	[%r685], %r731;
	shl.b32 	%r686, %r141, 2;
	add.s32 	%r687, %r664, %r686;
	st.shared.u32 	[%r687], %r730;
	shl.b32 	%r688, %r142, 2;
	add.s32 	%r689, %r664, %r688;
	st.shared.u32 	[%r689], %r729;
	shl.b32 	%r690, %r143, 2;
	add.s32 	%r691, %r664, %r690;
	st.shared.u32 	[%r691], %r728;
	shl.b32 	%r692, %r144, 2;
	add.s32 	%r693, %r664, %r692;
	st.shared.u32 	[%r693], %r727;
	shl.b32 	%r694, %r145, 2;
	add.s32 	%r695, %r664, %r694;
	st.shared.u32 	[%r695], %r726;
	shl.b32 	%r696, %r146, 2;
	add.s32 	%r697, %r664, %r696;
	st.shared.u32 	[%r697], %r725;
	shl.b32 	%r698, %r147, 2;
	add.s32 	%r699, %r664, %r698;
	st.shared.u32 	[%r699], %r724;
	shl.b32 	%r700, %r148, 2;
	add.s32 	%r701, %r664, %r700;
	st.shared.u32 	[%r701], %r723;
	bar.sync 	0;
	ld.shared.u32 	%r741, [%r46];
	ld.shared.u32 	%r740, [%r46+4];
	ld.shared.u32 	%r739, [%r46+8];
	ld.shared.u32 	%r738, [%r46+12];
	ld.shared.u32 	%r737, [%r46+16];
	ld.shared.u32 	%r736, [%r46+20];
	ld.shared.u32 	%r735, [%r46+24];
	ld.shared.u32 	%r734, [%r46+28];
	ld.shared.u32 	%r733, [%r46+32];
	ld.shared.u32 	%r732, [%r46+36];
	ld.shared.u32 	%r731, [%r46+40];
	ld.shared.u32 	%r730, [%r46+44];
	ld.shared.u32 	%r729, [%r46+48];
	ld.shared.u32 	%r728, [%r46+52];
	ld.shared.u32 	%r727, [%r46+56];
	ld.shared.u32 	%r726, [%r46+60];
	ld.shared.u32 	%r725, [%r46+64];
	ld.shared.u32 	%r724, [%r46+68];
	ld.shared.u32 	%r723, [%r46+72];
	bar.sync 	0;
	add.s32 	%r722, %r722, 6;
	add.s32 	%r721, %r721, -6;
	bra.uni 	$L__BB3_39;

}
	// .globl	_ZN3cub18CUB_300001_SM_10006detail10radix_sort30DeviceRadixSortHistogramKernelINS1_5radix10policy_hubIiNS0_8NullTypeEyE10Policy1000ELNS0_9SortOrderE0EiyNS1_21identity_decomposer_tEEEvPT2_PKT1_SB_iiT3_
.visible .entry _ZN3cub18CUB_300001_SM_10006detail10radix_sort30DeviceRadixSortHistogramKernelINS1_5radix10policy_hubIiNS0_8NullTypeEyE10Policy1000ELNS0_9SortOrderE0EiyNS1_21identity_decomposer_tEEEvPT2_PKT1_SB_iiT3_(
	.param .u64 .ptr .align 1 _ZN3cub18CUB_300001_SM_10006detail10radix_sort30DeviceRadixSortHistogramKernelINS1_5radix10policy_hubIiNS0_8NullTypeEyE10Policy1000ELNS0_9SortOrderE0EiyNS1_21identity_decomposer_tEEEvPT2_PKT1_SB_iiT3__param_0,
	.param .u64 .ptr .align 1 _ZN3cub18CUB_300001_SM_10006detail10radix_sort30DeviceRadixSortHistogramKernelINS1_5radix10policy_hubIiNS0_8NullTypeEyE10Policy1000ELNS0_9SortOrderE0EiyNS1_21identity_decomposer_tEEEvPT2_PKT1_SB_iiT3__param_1,
	.param .u64 _ZN3cub18CUB_300001_SM_10006detail10radix_sort30DeviceRadixSortHistogramKernelINS1_5radix10policy_hubIiNS0_8NullTypeEyE10Policy1000ELNS0_9SortOrderE0EiyNS1_21identity_decomposer_tEEEvPT2_PKT1_SB_iiT3__param_2,
	.param .u32 _ZN3cub18CUB_300001_SM_10006detail10radix_sort30DeviceRadixSortHistogramKernelINS1_5radix10policy_hubIiNS0_8NullTypeEyE10Policy1000ELNS0_9SortOrderE0EiyNS1_21identity_decomposer_tEEEvPT2_PKT1_SB_iiT3__param_3,
	.param .u32 _ZN3cub18CUB_300001_SM_10006detail10radix_sort30DeviceRadixSortHistogramKernelINS1_5radix10policy_hubIiNS0_8NullTypeEyE10Policy1000ELNS0_9SortOrderE0EiyNS1_21identity_decomposer_tEEEvPT2_PKT1_SB_iiT3__param_4,
	.param .align 1 .b8 _ZN3cub18CUB_300001_SM_10006detail10radix_sort30DeviceRadixSortHistogramKernelINS1_5radix10policy_hubIiNS0_8NullTypeEyE10Policy1000ELNS0_9SortOrderE0EiyNS1_21identity_decomposer_tEEEvPT2_PKT1_SB_iiT3__param_5[1]
)
.maxntid 128
{
	.reg .pred 	%p<91>;
	.reg .b32 	%r<486>;
	.reg .b64 	%rd<137>;
	// demoted variable
	.shared .align 4 .b8 _ZZN3cub18CUB_300001_SM_10006detail10radix_sort30DeviceRadixSortHistogramKernelINS1_5radix10policy_hubIiNS0_8NullTypeEyE10Policy1000ELNS0_9SortOrderE0EiyNS1_21identity_decomposer_tEEEvPT2_PKT1_SB_iiT3_E12temp_storage[4096];
	ld.param.u64 	%rd18, [_ZN3cub18CUB_300001_SM_10006detail10radix_sort30DeviceRadixSortHistogramKernelINS1_5radix10policy_hubIiNS0_8NullTypeEyE10Policy1000ELNS0_9SortOrderE0EiyNS1_21identity_decomposer_tEEEvPT2_PKT1_SB_iiT3__param_0];
	ld.param.u64 	%rd19, [_ZN3cub18CUB_300001_SM_10006detail10radix_sort30DeviceRadixSortHistogramKernelINS1_5radix10policy_hubIiNS0_8NullTypeEyE10Policy1000ELNS0_9SortOrderE0EiyNS1_21identity_decomposer_tEEEvPT2_PKT1_SB_iiT3__param_1];
	ld.param.u64 	%rd17, [_ZN3cub18CUB_300001_SM_10006detail10radix_sort30DeviceRadixSortHistogramKernelINS1_5radix10policy_hubIiNS0_8NullTypeEyE10Policy1000ELNS0_9SortOrderE0EiyNS1_21identity_decomposer_tEEEvPT2_PKT1_SB_iiT3__param_2];
	ld.param.u32 	%r174, [_ZN3cub18CUB_300001_SM_10006detail10radix_sort30DeviceRadixSortHistogramKernelINS1_5radix10policy_hubIiNS0_8NullTypeEyE10Policy1000ELNS0_9SortOrderE0EiyNS1_21identity_decomposer_tEEEvPT2_PKT1_SB_iiT3__param_3];
	ld.param.u32 	%r175, [_ZN3cub18CUB_300001_SM_10006detail10radix_sort30DeviceRadixSortHistogramKernelINS1_5radix10policy_hubIiNS0_8NullTypeEyE10Policy1000ELNS0_9SortOrderE0EiyNS1_21identity_decomposer_tEEEvPT2_PKT1_SB_iiT3__param_4];
	cvta.to.global.u64 	%rd1, %rd19;
	cvta.to.global.u64 	%rd2, %rd18;
	setp.eq.s64 	%p2, %rd17, 0;
	@%p2 bra 	$L__BB4_153;
	sub.s32 	%r176, %r175, %r174;
	add.s32 	%r177, %r176, 7;
	shr.s32 	%r178, %r177, 31;
	shr.u32 	%r179, %r178, 29;
	add.s32 	%r180, %r177, %r179;
	shr.s32 	%r181, %r180, 3;
	mov.u32 	%r182, %tid.x;
	setp.gt.u32 	%p3, %r182, 255;
	setp.lt.s32 	%p4, %r177, 8;
	mov.u32 	%r183, %ctaid.x;
	shl.b32 	%r184, %r183, 11;
	cvt.u64.u32 	%rd3, %r184;
	mov.u32 	%r185, %nctaid.x;
	shl.b32 	%r186, %r185, 11;
	cvt.u64.u32 	%rd4, %r186;
	add.s32 	%r1, %r181, -1;
	and.b32  	%r2, %r181, 15;
	and.b32  	%r3, %r181, 7;
	add.s32 	%r4, %r3, -1;
	and.b32  	%r5, %r181, 3;
	or.pred  	%p1, %p3, %p4;
	shl.b32 	%r187, %r182, 2;
	mov.u32 	%r188, _ZZN3cub18CUB_300001_SM_10006detail10radix_sort30DeviceRadixSortHistogramKernelINS1_5radix10policy_hubIiNS0_8NullTypeEyE10Policy1000ELNS0_9SortOrderE0EiyNS1_21identity_decomposer_tEEEvPT2_PKT1_SB_iiT3_E12temp_storage;
	add.s32 	%r6, %r188, %r187;
	and.b32  	%r7, %r181, 268435440;
	cvt.u64.u32 	%rd5, %r182;
	add.s32 	%r8, %r182, 128;
	add.s32 	%r9, %r182, 256;
	add.s32 	%r10, %r182, 384;
	add.s32 	%r11, %r182, 512;
	add.s32 	%r12, %r182, 640;
	add.s32 	%r13, %r182, 768;
	or.b32  	%r14, %r182, 1024;
	add.s32 	%r15, %r182, 1920;
	and.b32  	%r16, %r181, 268435448;
	and.b32  	%r17, %r181, 1;
	neg.s32 	%r18, %r7;
	add.s32 	%r19, %r6, 8192;
	add.s64 	%rd21, %rd17, -1;
	shr.u64 	%rd22, %rd21, 30;
	add.s64 	%rd23, %rd22, 1;
	min.u64 	%rd6, %rd23, %rd17;
	mov.b64 	%rd135, 0;
$L__BB4_2:
	@%p1 bra 	$L__BB4_30;
	setp.lt.u32 	%p5, %r1, 15;
	mov.b32 	%r439, 0;
	@%p5 bra 	$L__BB4_6;
	mov.u32 	%r436, %r19;
	mov.u32 	%r437, %r18;
$L__BB4_5:
	.pragma "nounroll";
	mov.b32 	%r190, 0;
	st.shared.u32 	[%r436+-8192], %r190;
	st.shared.u32 	[%r436+-7168], %r190;
	st.shared.u32 	[%r436+-6144], %r190;
	st.shared.u32 	[%r436+-5120], %r190;
	st.shared.u32 	[%r436+-4096], %r190;
	st.shared.u32 	[%r436+-3072], %r190;
	st.shared.u32 	[%r436+-2048], %r190;
	st.shared.u32 	[%r436+-1024], %r190;
	st.shared.u32 	[%r436], %r190;
	st.shared.u32 	[%r436+1024], %r190;
	st.shared.u32 	[%r436+2048], %r190;
	st.shared.u32 	[%r436+3072], %r190;
	st.shared.u32 	[%r436+4096], %r190;
	st.shared.u32 	[%r436+5120], %r190;
	st.shared.u32 	[%r436+6144], %r190;
	st.shared.u32 	[%r436+7168], %r190;
	add.s32 	%r437, %r437, 16;
	add.s32 	%r436, %r436, 16384;
	setp.ne.s32 	%p6, %r437, 0;
	mov.u32 	%r439, %r7;
	@%p6 bra 	$L__BB4_5;
$L__BB4_6:
	add.s32 	%r25, %r2, -1;
	setp.eq.s32 	%p7, %r2, 0;
	@%p7 bra 	$L__BB4_16;
	setp.lt.u32 	%p8, %r25, 7;
	@%p8 bra 	$L__BB4_9;
	shl.b32 	%r191, %r439, 10;
	add.s32 	%r192, %r6, %r191;
	mov.b32 	%r193, 0;
	st.shared.u32 	[%r192], %r193;
	st.shared.u32 	[%r192+1024], %r193;
	st.shared.u32 	[%r192+2048], %r193;
	st.shared.u32 	[%r192+3072], %r193;
	st.shared.u32 	[%r192+4096], %r193;
	st.shared.u32 	[%r192+5120], %r193;
	st.shared.u32 	[%r192+6144], %r193;
	st.shared.u32 	[%r192+7168], %r193;
	add.s32 	%r439, %r439, 8;
$L__BB4_9:
	setp.eq.s32 	%p9, %r3, 0;
	@%p9 bra 	$L__BB4_16;
	setp.lt.u32 	%p10, %r4, 3;
	@%p10 bra 	$L__BB4_12;
	shl.b32 	%r194, %r439, 10;
	add.s32 	%r195, %r6, %r194;
	mov.b32 	%r196, 0;
	st.shared.u32 	[%r195], %r196;
	st.shared.u32 	[%r195+1024], %r196;
	st.shared.u32 	[%r195+2048], %r196;
	st.shared.u32 	[%r195+3072], %r196;
	add.s32 	%r439, %r439, 4;
$L__BB4_12:
	setp.eq.s32 	%p11, %r5, 0;
	@%p11 bra 	$L__BB4_16;
	setp.eq.s32 	%p12, %r5, 1;
	shl.b32 	%r197, %r439, 10;
	add.s32 	%r30, %r6, %r197;
	mov.b32 	%r198, 0;
	st.shared.u32 	[%r30], %r198;
	@%p12 bra 	$L__BB4_16;
	setp.eq.s32 	%p13, %r5, 2;
	mov.b32 	%r199, 0;
	st.shared.u32 	[%r30+1024], %r199;
	@%p13 bra 	$L__BB4_16;
	mov.b32 	%r200, 0;
	st.shared.u32 	[%r30+2048], %r200;
$L__BB4_16:
	cvt.u32.u64 	%r201, %rd5;
	setp.gt.u32 	%p14, %r201, 127;
	@%p14 bra 	$L__BB4_30;
	setp.lt.u32 	%p15, %r1, 15;
	mov.b32 	%r443, 0;
	@%p15 bra 	$L__BB4_20;
	mov.b32 	%r441, 0;
$L__BB4_19:
	.pragma "nounroll";
	shl.b32 	%r204, %r441, 10;
	add.s32 	%r205, %r6, %r204;
	mov.b32 	%r206, 0;
	st.shared.u32 	[%r205+512], %r206;
	st.shared.u32 	[%r205+1536], %r206;
	st.shared.u32 	[%r205+2560], %r206;
	st.shared.u32 	[%r205+3584], %r206;
	st.shared.u32 	[%r205+4608], %r206;
	st.shared.u32 	[%r205+5632], %r206;
	st.shared.u32 	[%r205+6656], %r206;
	st.shared.u32 	[%r205+7680], %r206;
	st.shared.u32 	[%r205+8704], %r206;
	st.shared.u32 	[%r205+9728], %r206;
	st.shared.u32 	[%r205+10752], %r206;
	st.shared.u32 	[%r205+11776], %r206;
	st.shared.u32 	[%r205+12800], %r206;
	st.shared.u32 	[%r205+13824], %r206;
	st.shared.u32 	[%r205+14848], %r206;
	st.shared.u32 	[%r205+15872], %r206;
	add.s32 	%r441, %r441, 16;
	setp.ne.s32 	%p16, %r441, %r7;
	mov.u32 	%r443, %r7;
	@%p16 bra 	$L__BB4_19;
$L__BB4_20:
	setp.eq.s32 	%p17, %r2, 0;
	@%p17 bra 	$L__BB4_30;
	setp.lt.u32 	%p18, %r25, 7;
	@%p18 bra 	$L__BB4_23;
	shl.b32 	%r207, %r443, 10;
	add.s32 	%r208, %r6, %r207;
	mov.b32 	%r209, 0;
	st.shared.u32 	[%r208+512], %r209;
	st.shared.u32 	[%r208+1536], %r209;
	st.shared.u32 	[%r208+2560], %r209;
	st.shared.u32 	[%r208+3584], %r209;
	st.shared.u32 	[%r208+4608], %r209;
	st.shared.u32 	[%r208+5632], %r209;
	st.shared.u32 	[%r208+6656], %r209;
	st.shared.u32 	[%r208+7680], %r209;
	add.s32 	%r443, %r443, 8;
$L__BB4_23:
	setp.eq.s32 	%p19, %r3, 0;
	@%p19 bra 	$L__BB4_30;
	setp.lt.u32 	%p20, %r4, 3;
	@%p20 bra 	$L__BB4_26;
	shl.b32 	%r210, %r443, 10;
	add.s32 	%r211, %r6, %r210;
	mov.b32 	%r212, 0;
	st.shared.u32 	[%r211+512], %r212;
	st.shared.u32 	[%r211+1536], %r212;
	st.shared.u32 	[%r211+2560], %r212;
	st.shared.u32 	[%r211+3584], %r212;
	add.s32 	%r443, %r443, 4;
$L__BB4_26:
	setp.eq.s32 	%p21, %r5, 0;
	@%p21 bra 	$L__BB4_30;
	setp.eq.s32 	%p22, %r5, 1;
	shl.b32 	%r213, %r443, 10;
	add.s32 	%r38, %r6, %r213;
	mov.b32 	%r214, 0;
	st.shared.u32 	[%r38+512], %r214;
	@%p22 bra 	$L__BB4_30;
	setp.eq.s32 	%p23, %r5, 2;
	mov.b32 	%r215, 0;
	st.shared.u32 	[%r38+1536], %r215;
	@%p23 bra 	$L__BB4_30;
	mov.b32 	%r216, 0;
	st.shared.u32 	[%r38+2560], %r216;
$L__BB4_30:
	bar.sync 	0;
	bar.sync 	0;
	shl.b64 	%rd8, %rd135, 30;
	sub.s64 	%rd24, %rd17, %rd8;
	min.u64 	%rd9, %rd24, 1073741824;
	setp.le.u64 	%p24, %rd9, %rd3;
	@%p24 bra 	$L__BB4_70;
	mov.u64 	%rd136, %rd3;
$L__BB4_32:
	add.s64 	%rd11, %rd136, %rd8;
	sub.s64 	%rd12, %rd17, %rd11;
	setp.lt.u64 	%p25, %rd12, 2048;
	@%p25 bra 	$L__BB4_34;
	add.s64 	%rd27, %rd11, %rd5;
	shl.b64 	%rd28, %rd27, 2;
	add.s64 	%rd29, %rd1, %rd28;
	ld.global.u32 	%r475, [%rd29];
	ld.global.u32 	%r474, [%rd29+512];
	ld.global.u32 	%r473, [%rd29+1024];
	ld.global.u32 	%r472, [%rd29+1536];
	ld.global.u32 	%r471, [%rd29+2048];
	ld.global.u32 	%r470, [%rd29+2560];
	ld.global.u32 	%r469, [%rd29+3072];
	ld.global.u32 	%r468, [%rd29+3584];
	ld.global.u32 	%r467, [%rd29+4096];
	ld.global.u32 	%r466, [%rd29+4608];
	ld.global.u32 	%r465, [%rd29+5120];
	ld.global.u32 	%r464, [%rd29+5632];
	ld.global.u32 	%r463, [%rd29+6144];
	ld.global.u32 	%r462, [%rd29+6656];
	ld.global.u32 	%r461, [%rd29+7168];
	ld.global.u32 	%r460, [%rd29+7680];
	bra.uni 	$L__BB4_66;
$L__BB4_34:
	cvt.u32.u64 	%r218, %rd5;
	cvt.u32.u64 	%r55, %rd12;
	setp.ge.s32 	%p26, %r218, %r55;
	add.s64 	%rd25, %rd11, %rd5;
	shl.b64 	%rd26, %rd25, 2;
	add.s64 	%rd13, %rd1, %rd26;
	mov.b32 	%r475, 2147483647;
	@%p26 bra 	$L__BB4_36;
	ld.global.u32 	%r475, [%rd13];
$L__BB4_36:
	setp.ge.s32 	%p27, %r8, %r55;
	mov.b32 	%r474, 2147483647;
	@%p27 bra 	$L__BB4_38;
	ld.global.u32 	%r474, [%rd13+512];
$L__BB4_38:
	setp.ge.s32 	%p28, %r9, %r55;
	mov.b32 	%r473, 2147483647;
	@%p28 bra 	$L__BB4_40;
	ld.global.u32 	%r473, [%rd13+1024];
$L__BB4_40:
	setp.ge.s32 	%p29, %r10, %r55;
	mov.b32 	%r472, 2147483647;
	@%p29 bra 	$L__BB4_42;
	ld.global.u32 	%r472, [%rd13+1536];
$L__BB4_42:
	setp.ge.s32 	%p30, %r11, %r55;
	mov.b32 	%r471, 2147483647;
	@%p30 bra 	$L__BB4_44;
	ld.global.u32 	%r471, [%rd13+2048];
$L__BB4_44:
	setp.ge.s32 	%p31, %r12, %r55;
	mov.b32 	%r470, 2147483647;
	@%p31 bra 	$L__BB4_46;
	ld.global.u32 	%r470, [%rd13+2560];
$L__BB4_46:
	setp.ge.s32 	%p32, %r13, %r55;
	mov.b32 	%r469, 2147483647;
	@%p32 bra 	$L__BB4_48;
	ld.global.u32 	%r469, [%rd13+3072];
$L__BB4_48:
	mov.u32 	%r226, %tid.x;
	add.s32 	%r227, %r226, 896;
	setp.ge.s32 	%p33, %r227, %r55;
	mov.b32 	%r468, 2147483647;
	@%p33 bra 	$L__BB4_50;
	ld.global.u32 	%r468, [%rd13+3584];
$L__BB4_50:
	setp.ge.s32 	%p34, %r14, %r55;
	mov.b32 	%r467, 2147483647;
	@%p34 bra 	$L__BB4_52;
	ld.global.u32 	%r467, [%rd13+4096];
$L__BB4_52:
	add.s32 	%r231, %r226, 1152;
	setp.ge.s32 	%p35, %r231, %r55;
	mov.b32 	%r466, 2147483647;
	@%p35 bra 	$L__BB4_54;
	ld.global.u32 	%r466, [%rd13+4608];
$L__BB4_54:
	add.s32 	%r234, %r226, 1280;
	setp.ge.s32 	%p36, %r234, %r55;
	mov.b32 	%r465, 2147483647;
	@%p36 bra 	$L__BB4_56;
	ld.global.u32 	%r465, [%rd13+5120];
$L__BB4_56:
	add.s32 	%r237, %r226, 1408;
	setp.ge.s32 	%p37, %r237, %r55;
	mov.b32 	%r464, 2147483647;
	@%p37 bra 	$L__BB4_58;
	ld.global.u32 	%r464, [%rd13+5632];
$L__BB4_58:
	add.s32 	%r240, %r226, 1536;
	setp.ge.s32 	%p38, %r240, %r55;
	mov.b32 	%r463, 2147483647;
	@%p38 bra 	$L__BB4_60;
	ld.global.u32 	%r463, [%rd13+6144];
$L__BB4_60:
	add.s32 	%r243, %r226, 1664;
	setp.ge.s32 	%p39, %r243, %r55;
	mov.b32 	%r462, 2147483647;
	@%p39 bra 	$L__BB4_62;
	ld.global.u32 	%r462, [%rd13+6656];
$L__BB4_62:
	add.s32 	%r246, %r226, 1792;
	setp.ge.s32 	%p40, %r246, %r55;
	mov.b32 	%r461, 2147483647;
	@%p40 bra 	$L__BB4_64;
	ld.global.u32 	%r461, [%rd13+7168];
$L__BB4_64:
	setp.ge.s32 	%p41, %r15, %r55;
	mov.b32 	%r460, 2147483647;
	@%p41 bra 	$L__BB4_66;
	ld.global.u32 	%r460, [%rd13+7680];
$L__BB4_66:
	setp.le.s32 	%p42, %r175, %r174;
	@%p42 bra 	$L__BB4_69;
	xor.b32  	%r103, %r460, -2147483648;
	xor.b32  	%r104, %r461, -2147483648;
	xor.b32  	%r105, %r462, -2147483648;
	xor.b32  	%r106, %r463, -2147483648;
	xor.b32  	%r107, %r464, -2147483648;
	xor.b32  	%r108, %r465, -2147483648;
	xor.b32  	%r109, %r466, -2147483648;
	xor.b32  	%r110, %r467, -2147483648;
	xor.b32  	%r111, %r468, -2147483648;
	xor.b32  	%r112, %r469, -2147483648;
	xor.b32  	%r113, %r470, -2147483648;
	xor.b32  	%r114, %r471, -2147483648;
	xor.b32  	%r115, %r472, -2147483648;
	xor.b32  	%r116, %r473, -2147483648;
	xor.b32  	%r117, %r474, -2147483648;
	xor.b32  	%r118, %r475, -2147483648;
	mov.b32 	%r476, 0;
	mov.u32 	%r477, %r174;
$L__BB4_68:
	sub.s32 	%r249, %r175, %r477;
	shl.b32 	%r250, %r476, 10;
	mov.u32 	%r251, _ZZN3cub18CUB_300001_SM_10006detail10radix_sort30DeviceRadixSortHistogramKernelINS1_5radix10policy_hubIiNS0_8NullTypeEyE10Policy1000ELNS0_9SortOrderE0EiyNS1_21identity_decomposer_tEEEvPT2_PKT1_SB_iiT3_E12temp_storage;
	add.s32 	%r252, %r251, %r250;
	min.s32 	%r253, %r249, 8;
	mov.b32 	%r254, -1;
	shl.b32 	%r255, %r254, %r253;
	not.b32 	%r256, %r255;
	shr.u32 	%r257, %r118, %r477;
	and.b32  	%r258, %r257, %r256;
	shl.b32 	%r259, %r258, 2;
	add.s32 	%r260, %r252, %r259;
	atom.shared.add.u32 	%r261, [%r260], 1;
	shr.u32 	%r262, %r117, %r477;
	and.b32  	%r263, %r262, %r256;
	shl.b32 	%r264, %r263, 2;
	add.s32 	%r265, %r252, %r264;
	atom.shared.add.u32 	%r266, [%r265], 1;
	shr.u32 	%r267, %r116, %r477;
	and.b32  	%r268, %r267, %r256;
	shl.b32 	%r269, %r268, 2;
	add.s32 	%r270, %r252, %r269;
	atom.shared.add.u32 	%r271, [%r270], 1;
	shr.u32 	%r272, %r115, %r477;
	and.b32  	%r273, %r272, %r256;
	shl.b32 	%r274, %r273, 2;
	add.s32 	%r275, %r252, %r274;
	atom.shared.add.u32 	%r276, [%r275], 1;
	shr.u32 	%r277, %r114, %r477;
	and.b32  	%r278, %r277, %r256;
	shl.b32 	%r279, %r278, 2;
	add.s32 	%r280, %r252, %r279;
	atom.shared.add.u32 	%r281, [%r280], 1;
	shr.u32 	%r282, %r113, %r477;
	and.b32  	%r283, %r282, %r256;
	shl.b32 	%r284, %r283, 2;
	add.s32 	%r285, %r252, %r284;
	atom.shared.add.u32 	%r286, [%r285], 1;
	shr.u32 	%r287, %r112, %r477;
	and.b32  	%r288, %r287, %r256;
	shl.b32 	%r289, %r288, 2;
	add.s32 	%r290, %r252, %r289;
	atom.shared.add.u32 	%r291, [%r290], 1;
	shr.u32 	%r292, %r111, %r477;
	and.b32  	%r293, %r292, %r256;
	shl.b32 	%r294, %r293, 2;
	add.s32 	%r295, %r252, %r294;
	atom.shared.add.u32 	%r296, [%r295], 1;
	shr.u32 	%r297, %r110, %r477;
	and.b32  	%r298, %r297, %r256;
	shl.b32 	%r299, %r298, 2;
	add.s32 	%r300, %r252, %r299;
	atom.shared.add.u32 	%r301, [%r300], 1;
	shr.u32 	%r302, %r109, %r477;
	and.b32  	%r303, %r302, %r256;
	shl.b32 	%r304, %r303, 2;
	add.s32 	%r305, %r252, %r304;
	atom.shared.add.u32 	%r306, [%r305], 1;
	shr.u32 	%r307, %r108, %r477;
	and.b32  	%r308, %r307, %r256;
	shl.b32 	%r309, %r308, 2;
	add.s32 	%r310, %r252, %r309;
	atom.shared.add.u32 	%r311, [%r310], 1;
	shr.u32 	%r312, %r107, %r477;
	and.b32  	%r313, %r312, %r256;
	shl.b32 	%r314, %r313, 2;
	add.s32 	%r315, %r252, %r314;
	atom.shared.add.u32 	%r316, [%r315], 1;
	shr.u32 	%r317, %r106, %r477;
	and.b32  	%r318, %r317, %r256;
	shl.b32 	%r319, %r318, 2;
	add.s32 	%r320, %r252, %r319;
	atom.shared.add.u32 	%r321, [%r320], 1;
	shr.u32 	%r322, %r105, %r477;
	and.b32  	%r323, %r322, %r256;
	shl.b32 	%r324, %r323, 2;
	add.s32 	%r325, %r252, %r324;
	atom.shared.add.u32 	%r326, [%r325], 1;
	shr.u32 	%r327, %r104, %r477;
	and.b32  	%r328, %r327, %r256;
	shl.b32 	%r329, %r328, 2;
	add.s32 	%r330, %r252, %r329;
	atom.shared.add.u32 	%r331, [%r330], 1;
	shr.u32 	%r332, %r103, %r477;
	and.b32  	%r333, %r332, %r256;
	shl.b32 	%r334, %r333, 2;
	add.s32 	%r335, %r252, %r334;
	atom.shared.add.u32 	%r336, [%r335], 1;
	add.s32 	%r477, %r477, 8;
	add.s32 	%r476, %r476, 1;
	setp.lt.s32 	%p43, %r477, %r175;
	@%p43 bra 	$L__BB4_68;
$L__BB4_69:
	add.s64 	%rd136, %rd136, %rd4;
	setp.lt.u64 	%p44, %rd136, %rd9;
	@%p44 bra 	$L__BB4_32;
$L__BB4_70:
	bar.sync 	0;
	@%p1 bra 	$L__BB4_152;
	setp.lt.u32 	%p45, %r1, 7;
	mov.b32 	%r480, 0;
	@%p45 bra 	$L__BB4_90;
	mov.b32 	%r478, 0;
$L__BB4_73:
	.pragma "nounroll";
	shl.b32 	%r339, %r478, 10;
	add.s32 	%r124, %r6, %r339;
	ld.shared.u32 	%r125, [%r124];
	setp.eq.s32 	%p46, %r125, 0;
	@%p46 bra 	$L__BB4_75;
	cvt.u32.u64 	%r340, %rd5;
	shl.b32 	%r341, %r478, 8;
	add.s32 	%r342, %r341, %r340;
	mul.wide.u32 	%rd30, %r342, 8;
	add.s64 	%rd31, %rd2, %rd30;
	cvt.u64.u32 	%rd32, %r125;
	atom.global.add.u64 	%rd33, [%rd31], %rd32;
$L__BB4_75:
	ld.shared.u32 	%r126, [%r124+1024];
	setp.eq.s32 	%p47, %r126, 0;
	@%p47 bra 	$L__BB4_77;
	cvt.u32.u64 	%r343, %rd5;
	shl.b32 	%r344, %r478, 8;
	add.s32 	%r345, %r344, %r343;
	add.s32 	%r346, %r345, 256;
	mul.wide.u32 	%rd34, %r346, 8;
	add.s64 	%rd35, %rd2, %rd34;
	cvt.u64.u32 	%rd36, %r126;
	atom.global.add.u64 	%rd37, [%rd35], %rd36;
$L__BB4_77:
	ld.shared.u32 	%r127, [%r124+2048];
	setp.eq.s32 	%p48, %r127, 0;
	@%p48 bra 	$L__BB4_79;
	cvt.u32.u64 	%r347, %rd5;
	shl.b32 	%r348, %r478, 8;
	add.s32 	%r349, %r348, %r347;
	add.s32 	%r350, %r349, 512;
	mul.wide.u32 	%rd38, %r350, 8;
	add.s64 	%rd39, %rd2, %rd38;
	cvt.u64.u32 	%rd40, %r127;
	atom.global.add.u64 	%rd41, [%rd39], %rd40;
$L__BB4_79:
	ld.shared.u32 	%r128, [%r124+3072];
	setp.eq.s32 	%p49, %r128, 0;
	@%p49 bra 	$L__BB4_81;
	cvt.u32.u64 	%r351, %rd5;
	shl.b32 	%r352, %r478, 8;
	add.s32 	%r353, %r352, %r351;
	add.s32 	%r354, %r353, 768;
	mul.wide.u32 	%rd42, %r354, 8;
	add.s64 	%rd43, %rd2, %rd42;
	cvt.u64.u32 	%rd44, %r128;
	atom.global.add.u64 	%rd45, [%rd43], %rd44;
$L__BB4_81:
	ld.shared.u32 	%r129, [%r124+4096];
	setp.eq.s32 	%p50, %r129, 0;
	@%p50 bra 	$L__BB4_83;
	cvt.u32.u64 	%r355, %rd5;
	shl.b32 	%r356, %r478, 8;
	add.s32 	%r357, %r356, %r355;
	add.s32 	%r358, %r357, 1024;
	mul.wide.u32 	%rd46, %r358, 8;
	add.s64 	%rd47, %rd2, %rd46;
	cvt.u64.u32 	%rd48, %r129;
	atom.global.add.u64 	%rd49, [%rd47], %rd48;
$L__BB4_83:
	ld.shared.u32 	%r130, [%r124+5120];
	setp.eq.s32 	%p51, %r130, 0;
	@%p51 bra 	$L__BB4_85;
	cvt.u32.u64 	%r359, %rd5;
	shl.b32 	%r360, %r478, 8;
	add.s32 	%r361, %r360, %r359;
	add.s32 	%r362, %r361, 1280;
	mul.wide.u32 	%rd50, %r362, 8;
	add.s64 	%rd51, %rd2, %rd50;
	cvt.u64.u32 	%rd52, %r130;
	atom.global.add.u64 	%rd53, [%rd51], %rd52;
$L__BB4_85:
	ld.shared.u32 	%r131, [%r124+6144];
	setp.eq.s32 	%p52, %r131, 0;
	@%p52 bra 	$L__BB4_87;
	cvt.u32.u64 	%r363, %rd5;
	shl.b32 	%r364, %r478, 8;
	add.s32 	%r365, %r364, %r363;
	add.s32 	%r366, %r365, 1536;
	mul.wide.u32 	%rd54, %r366, 8;
	add.s64 	%rd55, %rd2, %rd54;
	cvt.u64.u32 	%rd56, %r131;
	atom.global.add.u64 	%rd57, [%rd55], %rd56;
$L__BB4_87:
	ld.shared.u32 	%r132, [%r124+7168];
	setp.eq.s32 	%p53, %r132, 0;
	@%p53 bra 	$L__BB4_89;
	cvt.u32.u64 	%r367, %rd5;
	shl.b32 	%r368, %r478, 8;
	add.s32 	%r369, %r368, %r367;
	add.s32 	%r370, %r369, 1792;
	mul.wide.u32 	%rd58, %r370, 8;
	add.s64 	%rd59, %rd2, %rd58;
	cvt.u64.u32 	%rd60, %r132;
	atom.global.add.u64 	%rd61, [%rd59], %rd60;
$L__BB4_89:
	add.s32 	%r478, %r478, 8;
	setp.ne.s32 	%p54, %r478, %r16;
	mov.u32 	%r480, %r16;
	@%p54 bra 	$L__BB4_73;
$L__BB4_90:
	add.s32 	%r135, %r5, -1;
	setp.eq.s32 	%p55, %r3, 0;
	@%p55 bra 	$L__BB4_111;
	setp.lt.u32 	%p56, %r4, 3;
	@%p56 bra 	$L__BB4_101;
	shl.b32 	%r371, %r480, 10;
	add.s32 	%r136, %r6, %r371;
	ld.shared.u32 	%r137, [%r136];
	setp.eq.s32 	%p57, %r137, 0;
	@%p57 bra 	$L__BB4_94;
	cvt.u32.u64 	%r372, %rd5;
	shl.b32 	%r373, %r480, 8;
	add.s32 	%r374, %r373, %r372;
	mul.wide.u32 	%rd62, %r374, 8;
	add.s64 	%rd63, %rd2, %rd62;
	cvt.u64.u32 	%rd64, %r137;
	atom.global.add.u64 	%rd65, [%rd63], %rd64;
$L__BB4_94:
	ld.shared.u32 	%r138, [%r136+1024];
	setp.eq.s32 	%p58, %r138, 0;
	@%p58 bra 	$L__BB4_96;
	cvt.u32.u64 	%r375, %rd5;
	shl.b32 	%r376, %r480, 8;
	add.s32 	%r377, %r376, %r375;
	add.s32 	%r378, %r377, 256;
	mul.wide.u32 	%rd66, %r378, 8;
	add.s64 	%rd67, %rd2, %rd66;
	cvt.u64.u32 	%rd68, %r138;
	atom.global.add.u64 	%rd69, [%rd67], %rd68;
$L__BB4_96:
	ld.shared.u32 	%r139, [%r136+2048];
	setp.eq.s32 	%p59, %r139, 0;
	@%p59 bra 	$L__BB4_98;
	cvt.u32.u64 	%r379, %rd5;
	shl.b32 	%r380, %r480, 8;
	add.s32 	%r381, %r380, %r379;
	add.s32 	%r382, %r381, 512;
	mul.wide.u32 	%rd70, %r382, 8;
	add.s64 	%rd71, %rd2, %rd70;
	cvt.u64.u32 	%rd72, %r139;
	atom.global.add.u64 	%rd73, [%rd71], %rd72;
$L__BB4_98:
	ld.shared.u32 	%r140, [%r136+3072];
	setp.eq.s32 	%p60, %r140, 0;
	@%p60 bra 	$L__BB4_100;
	cvt.u32.u64 	%r383, %rd5;
	shl.b32 	%r384, %r480, 8;
	add.s32 	%r385, %r384, %r383;
	add.s32 	%r386, %r385, 768;
	mul.wide.u32 	%rd74, %r386, 8;
	add.s64 	%rd75, %rd2, %rd74;
	cvt.u64.u32 	%rd76, %r140;
	atom.global.add.u64 	%rd77, [%rd75], %rd76;
$L__BB4_100:
	add.s32 	%r480, %r480, 4;
$L__BB4_101:
	setp.eq.s32 	%p61, %r5, 0;
	@%p61 bra 	$L__BB4_111;
	setp.eq.s32 	%p62, %r135, 0;
	@%p62 bra 	$L__BB4_108;
	shl.b32 	%r387, %r480, 10;
	add.s32 	%r143, %r6, %r387;
	ld.shared.u32 	%r144, [%r143];
	setp.eq.s32 	%p63, %r144, 0;
	@%p63 bra 	$L__BB4_105;
	cvt.u32.u64 	%r388, %rd5;
	shl.b32 	%r389, %r480, 8;
	add.s32 	%r390, %r389, %r388;
	mul.wide.u32 	%rd78, %r390, 8;
	add.s64 	%rd79, %rd2, %rd78;
	cvt.u64.u32 	%rd80, %r144;
	atom.global.add.u64 	%rd81, [%rd79], %rd80;
$L__BB4_105:
	ld.shared.u32 	%r145, [%r143+1024];
	setp.eq.s32 	%p64, %r145, 0;
	@%p64 bra 	$L__BB4_107;
	cvt.u32.u64 	%r391, %rd5;
	shl.b32 	%r392, %r480, 8;
	add.s32 	%r393, %r392, %r391;
	add.s32 	%r394, %r393, 256;
	mul.wide.u32 	%rd82, %r394, 8;
	add.s64 	%rd83, %rd2, %rd82;
	cvt.u64.u32 	%rd84, %r145;
	atom.global.add.u64 	%rd85, [%rd83], %rd84;
$L__BB4_107:
	add.s32 	%r480, %r480, 2;
$L__BB4_108:
	setp.eq.s32 	%p65, %r17, 0;
	@%p65 bra 	$L__BB4_111;
	shl.b32 	%r395, %r480, 10;
	add.s32 	%r396, %r6, %r395;
	ld.shared.u32 	%r148, [%r396];
	setp.eq.s32 	%p66, %r148, 0;
	@%p66 bra 	$L__BB4_111;
	cvt.u32.u64 	%r397, %rd5;
	shl.b32 	%r398, %r480, 8;
	add.s32 	%r399, %r398, %r397;
	mul.wide.u32 	%rd86, %r399, 8;
	add.s64 	%rd87, %rd2, %rd86;
	cvt.u64.u32 	%rd88, %r148;
	atom.global.add.u64 	%rd89, [%rd87], %rd88;
$L__BB4_111:
	cvt.u32.u64 	%r400, %rd5;
	setp.gt.u32 	%p67, %r400, 127;
	@%p67 bra 	$L__BB4_152;
	setp.lt.u32 	%p68, %r1, 7;
	mov.b32 	%r484, 0;
	@%p68 bra 	$L__BB4_131;
	mov.b32 	%r482, 0;
$L__BB4_114:
	.pragma "nounroll";
	shl.b32 	%r404, %r482, 10;
	add.s32 	%r150, %r6, %r404;
	ld.shared.u32 	%r151, [%r150+512];
	setp.eq.s32 	%p69, %r151, 0;
	shl.b32 	%r405, %r482, 8;
	add.s32 	%r406, %r405, %r400;
	mul.wide.u32 	%rd90, %r406, 8;
	add.s64 	%rd15, %rd2, %rd90;
	@%p69 bra 	$L__BB4_116;
	cvt.u64.u32 	%rd91, %r151;
	atom.global.add.u64 	%rd92, [%rd15+1024], %rd91;
$L__BB4_116:
	ld.shared.u32 	%r152, [%r150+1536];
	setp.eq.s32 	%p70, %r152, 0;
	@%p70 bra 	$L__BB4_118;
	cvt.u64.u32 	%rd93, %r152;
	atom.global.add.u64 	%rd94, [%rd15+3072], %rd93;
$L__BB4_118:
	ld.shared.u32 	%r153, [%r150+2560];
	setp.eq.s32 	%p71, %r153, 0;
	@%p71 bra 	$L__BB4_120;
	cvt.u64.u32 	%rd95, %r153;
	atom.global.add.u64 	%rd96, [%rd15+5120], %rd95;
$L__BB4_120:
	ld.shared.u32 	%r154, [%r150+3584];
	setp.eq.s32 	%p72, %r154, 0;
	@%p72 bra 	$L__BB4_122;
	cvt.u64.u32 	%rd97, %r154;
	atom.global.add.u64 	%rd98, [%rd15+7168], %rd97;
$L__BB4_122:
	ld.shared.u32 	%r155, [%r150+4608];
	setp.eq.s32 	%p73, %r155, 0;
	@%p73 bra 	$L__BB4_124;
	cvt.u64.u32 	%rd99, %r155;
	atom.global.add.u64 	%rd100, [%rd15+9216], %rd99;
$L__BB4_124:
	ld.shared.u32 	%r156, [%r150+5632];
	setp.eq.s32 	%p74, %r156, 0;
	@%p74 bra 	$L__BB4_126;
	cvt.u64.u32 	%rd101, %r156;
	atom.global.add.u64 	%rd102, [%rd15+11264], %rd101;
$L__BB4_126:
	ld.shared.u32 	%r157, [%r150+6656];
	setp.eq.s32 	%p75, %r157, 0;
	@%p75 bra 	$L__BB4_128;
	cvt.u64.u32 	%rd103, %r157;
	atom.global.add.u64 	%rd104, [%rd15+13312], %rd103;
$L__BB4_128:
	ld.shared.u32 	%r158, [%r150+7680];
	setp.eq.s32 	%p76, %r158, 0;
	@%p76 bra 	$L__BB4_130;
	cvt.u64.u32 	%rd105, %r158;
	atom.global.add.u64 	%rd106, [%rd15+15360], %rd105;
$L__BB4_130:
	add.s32 	%r482, %r482, 8;
	setp.ne.s32 	%p77, %r482, %r16;
	mov.u32 	%r484, %r16;
	@%p77 bra 	$L__BB4_114;
$L__BB4_131:
	setp.eq.s32 	%p78, %r3, 0;
	@%p78 bra 	$L__BB4_152;
	setp.lt.u32 	%p79, %r4, 3;
	@%p79 bra 	$L__BB4_142;
	shl.b32 	%r407, %r484, 10;
	add.s32 	%r161, %r6, %r407;
	ld.shared.u32 	%r162, [%r161+512];
	setp.eq.s32 	%p80, %r162, 0;
	@%p80 bra 	$L__BB4_135;
	shl.b32 	%r409, %r484, 8;
	add.s32 	%r410, %r409, %r400;
	mul.wide.u32 	%rd107, %r410, 8;
	add.s64 	%rd108, %rd2, %rd107;
	cvt.u64.u32 	%rd109, %r162;
	atom.global.add.u64 	%rd110, [%rd108+1024], %rd109;
$L__BB4_135:
	ld.shared.u32 	%r163, [%r161+1536];
	setp.eq.s32 	%p81, %r163, 0;
	@%p81 bra 	$L__BB4_137;
	shl.b32 	%r412, %r484, 8;
	add.s32 	%r413, %r412, %r400;
	add.s32 	%r414, %r413, 256;
	mul.wide.u32 	%rd111, %r414, 8;
	add.s64 	%rd112, %rd2, %rd111;
	cvt.u64.u32 	%rd113, %r163;
	atom.global.add.u64 	%rd114, [%rd112+1024], %rd113;
$L__BB4_137:
	ld.shared.u32 	%r164, [%r161+2560];
	setp.eq.s32 	%p82, %r164, 0;
	@%p82 bra 	$L__BB4_139;
	shl.b32 	%r416, %r484, 8;
	add.s32 	%r417, %r416, %r400;
	add.s32 	%r418, %r417, 512;
	mul.wide.u32 	%rd115, %r418, 8;
	add.s64 	%rd116, %rd2, %rd115;
	cvt.u64.u32 	%rd117, %r164;
	atom.global.add.u64 	%rd118, [%rd116+1024], %rd117;
$L__BB4_139:
	ld.shared.u32 	%r165, [%r161+3584];
	setp.eq.s32 	%p83, %r165, 0;
	@%p83 bra 	$L__BB4_141;
	shl.b32 	%r420, %r484, 8;
	add.s32 	%r421, %r420, %r400;
	add.s32 	%r422, %r421, 768;
	mul.wide.u32 	%rd119, %r422, 8;
	add.s64 	%rd120, %rd2, %rd119;
	cvt.u64.u32 	%rd121, %r165;
	atom.global.add.u64 	%rd122, [%rd120+1024], %rd121;
$L__BB4_141:
	add.s32 	%r484, %r484, 4;
$L__BB4_142:
	setp.eq.s32 	%p84, %r5, 0;
	@%p84 bra 	$L__BB4_152;
	setp.eq.s32 	%p85, %r135, 0;
	@%p85 bra 	$L__BB4_149;
	shl.b32 	%r423, %r484, 10;
	add.s32 	%r168, %r6, %r423;
	ld.shared.u32 	%r169, [%r168+512];
	setp.eq.s32 	%p86, %r169, 0;
	@%p86 bra 	$L__BB4_146;
	shl.b32 	%r425, %r484, 8;
	add.s32 	%r426, %r425, %r400;
	mul.wide.u32 	%rd123, %r426, 8;
	add.s64 	%rd124, %rd2, %rd123;
	cvt.u64.u32 	%rd125, %r169;
	atom.global.add.u64 	%rd126, [%rd124+1024], %rd125;
$L__BB4_146:
	ld.shared.u32 	%r170, [%r168+1536];
	setp.eq.s32 	%p87, %r170, 0;
	@%p87 bra 	$L__BB4_148;
	shl.b32 	%r428, %r484, 8;
	add.s32 	%r429, %r428, %r400;
	add.s32 	%r430, %r429, 256;
	mul.wide.u32 	%rd127, %r430, 8;
	add.s64 	%rd128, %rd2, %rd127;
	cvt.u64.u32 	%rd129, %r170;
	atom.global.add.u64 	%rd130, [%rd128+1024], %rd129;
$L__BB4_148:
	add.s32 	%r484, %r484, 2;
$L__BB4_149:
	setp.eq.s32 	%p88, %r17, 0;
	@%p88 bra 	$L__BB4_152;
	shl.b32 	%r431, %r484, 10;
	add.s32 	%r432, %r6, %r431;
	ld.shared.u32 	%r173, [%r432+512];
	setp.eq.s32 	%p89, %r173, 0;
	@%p89 bra 	$L__BB4_152;
	shl.b32 	%r434, %r484, 8;
	add.s32 	%r435, %r434, %r400;
	mul.wide.u32 	%rd131, %r435, 8;
	add.s64 	%rd132, %rd2, %rd131;
	cvt.u64.u32 	%rd133, %r173;
	atom.global.add.u64 	%rd134, [%rd132+1024], %rd133;
$L__BB4_152:
	bar.sync 	0;
	add.s64 	%rd135, %rd135, 1;
	setp.ne.s64 	%p90, %rd135, %rd6;
	@%p90 bra 	$L__BB4_2;
$L__BB4_153:
	ret;

}
	// .globl	_ZN3cub18CUB_300001_SM_10006detail10radix_sort33DeviceRadixSortExclusiveSumKernelINS1_5radix10policy_hubIiNS0_8NullTypeEyE10Policy1000EyEEvPT0_
.visible .entry _ZN3cub18CUB_300001_SM_10006detail10radix_sort33DeviceRadixSortExclusiveSumKernelINS1_5radix10policy_hubIiNS0_8NullTypeEyE10Policy1000EyEEvPT0_(
	.param .u64 .ptr .align 1 _ZN3cub18CUB_300001_SM_10006detail10radix_sort33DeviceRadixSortExclusiveSumKernelINS1_5radix10policy_hubIiNS0_8NullTypeEyE10Policy1000EyEEvPT0__param_0
)
{
	.reg .pred 	%p<4>;
	.reg .b32 	%r<28>;
	.reg .b64 	%rd<54>;
	// demoted variable
	.shared .align 16 .b8 _ZZN3cub18CUB_300001_SM_10006detail10radix_sort33DeviceRadixSortExclusiveSumKernelINS1_5radix10policy_hubIiNS0_8NullTypeEyE10Policy1000EyEEvPT0_E12temp_storage[2336];
	ld.param.u64 	%rd5, [_ZN3cub18CUB_300001_SM_10006detail10radix_sort33DeviceRadixSortExclusiveSumKernelINS1_5radix10policy_hubIiNS0_8NullTypeEyE10Policy1000EyEEvPT0__param_0];
	cvta.to.global.u64 	%rd6, %rd5;
	mov.u32 	%r3, %ctaid.x;
	shl.b32 	%r4, %r3, 8;
	mov.u32 	%r1, %tid.x;
	setp.gt.u32 	%p1, %r1, 255;
	add.s32 	%r5, %r4, %r1;
	mul.wide.s32 	%rd7, %r5, 8;
	add.s64 	%rd1, %rd6, %rd7;
	@%p1 bra 	$L__BB5_2;
	ld.global.u64 	%rd53, [%rd1];
$L__BB5_2:
	shr.u32 	%r6, %r1, 3;
	add.s32 	%r7, %r6, %r1;
	shl.b32 	%r8, %r7, 3;
	mov.u32 	%r9, _ZZN3cub18CUB_300001_SM_10006detail10radix_sort33DeviceRadixSortExclusiveSumKernelINS1_5radix10policy_hubIiNS0_8NullTypeEyE10Policy1000EyEEvPT0_E12temp_storage;
	add.s32 	%r10, %r9, %r8;
	add.s32 	%r2, %r10, 16;
	st.shared.u64 	[%r10+16], %rd53;
	bar.sync 	0;
	setp.gt.u32 	%p2, %r1, 31;
	@%p2 bra 	$L__BB5_4;
	mad.lo.s32 	%r27, %r1, 72, %r9;
	ld.shared.u64 	%rd23, [%r27+16];
	ld.shared.u64 	%rd24, [%r27+24];
	ld.shared.u64 	%rd25, [%r27+32];
	ld.shared.u64 	%rd26, [%r27+40];
	ld.shared.u64 	%rd27, [%r27+48];
	ld.shared.u64 	%rd28, [%r27+56];
	ld.shared.u64 	%rd29, [%r27+64];
	ld.shared.u64 	%rd30, [%r27+72];
	add.s64 	%rd31, %rd24, %rd23;
	add.s64 	%rd32, %rd31, %rd25;
	add.s64 	%rd33, %rd32, %rd26;
	add.s64 	%rd34, %rd33, %rd27;
	add.s64 	%rd35, %rd34, %rd28;
	add.s64 	%rd36, %rd35, %rd29;
	add.s64 	%rd10, %rd36, %rd30;
	mov.b32 	%r11, 1;
	mov.b32 	%r24, 0;
	mov.b32 	%r25, -1;
	// begin inline asm
	{  .reg .u64 r0;  .reg .u32 lo;  .reg .u32 hi;  .reg .pred p;  mov.b64 {lo, hi}, %rd10;  shfl.sync.up.b32 lo|p, lo, %r11, %r24, %r25;  shfl.sync.up.b32 hi|p, hi, %r11, %r24, %r25;  mov.b64 r0, {lo, hi};  @p add.u64 r0, r0, %rd10;  mov.u64 %rd8, r0;}
	// end inline asm
	mov.b32 	%r14, 2;
	// begin inline asm
	{  .reg .u64 r0;  .reg .u32 lo;  .reg .u32 hi;  .reg .pred p;  mov.b64 {lo, hi}, %rd8;  shfl.sync.up.b32 lo|p, lo, %r14, %r24, %r25;  shfl.sync.up.b32 hi|p, hi, %r14, %r24, %r25;  mov.b64 r0, {lo, hi};  @p add.u64 r0, r0, %rd8;  mov.u64 %rd11, r0;}
	// end inline asm
	mov.b32 	%r17, 4;
	// begin inline asm
	{  .reg .u64 r0;  .reg .u32 lo;  .reg .u32 hi;  .reg .pred p;  mov.b64 {lo, hi}, %rd11;  shfl.sync.up.b32 lo|p, lo, %r17, %r24, %r25;  shfl.sync.up.b32 hi|p, hi, %r17, %r24, %r25;  mov.b64 r0, {lo, hi};  @p add.u64 r0, r0, %rd11;  mov.u64 %rd14, r0;}
	// end inline asm
	mov.b32 	%r20, 8;
	// begin inline asm
	{  .reg .u64 r0;  .reg .u32 lo;  .reg .u32 hi;  .reg .pred p;  mov.b64 {lo, hi}, %rd14;  shfl.sync.up.b32 lo|p, lo, %r20, %r24, %r25;  shfl.sync.up.b32 hi|p, hi, %r20, %r24, %r25;  mov.b64 r0, {lo, hi};  @p add.u64 r0, r0, %rd14;  mov.u64 %rd17, r0;}
	// end inline asm
	mov.b32 	%r23, 16;
	// begin inline asm
	{  .reg .u64 r0;  .reg .u32 lo;  .reg .u32 hi;  .reg .pred p;  mov.b64 {lo, hi}, %rd17;  shfl.sync.up.b32 lo|p, lo, %r23, %r24, %r25;  shfl.sync.up.b32 hi|p, hi, %r23, %r24, %r25;  mov.b64 r0, {lo, hi};  @p add.u64 r0, r0, %rd17;  mov.u64 %rd20, r0;}
	// end inline asm
	sub.s64 	%rd37, %rd20, %rd10;
	ld.shared.u64 	%rd38, [%r27+16];
	ld.shared.u64 	%rd39, [%r27+24];
	ld.shared.u64 	%rd40, [%r27+32];
	ld.shared.u64 	%rd41, [%r27+40];
	ld.shared.u64 	%rd42, [%r27+48];
	ld.shared.u64 	%rd43, [%r27+56];
	ld.shared.u64 	%rd44, [%r27+64];
	add.s64 	%rd45, %rd38, %rd37;
	add.s64 	%rd46, %rd39, %rd45;
	add.s64 	%rd47, %rd40, %rd46;
	add.s64 	%rd48, %rd41, %rd47;
	add.s64 	%rd49, %rd42, %rd48;
	add.s64 	%rd50, %rd43, %rd49;
	add.s64 	%rd51, %rd44, %rd50;
	st.shared.u64 	[%r27+16], %rd37;
	st.shared.u64 	[%r27+24], %rd45;
	st.shared.u64 	[%r27+32], %rd46;
	st.shared.u64 	[%r27+40], %rd47;
	st.shared.u64 	[%r27+48], %rd48;
	st.shared.u64 	[%r27+56], %rd49;
	st.shared.u64 	[%r27+64], %rd50;
	st.shared.u64 	[%r27+72], %rd51;
$L__BB5_4:
	setp.gt.u32 	%p3, %r1, 255;
	bar.sync 	0;
	@%p3 bra 	$L__BB5_6;
	ld.shared.u64 	%rd52, [%r2];
	st.global.u64 	[%rd1], %rd52;
$L__BB5_6:
	ret;

}
	// .globl	_ZN3cub18CUB_300001_SM_10006detail10radix_sort29DeviceRadixSortOnesweepKernelINS1_5radix10policy_hubIiNS0_8NullTypeEyE10Policy1000ELNS0_9SortOrderE0EiS6_yiiNS1_21identity_decomposer_tEEEvPT5_SC_PT3_PKSD_PT1_PKSH_PT2_PKSL_T4_iiT6_
.visible .entry _ZN3cub18CUB_300001_SM_10006detail10radix_sort29DeviceRadixSortOnesweepKernelINS1_5radix10policy_hubIiNS0_8NullTypeEyE10Policy1000ELNS0_9SortOrderE0EiS6_yiiNS1_21identity_decomposer_tEEEvPT5_SC_PT3_PKSD_PT1_PKSH_PT2_PKSL_T4_iiT6_(
	.param .u64 .ptr .align 1 _ZN3cub18CUB_300001_SM_10006detail10radix_sort29DeviceRadixSortOnesweepKernelINS1_5radix10policy_hubIiNS0_8NullTypeEyE10Policy1000ELNS0_9SortOrderE0EiS6_yiiNS1_21identity_decomposer_tEEEvPT5_SC_PT3_PKSD_PT1_PKSH_PT2_PKSL_T4_iiT6__param_0,
	.param .u64 .ptr .align 1 _ZN3cub18CUB_300001_SM_10006detail10radix_sort29DeviceRadixSortOnesweepKernelINS1_5radix10policy_hubIiNS0_8NullTypeEyE10Policy1000ELNS0_9SortOrderE0EiS6_yiiNS1_21identity_decomposer_tEEEvPT5_SC_PT3_PKSD_PT1_PKSH_PT2_PKSL_T4_iiT6__param_1,
	.param .u64 .ptr .align 1 _ZN3cub18CUB_300001_SM_10006detail10radix_sort29DeviceRadixSortOnesweepKernelINS1_5radix10policy_hubIiNS0_8NullTypeEyE10Policy1000ELNS0_9SortOrderE0EiS6_yiiNS1_21identity_decomposer_tEEEvPT5_SC_PT3_PKSD_PT1_PKSH_PT2_PKSL_T4_iiT6__param_2,
	.param .u64 .ptr .align 1 _ZN3cub18CUB_300001_SM_10006detail10radix_sort29DeviceRadixSortOnesweepKernelINS1_5radix10policy_hubIiNS0_8NullTypeEyE10Policy1000ELNS0_9SortOrderE0EiS6_yiiNS1_21identity_decomposer_tEEEvPT5_SC_PT3_PKSD_PT1_PKSH_PT2_PKSL_T4_iiT6__param_3,
	.param .u64 .ptr .align 1 _ZN3cub18CUB_300001_SM_10006detail10radix_sort29DeviceRadixSortOnesweepKernelINS1_5radix10policy_hubIiNS0_8NullTypeEyE10Policy1000ELNS0_9SortOrderE0EiS6_yiiNS1_21identity_decomposer_tEEEvPT5_SC_PT3_PKSD_PT1_PKSH_PT2_PKSL_T4_iiT6__param_4,
	.param .u64 .ptr .align 1 _ZN3cub18CUB_300001_SM_10006detail10radix_sort29DeviceRadixSortOnesweepKernelINS1_5radix10policy_hubIiNS0_8NullTypeEyE10Policy1000ELNS0_9SortOrderE0EiS6_yiiNS1_21identity_decomposer_tEEEvPT5_SC_PT3_PKSD_PT1_PKSH_PT2_PKSL_T4_iiT6__param_5,
	.param .u64 .ptr .align 1 _ZN3cub18CUB_300001_SM_10006detail10radix_sort29DeviceRadixSortOnesweepKernelINS1_5radix10policy_hubIiNS0_8NullTypeEyE10Policy1000ELNS0_9SortOrderE0EiS6_yiiNS1_21identity_decomposer_tEEEvPT5_SC_PT3_PKSD_PT1_PKSH_PT2_PKSL_T4_iiT6__param_6,
	.param .u64 .ptr .align 1 _ZN3cub18CUB_300001_SM_10006detail10radix_sort29DeviceRadixSortOnesweepKernelINS1_5radix10policy_hubIiNS0_8NullTypeEyE10Policy1000ELNS0_9SortOrderE0EiS6_yiiNS1_21identity_decomposer_tEEEvPT5_SC_PT3_PKSD_PT1_PKSH_PT2_PKSL_T4_iiT6__param_7,
	.param .u32 _ZN3cub18CUB_300001_SM_10006detail10radix_sort29DeviceRadixSortOnesweepKernelINS1_5radix10policy_hubIiNS0_8NullTypeEyE10Policy1000ELNS0_9SortOrderE0EiS6_yiiNS1_21identity_decomposer_tEEEvPT5_SC_PT3_PKSD_PT1_PKSH_PT2_PKSL_T4_iiT6__param_8,
	.param .u32 _ZN3cub18CUB_300001_SM_10006detail10radix_sort29DeviceRadixSortOnesweepKernelINS1_5radix10policy_hubIiNS0_8NullTypeEyE10Policy1000ELNS0_9SortOrderE0EiS6_yiiNS1_21identity_decomposer_tEEEvPT5_SC_PT3_PKSD_PT1_PKSH_PT2_PKSL_T4_iiT6__param_9,
	.param .u32 _ZN3cub18CUB_300001_SM_10006detail10radix_sort29DeviceRadixSortOnesweepKernelINS1_5radix10policy_hubIiNS0_8NullTypeEyE10Policy1000ELNS0_9SortOrderE0EiS6_yiiNS1_21identity_decomposer_tEEEvPT5_SC_PT3_PKSD_PT1_PKSH_PT2_PKSL_T4_iiT6__param_10,
	.param .align 1 .b8 _ZN3cub18CUB_300001_SM_10006detail10radix_sort29DeviceRadixSortOnesweepKernelINS1_5radix10policy_hubIiNS0_8NullTypeEyE10Policy1000ELNS0_9SortOrderE0EiS6_yiiNS1_21identity_decomposer_tEEEvPT5_SC_PT3_PKSD_PT1_PKSH_PT2_PKSL_T4_iiT6__param_11[1]
)
.maxntid 384
{
	.reg .pred 	%p<142>;
	.reg .b32 	%r<1806>;
	.reg .b64 	%rd<239>;
	// demoted variable
	.shared .align 16 .b8 _ZZN3cub18CUB_300001_SM_10006detail10radix_sort29DeviceRadixSortOnesweepKernelINS1_5radix10policy_hubIiNS0_8NullTypeEyE10Policy1000ELNS0_9SortOrderE0EiS6_yiiNS1_21identity_decomposer_tEEEvPT5_SC_PT3_PKSD_PT1_PKSH_PT2_PKSL_T4_iiT6_E1s[31232];
	ld.param.u64 	%rd21, [_ZN3cub18CUB_300001_SM_10006detail10radix_sort29DeviceRadixSortOnesweepKernelINS1_5radix10policy_hubIiNS0_8NullTypeEyE10Policy1000ELNS0_9SortOrderE0EiS6_yiiNS1_21identity_decomposer_tEEEvPT5_SC_PT3_PKSD_PT1_PKSH_PT2_PKSL_T4_iiT6__param_1];
	ld.param.u64 	%rd24, [_ZN3cub18CUB_300001_SM_10006detail10radix_sort29DeviceRadixSortOnesweepKernelINS1_5radix10policy_hubIiNS0_8NullTypeEyE10Policy1000ELNS0_9SortOrderE0EiS6_yiiNS1_21identity_decomposer_tEEEvPT5_SC_PT3_PKSD_PT1_PKSH_PT2_PKSL_T4_iiT6__param_4];
	ld.param.u64 	%rd25, [_ZN3cub18CUB_300001_SM_10006detail10radix_sort29DeviceRadixSortOnesweepKernelINS1_5radix10policy_hubIiNS0_8NullTypeEyE10Policy1000ELNS0_9SortOrderE0EiS6_yiiNS1_21identity_decomposer_tEEEvPT5_SC_PT3_PKSD_PT1_PKSH_PT2_PKSL_T4_iiT6__param_5];
	ld.param.u32 	%r293, [_ZN3cub18CUB_300001_SM_10006detail10radix_sort29DeviceRadixSortOnesweepKernelINS1_5radix10policy_hubIiNS0_8NullTypeEyE10Policy1000ELNS0_9SortOrderE0EiS6_yiiNS1_21identity_decomposer_tEEEvPT5_SC_PT3_PKSD_PT1_PKSH_PT2_PKSL_T4_iiT6__param_9];
	ld.param.u32 	%r294, [_ZN3cub18CUB_300001_SM_10006detail10radix_sort29DeviceRadixSortOnesweepKernelINS1_5radix10policy_hubIiNS0_8NullTypeEyE10Policy1000ELNS0_9SortOrderE0EiS6_yiiNS1_21identity_decomposer_tEEEvPT5_SC_PT3_PKSD_PT1_PKSH_PT2_PKSL_T4_iiT6__param_10];
	cvta.to.global.u64 	%rd1, %rd24;
	cvta.to.global.u64 	%rd2, %rd25;
	mov.u32 	%r1, %tid.x;
	// begin inline asm
	mov.u32 %r295, %laneid;
	// end inline asm
	setp.ne.s32 	%p1, %r1, 0;
	@%p1 bra 	$L__BB6_2;
	cvta.to.global.u64 	%rd26, %rd21;
	atom.global.add.u32 	%r296, [%rd26], 1;
	st.shared.u32 	[_ZZN3cub18CUB_300001_SM_10006detail10radix_sort29DeviceRadixSortOnesweepKernelINS1_5radix10policy_hubIiNS0_8NullTypeEyE10Policy1000ELNS0_9SortOrderE0EiS6_yiiNS1_21identity_decomposer_tEEEvPT5_SC_PT3_PKSD_PT1_PKSH_PT2_PKSL_T4_iiT6_E1s+29184], %r296;
$L__BB6_2:
	ld.param.u32 	%r1706, [_ZN3cub18CUB_300001_SM_10006detail10radix_sort29DeviceRadixSortOnesweepKernelINS1_5radix10policy_hubIiNS0_8NullTypeEyE10Policy1000ELNS0_9SortOrderE0EiS6_yiiNS1_21identity_decomposer_tEEEvPT5_SC_PT3_PKSD_PT1_PKSH_PT2_PKSL_T4_iiT6__param_8];
	bar.sync 	0;
	ld.shared.u32 	%r3, [_ZZN3cub18CUB_300001_SM_10006detail10radix_sort29DeviceRadixSortOnesweepKernelINS1_5radix10policy_hubIiNS0_8NullTypeEyE10Policy1000ELNS0_9SortOrderE0EiS6_yiiNS1_21identity_decomposer_tEEEvPT5_SC_PT3_PKSD_PT1_PKSH_PT2_PKSL_T4_iiT6_E1s+29184];
	mul.lo.s32 	%r297, %r3, 7296;
	add.s32 	%r4, %r297, 7296;
	setp.gt.s32 	%p2, %r4, %r1706;
	cvt.s64.s32 	%rd3, %r297;
	@%p2 bra 	$L__BB6_4;
	and.b32  	%r298, %r1, 31;
	and.b32  	%r299, %r1, 992;
	mul.lo.s32 	%r300, %r299, 19;
	or.b32  	%r301, %r300, %r298;
	cvt.u64.u32 	%rd27, %r301;
	add.s64 	%rd28, %rd27, %rd3;
	shl.b64 	%rd29, %rd28, 2;
	add.s64 	%rd30, %rd2, %rd29;
	ld.global.u32 	%r1732, [%rd30];
	ld.global.u32 	%r1733, [%rd30+128];
	ld.global.u32 	%r1734, [%rd30+256];
	ld.global.u32 	%r1735, [%rd30+384];
	ld.global.u32 	%r1736, [%rd30+512];
	ld.global.u32 	%r1737, [%rd30+640];
	ld.global.u32 	%r1738, [%rd30+768];
	ld.global.u32 	%r1739, [%rd30+896];
	ld.global.u32 	%r1740, [%rd30+1024];
	ld.global.u32 	%r1741, [%rd30+1152];
	ld.global.u32 	%r1742, [%rd30+1280];
	ld.global.u32 	%r1743, [%rd30+1408];
	ld.global.u32 	%r1744, [%rd30+1536];
	ld.global.u32 	%r1745, [%rd30+1664];
	ld.global.u32 	%r1746, [%rd30+1792];
	ld.global.u32 	%r1747, [%rd30+1920];
	ld.global.u32 	%r1748, [%rd30+2048];
	ld.global.u32 	%r1749, [%rd30+2176];
	ld.global.u32 	%r1750, [%rd30+2304];
	bra.uni 	$L__BB6_42;
$L__BB6_4:
	ld.param.u32 	%r1707, [_ZN3cub18CUB_300001_SM_10006detail10radix_sort29DeviceRadixSortOnesweepKernelINS1_5radix10policy_hubIiNS0_8NullTypeEyE10Policy1000ELNS0_9SortOrderE0EiS6_yiiNS1_21identity_decomposer_tEEEvPT5_SC_PT3_PKSD_PT1_PKSH_PT2_PKSL_T4_iiT6__param_8];
	cvt.u32.u64 	%r303, %rd3;
	sub.s32 	%r24, %r1707, %r303;
	and.b32  	%r304, %r1, 31;
	and.b32  	%r305, %r1, 992;
	mul.lo.s32 	%r306, %r305, 19;
	or.b32  	%r25, %r306, %r304;
	setp.ge.s32 	%p3, %r25, %r24;
	cvt.u64.u32 	%rd31, %r25;
	add.s64 	%rd32, %rd31, %rd3;
	shl.b64 	%rd33, %rd32, 2;
	add.s64 	%rd4, %rd2, %rd33;
	mov.b32 	%r1732, 2147483647;
	@%p3 bra 	$L__BB6_6;
	ld.global.u32 	%r1732, [%rd4];
$L__BB6_6:
	add.s32 	%r308, %r25, 32;
	setp.ge.s32 	%p4, %r308, %r24;
	mov.b32 	%r1733, 2147483647;
	@%p4 bra 	$L__BB6_8;
	ld.global.u32 	%r1733, [%rd4+128];
$L__BB6_8:
	add.s32 	%r310, %r25, 64;
	setp.ge.s32 	%p5, %r310, %r24;
	mov.b32 	%r1734, 2147483647;
	@%p5 bra 	$L__BB6_10;
	ld.global.u32 	%r1734, [%rd4+256];
$L__BB6_10:
	add.s32 	%r312, %r25, 96;
	setp.ge.s32 	%p6, %r312, %r24;
	mov.b32 	%r1735, 2147483647;
	@%p6 bra 	$L__BB6_12;
	ld.global.u32 	%r1735, [%rd4+384];
$L__BB6_12:
	add.s32 	%r314, %r25, 128;
	setp.ge.s32 	%p7, %r314, %r24;
	mov.b32 	%r1736, 2147483647;
	@%p7 bra 	$L__BB6_14;
	ld.global.u32 	%r1736, [%rd4+512];
$L__BB6_14:
	add.s32 	%r316, %r25, 160;
	setp.ge.s32 	%p8, %r316, %r24;
	mov.b32 	%r1737, 2147483647;
	@%p8 bra 	$L__BB6_16;
	ld.global.u32 	%r1737, [%rd4+640];
$L__BB6_16:
	add.s32 	%r318, %r25, 192;
	setp.ge.s32 	%p9, %r318, %r24;
	mov.b32 	%r1738, 2147483647;
	@%p9 bra 	$L__BB6_18;
	ld.global.u32 	%r1738, [%rd4+768];
$L__BB6_18:
	add.s32 	%r320, %r25, 224;
	setp.ge.s32 	%p10, %r320, %r24;
	mov.b32 	%r1739, 2147483647;
	@%p10 bra 	$L__BB6_20;
	ld.global.u32 	%r1739, [%rd4+896];
$L__BB6_20:
	add.s32 	%r322, %r25, 256;
	setp.ge.s32 	%p11, %r322, %r24;
	mov.b32 	%r1740, 2147483647;
	@%p11 bra 	$L__BB6_22;
	ld.global.u32 	%r1740, [%rd4+1024];
$L__BB6_22:
	add.s32 	%r324, %r25, 288;
	setp.ge.s32 	%p12, %r324, %r24;
	mov.b32 	%r1741, 2147483647;
	@%p12 bra 	$L__BB6_24;
	ld.global.u32 	%r1741, [%rd4+1152];
$L__BB6_24:
	add.s32 	%r326, %r25, 320;
	setp.ge.s32 	%p13, %r326, %r24;
	mov.b32 	%r1742, 2147483647;
	@%p13 bra 	$L__BB6_26;
	ld.global.u32 	%r1742, [%rd4+1280];
$L__BB6_26:
	add.s32 	%r328, %r25, 352;
	setp.ge.s32 	%p14, %r328, %r24;
	mov.b32 	%r1743, 2147483647;
	@%p14 bra 	$L__BB6_28;
	ld.global.u32 	%r1743, [%rd4+1408];
$L__BB6_28:
	add.s32 	%r330, %r25, 384;
	setp.ge.s32 	%p15, %r330, %r24;
	mov.b32 	%r1744, 2147483647;
	@%p15 bra 	$L__BB6_30;
	ld.global.u32 	%r1744, [%rd4+1536];
$L__BB6_30:
	add.s32 	%r332, %r25, 416;
	setp.ge.s32 	%p16, %r332, %r24;
	mov.b32 	%r1745, 2147483647;
	@%p16 bra 	$L__BB6_32;
	ld.global.u32 	%r1745, [%rd4+1664];
$L__BB6_32:
	add.s32 	%r334, %r25, 448;
	setp.ge.s32 	%p17, %r334, %r24;
	mov.b32 	%r1746, 2147483647;
	@%p17 bra 	$L__BB6_34;
	ld.global.u32 	%r1746, [%rd4+1792];
$L__BB6_34:
	add.s32 	%r336, %r25, 480;
	setp.ge.s32 	%p18, %r336, %r24;
	mov.b32 	%r1747, 2147483647;
	@%p18 bra 	$L__BB6_36;
	ld.global.u32 	%r1747, [%rd4+1920];
$L__BB6_36:
	add.s32 	%r338, %r25, 512;
	setp.ge.s32 	%p19, %r338, %r24;
	mov.b32 	%r1748, 2147483647;
	@%p19 bra 	$L__BB6_38;
	ld.global.u32 	%r1748, [%rd4+2048];
$L__BB6_38:
	add.s32 	%r340, %r25, 544;
	setp.ge.s32 	%p20, %r340, %r24;
	mov.b32 	%r1749, 2147483647;
	@%p20 bra 	$L__BB6_40;
	ld.global.u32 	%r1749, [%rd4+2176];
$L__BB6_40:
	add.s32 	%r342, %r25, 576;
	setp.ge.s32 	%p21, %r342, %r24;
	mov.b32 	%r1750, 2147483647;
	@%p21 bra 	$L__BB6_42;
	ld.global.u32 	%r1750, [%rd4+2304];
$L__BB6_42:
	mov.b32 	%r343, -1;
	shl.b32 	%r344, %r343, %r294;
	not.b32 	%r82, %r344;
	shr.u32 	%r83, %r1, 5;
	shl.b32 	%r345, %r83, 10;
	mov.u32 	%r346, _ZZN3cub18CUB_300001_SM_10006detail10radix_sort29DeviceRadixSortOnesweepKernelINS1_5radix10policy_hubIiNS0_8NullTypeEyE10Policy1000ELNS0_9SortOrderE0EiS6_yiiNS1_21identity_decomposer_tEEEvPT5_SC_PT3_PKSD_PT1_PKSH_PT2_PKSL_T4_iiT6_E1s;
	add.s32 	%r84, %r346, %r345;
	setp.gt.s32 	%p22, %r295, 255;
	@%p22 bra 	$L__BB6_55;
	max.s32 	%r347, %r295, 224;
	sub.s32 	%r348, %r347, %r295;
	add.s32 	%r349, %r348, 31;
	shr.u32 	%r350, %r349, 5;
	add.s32 	%r85, %r350, 1;
	and.b32  	%r86, %r85, 15;
	setp.lt.u32 	%p23, %r349, 480;
	mov.u32 	%r1754, %r295;
	@%p23 bra 	$L__BB6_46;
	and.b32  	%r351, %r85, 268435440;
	neg.s32 	%r1752, %r351;
	shl.b32 	%r353, %r295, 2;
	add.s32 	%r354, %r345, %r353;
	add.s32 	%r356, %r354, %r346;
	add.s32 	%r1751, %r356, 1024;
	mov.u32 	%r1754, %r295;
$L__BB6_45:
	.pragma "nounroll";
	mov.b32 	%r357, 0;
	st.shared.u32 	[%r1751+-1024], %r357;
	st.shared.u32 	[%r1751+-896], %r357;
	st.shared.u32 	[%r1751+-768], %r357;
	st.shared.u32 	[%r1751+-640], %r357;
	st.shared.u32 	[%r1751+-512], %r357;
	st.shared.u32 	[%r1751+-384], %r357;
	st.shared.u32 	[%r1751+-256], %r357;
	st.shared.u32 	[%r1751+-128], %r357;
	st.shared.u32 	[%r1751], %r357;
	st.shared.u32 	[%r1751+128], %r357;
	st.shared.u32 	[%r1751+256], %r357;
	st.shared.u32 	[%r1751+384], %r357;
	st.shared.u32 	[%r1751+512], %r357;
	st.shared.u32 	[%r1751+640], %r357;
	st.shared.u32 	[%r1751+768], %r357;
	st.shared.u32 	[%r1751+896], %r357;
	add.s32 	%r1754, %r1754, 512;
	add.s32 	%r1752, %r1752, 16;
	add.s32 	%r1751, %r1751, 2048;
	setp.ne.s32 	%p24, %r1752, 0;
	@%p24 bra 	$L__BB6_45;
$L__BB6_46:
	setp.eq.s32 	%p25, %r86, 0;
	@%p25 bra 	$L__BB6_55;
	and.b32  	%r96, %r85, 7;
	setp.lt.u32 	%p26, %r86, 8;
	@%p26 bra 	$L__BB6_49;
	shl.b32 	%r358, %r1754, 2;
	add.s32 	%r359, %r84, %r358;
	mov.b32 	%r360, 0;
	st.shared.u32 	[%r359], %r360;
	st.shared.u32 	[%r359+128], %r360;
	st.shared.u32 	[%r359+256], %r360;
	st.shared.u32 	[%r359+384], %r360;
	st.shared.u32 	[%r359+512], %r360;
	st.shared.u32 	[%r359+640], %r360;
	st.shared.u32 	[%r359+768], %r360;
	st.shared.u32 	[%r359+896], %r360;
	add.s32 	%r1754, %r1754, 256;
$L__BB6_49:
	setp.eq.s32 	%p27, %r96, 0;
	@%p27 bra 	$L__BB6_55;
	and.b32  	%r99, %r85, 3;
	setp.lt.u32 	%p28, %r96, 4;
	@%p28 bra 	$L__BB6_52;
	shl.b32 	%r361, %r1754, 2;
	add.s32 	%r362, %r84, %r361;
	mov.b32 	%r363, 0;
	st.shared.u32 	[%r362], %r363;
	st.shared.u32 	[%r362+128], %r363;
	st.shared.u32 	[%r362+256], %r363;
	st.shared.u32 	[%r362+384], %r363;
	add.s32 	%r1754, %r1754, 128;
$L__BB6_52:
	setp.eq.s32 	%p29, %r99, 0;
	@%p29 bra 	$L__BB6_55;
	shl.b32 	%r365, %r1754, 2;
	add.s32 	%r366, %r345, %r365;
	add.s32 	%r1758, %r346, %r366;
	neg.s32 	%r1757, %r99;
$L__BB6_54:
	.pragma "nounroll";
	mov.b32 	%r368, 0;
	st.shared.u32 	[%r1758], %r368;
	add.s32 	%r1758, %r1758, 128;
	add.s32 	%r1757, %r1757, 1;
	setp.ne.s32 	%p30, %r1757, 0;
	@%p30 bra 	$L__BB6_54;
$L__BB6_55:
	bar.warp.sync 	-1;
	xor.b32  	%r370, %r1732, -2147483648;
	shr.u32 	%r371, %r370, %r293;
	and.b32  	%r108, %r371, %r82;
	shl.b32 	%r372, %r108, 2;
	add.s32 	%r373, %r84, %r372;
	atom.shared.add.u32 	%r374, [%r373], 1;
	xor.b32  	%r375, %r1733, -2147483648;
	shr.u32 	%r376, %r375, %r293;
	and.b32  	%r377, %r376, %r82;
	shl.b32 	%r378, %r377, 2;
	add.s32 	%r379, %r84, %r378;
	atom.shared.add.u32 	%r380, [%r379], 1;
	xor.b32  	%r381, %r1734, -2147483648;
	shr.u32 	%r382, %r381, %r293;
	and.b32  	%r383, %r382, %r82;
	shl.b32 	%r384, %r383, 2;
	add.s32 	%r385, %r84, %r384;
	atom.shared.add.u32 	%r386, [%r385], 1;
	xor.b32  	%r387, %r1735, -2147483648;
	shr.u32 	%r388, %r387, %r293;
	and.b32  	%r389, %r388, %r82;
	shl.b32 	%r390, %r389, 2;
	add.s32 	%r391, %r84, %r390;
	atom.shared.add.u32 	%r392, [%r391], 1;
	xor.b32  	%r393, %r1736, -2147483648;
	shr.u32 	%r394, %r393, %r293;
	and.b32  	%r395, %r394, %r82;
	shl.b32 	%r396, %r395, 2;
	add.s32 	%r397, %r84, %r396;
	atom.shared.add.u32 	%r398, [%r397], 1;
	xor.b32  	%r399, %r1737, -2147483648;
	shr.u32 	%r400, %r399, %r293;
	and.b32  	%r401, %r400, %r82;
	shl.b32 	%r402, %r401, 2;
	add.s32 	%r403, %r84, %r402;
	atom.shared.add.u32 	%r404, [%r403], 1;
	xor.b32  	%r405, %r1738, -2147483648;
	shr.u32 	%r406, %r405, %r293;
	and.b32  	%r407, %r406, %r82;
	shl.b32 	%r408, %r407, 2;
	add.s32 	%r409, %r84, %r408;
	atom.shared.add.u32 	%r410, [%r409], 1;
	xor.b32  	%r1771, %r1739, -2147483648;
	shr.u32 	%r411, %r1771, %r293;
	and.b32  	%r412, %r411, %r82;
	shl.b32 	%r413, %r412, 2;
	add.s32 	%r414, %r84, %r413;
	atom.shared.add.u32 	%r415, [%r414], 1;
	xor.b32  	%r1772, %r1740, -2147483648;
	shr.u32 	%r416, %r1772, %r293;
	and.b32  	%r417, %r416, %r82;
	shl.b32 	%r418, %r417, 2;
	add.s32 	%r419, %r84, %r418;
	atom.shared.add.u32 	%r420, [%r419], 1;
	xor.b32  	%r421, %r1741, -2147483648;
	shr.u32 	%r422, %r421, %r293;
	and.b32  	%r423, %r422, %r82;
	shl.b32 	%r424, %r423, 2;
	add.s32 	%r425, %r84, %r424;
	atom.shared.add.u32 	%r426, [%r425], 1;
	xor.b32  	%r427, %r1742, -2147483648;
	shr.u32 	%r428, %r427, %r293;
	and.b32  	%r429, %r428, %r82;
	shl.b32 	%r430, %r429, 2;
	add.s32 	%r431, %r84, %r430;
	atom.shared.add.u32 	%r432, [%r431], 1;
	xor.b32  	%r433, %r1743, -2147483648;
	shr.u32 	%r434, %r433, %r293;
	and.b32  	%r435, %r434, %r82;
	shl.b32 	%r436, %r435, 2;
	add.s32 	%r437, %r84, %r436;
	atom.shared.add.u32 	%r438, [%r437], 1;
	xor.b32  	%r439, %r1744, -2147483648;
	shr.u32 	%r440, %r439, %r293;
	and.b32  	%r441, %r440, %r82;
	shl.b32 	%r442, %r441, 2;
	add.s32 	%r443, %r84, %r442;
	atom.shared.add.u32 	%r444, [%r443], 1;
	xor.b32  	%r445, %r1745, -2147483648;
	shr.u32 	%r446, %r445, %r293;
	and.b32  	%r447, %r446, %r82;
	shl.b32 	%r448, %r447, 2;
	add.s32 	%r449, %r84, %r448;
	atom.shared.add.u32 	%r450, [%r449], 1;
	xor.b32  	%r451, %r1746, -2147483648;
	shr.u32 	%r452, %r451, %r293;
	and.b32  	%r453, %r452, %r82;
	shl.b32 	%r454, %r453, 2;
	add.s32 	%r455, %r84, %r454;
	atom.shared.add.u32 	%r456, [%r455], 1;
	xor.b32  	%r457, %r1747, -2147483648;
	shr.u32 	%r458, %r457, %r293;
	and.b32  	%r459, %r458, %r82;
	shl.b32 	%r460, %r459, 2;
	add.s32 	%r461, %r84, %r460;
	atom.shared.add.u32 	%r462, [%r461], 1;
	xor.b32  	%r463, %r1748, -2147483648;
	shr.u32 	%r464, %r463, %r293;
	and.b32  	%r465, %r464, %r82;
	shl.b32 	%r466, %r465, 2;
	add.s32 	%r467, %r84, %r466;
	atom.shared.add.u32 	%r468, [%r467], 1;
	xor.b32  	%r469, %r1749, -2147483648;
	shr.u32 	%r470, %r469, %r293;
	and.b32  	%r471, %r470, %r82;
	shl.b32 	%r472, %r471, 2;
	add.s32 	%r473, %r84, %r472;
	atom.shared.add.u32 	%r474, [%r473], 1;
	xor.b32  	%r475, %r1750, -2147483648;
	shr.u32 	%r476, %r475, %r293;
	and.b32  	%r477, %r476, %r82;
	shl.b32 	%r478, %r477, 2;
	add.s32 	%r479, %r84, %r478;
	atom.shared.add.u32 	%r480, [%r479], 1;
	bar.sync 	0;
	setp.gt.u32 	%p31, %r1, 255;
	shl.b32 	%r481, %r1, 2;
	add.s32 	%r111, %r346, %r481;
	mov.b32 	%r1759, 0;
	@%p31 bra 	$L__BB6_57;
	ld.shared.u32 	%r483, [%r111];
	mov.b32 	%r484, 0;
	st.shared.u32 	[%r111], %r484;
	ld.shared.u32 	%r485, [%r111+1024];
	st.shared.u32 	[%r111+1024], %r483;
	add.s32 	%r486, %r485, %r483;
	ld.shared.u32 	%r487, [%r111+2048];
	st.shared.u32 	[%r111+2048], %r486;
	add.s32 	%r488, %r487, %r486;
	ld.shared.u32 	%r489, [%r111+3072];
	st.shared.u32 	[%r111+3072], %r488;
	add.s32 	%r490, %r489, %r488;
	ld.shared.u32 	%r491, [%r111+4096];
	st.shared.u32 	[%r111+4096], %r490;
	add.s32 	%r492, %r491, %r490;
	ld.shared.u32 	%r493, [%r111+5120];
	st.shared.u32 	[%r111+5120], %r492;
	add.s32 	%r494, %r493, %r492;
	ld.shared.u32 	%r495, [%r111+6144];
	st.shared.u32 	[%r111+6144], %r494;
	add.s32 	%r496, %r495, %r494;
	ld.shared.u32 	%r497, [%r111+7168];
	st.shared.u32 	[%r111+7168], %r496;
	add.s32 	%r498, %r497, %r496;
	ld.shared.u32 	%r499, [%r111+8192];
	st.shared.u32 	[%r111+8192], %r498;
	add.s32 	%r500, %r499, %r498;
	ld.shared.u32 	%r501, [%r111+9216];
	st.shared.u32 	[%r111+9216], %r500;
	add.s32 	%r502, %r501, %r500;
	ld.shared.u32 	%r503, [%r111+10240];
	st.shared.u32 	[%r111+10240], %r502;
	add.s32 	%r504, %r503, %r502;
	ld.shared.u32 	%r505, [%r111+11264];
	st.shared.u32 	[%r111+11264], %r504;
	add.s32 	%r1759, %r505, %r504;
$L__BB6_57:
	ld.param.u64 	%rd228, [_ZN3cub18CUB_300001_SM_10006detail10radix_sort29DeviceRadixSortOnesweepKernelINS1_5radix10policy_hubIiNS0_8NullTypeEyE10Policy1000ELNS0_9SortOrderE0EiS6_yiiNS1_21identity_decomposer_tEEEvPT5_SC_PT3_PKSD_PT1_PKSH_PT2_PKSL_T4_iiT6__param_0];
	setp.gt.u32 	%p32, %r1, 255;
	shl.b32 	%r506, %r3, 8;
	add.s32 	%r507, %r506, %r1;
	cvta.to.global.u64 	%rd5, %rd228;
	mul.wide.s32 	%rd34, %r507, 4;
	add.s64 	%rd6, %rd5, %rd34;
	@%p32 bra 	$L__BB6_59;
	or.b32  	%r508, %r1759, 1073741824;
	st.volatile.global.u32 	[%rd6], %r508;
$L__BB6_59:
	ld.param.u64 	%rd235, [_ZN3cub18CUB_300001_SM_10006detail10radix_sort29DeviceRadixSortOnesweepKernelINS1_5radix10policy_hubIiNS0_8NullTypeEyE10Policy1000ELNS0_9SortOrderE0EiS6_yiiNS1_21identity_decomposer_tEEEvPT5_SC_PT3_PKSD_PT1_PKSH_PT2_PKSL_T4_iiT6__param_3];
	xor.b32  	%r1773, %r1741, -2147483648;
	xor.b32  	%r1774, %r1742, -2147483648;
	xor.b32  	%r1765, %r1733, -2147483648;
	xor.b32  	%r1766, %r1734, -2147483648;
	xor.b32  	%r1777, %r1745, -2147483648;
	xor.b32  	%r1778, %r1746, -2147483648;
	xor.b32  	%r1764, %r1732, -2147483648;
	xor.b32  	%r1779, %r1747, -2147483648;
	xor.b32  	%r1780, %r1748, -2147483648;
	xor.b32  	%r1768, %r1736, -2147483648;
	xor.b32  	%r1767, %r1735, -2147483648;
	xor.b32  	%r1775, %r1743, -2147483648;
	xor.b32  	%r1782, %r1750, -2147483648;
	xor.b32  	%r1781, %r1749, -2147483648;
	xor.b32  	%r1769, %r1737, -2147483648;
	xor.b32  	%r1776, %r1744, -2147483648;
	xor.b32  	%r1770, %r1738, -2147483648;
	setp.lt.u32 	%p33, %r1, 256;
	setp.eq.s32 	%p34, %r1759, 7296;
	and.pred  	%p35, %p33, %p34;
	selp.u32 	%r509, 1, 0, %p35;
	{ 
	.reg .pred 	%p1; 
	.reg .pred 	%p2; 
	setp.ne.u32 	%p1, %r509, 0; 
	bar.red.or.pred 	%p2, 0, %p1; 
	selp.u32 	%r510, 1, 0, %p2; 
	}
	setp.eq.s32 	%p36, %r510, 0;
	cvt.u64.u32 	%rd7, %r1;
	cvta.to.global.u64 	%rd35, %rd235;
	mul.wide.u32 	%rd36, %r1, 8;
	add.s64 	%rd8, %rd35, %rd36;
	@%p36 bra 	$L__BB6_111;
	setp.gt.u32 	%p37, %r1, 255;
	setp.gt.u32 	%p38, %r1, %r108;
	selp.b32 	%r131, 7296, 0, %p38;
	shl.b32 	%r511, %r1, 3;
	mov.u32 	%r512, _ZZN3cub18CUB_300001_SM_10006detail10radix_sort29DeviceRadixSortOnesweepKernelINS1_5radix10policy_hubIiNS0_8NullTypeEyE10Policy1000ELNS0_9SortOrderE0EiS6_yiiNS1_21identity_decomposer_tEEEvPT5_SC_PT3_PKSD_PT1_PKSH_PT2_PKSL_T4_iiT6_E1s;
	add.s32 	%r513, %r512, %r511;
	add.s32 	%r132, %r513, 29184;
	@%p37 bra 	$L__BB6_68;
	ld.global.u64 	%rd37, [%rd8];
	cvt.u64.u32 	%rd38, %r131;
	sub.s64 	%rd237, %rd37, %rd38;
	st.shared.u64 	[%r132], %rd237;
	setp.lt.s32 	%p39, %r3, 1;
	mov.u32 	%r1763, %r1759;
	@%p39 bra 	$L__BB6_67;
	mov.b32 	%r1761, -1;
	mov.u32 	%r1760, %r3;
	mov.u32 	%r1763, %r1759;
$L__BB6_63:
	add.s32 	%r136, %r1760, -1;
	shl.b32 	%r515, %r136, 8;
	add.s32 	%r516, %r515, %r1;
	mul.wide.s32 	%rd39, %r516, 4;
	add.s64 	%rd10, %rd5, %rd39;
$L__BB6_64:
	membar.cta;
	ld.volatile.global.u32 	%r137, [%rd10];
	setp.eq.s32 	%p40, %r137, 0;
	@%p40 bra 	$L__BB6_64;
	and.b32  	%r517, %r137, 1073741823;
	add.s32 	%r1763, %r517, %r1763;
	setp.gt.s32 	%p41, %r137, -1;
	vote.sync.ballot.b32 	%r1761, %p41, %r1761;
	setp.gt.u32 	%p43, %r1760, 1;
	and.pred  	%p44, %p41, %p43;
	mov.u32 	%r1760, %r136;
	@%p44 bra 	$L__BB6_63;
	ld.shared.u64 	%rd237, [%r132];
$L__BB6_67:
	or.b32  	%r518, %r1763, -2147483648;
	st.volatile.global.u32 	[%rd6], %r518;
	sub.s32 	%r519, %r1763, %r1759;
	cvt.s64.s32 	%rd40, %r519;
	add.s64 	%rd41, %rd237, %rd40;
	st.shared.u64 	[%r132], %rd41;
$L__BB6_68:
	ld.param.u32 	%r1708, [_ZN3cub18CUB_300001_SM_10006detail10radix_sort29DeviceRadixSortOnesweepKernelINS1_5radix10policy_hubIiNS0_8NullTypeEyE10Policy1000ELNS0_9SortOrderE0EiS6_yiiNS1_21identity_decomposer_tEEEvPT5_SC_PT3_PKSD_PT1_PKSH_PT2_PKSL_T4_iiT6__param_8];
	ld.param.u64 	%rd231, [_ZN3cub18CUB_300001_SM_10006detail10radix_sort29DeviceRadixSortOnesweepKernelINS1_5radix10policy_hubIiNS0_8NullTypeEyE10Policy1000ELNS0_9SortOrderE0EiS6_yiiNS1_21identity_decomposer_tEEEvPT5_SC_PT3_PKSD_PT1_PKSH_PT2_PKSL_T4_iiT6__param_2];
	setp.gt.u32 	%p45, %r1, 255;
	setp.lt.s32 	%p46, %r4, %r1708;
	setp.eq.s64 	%p47, %rd231, 0;
	or.pred  	%p48, %p47, %p46;
	or.pred  	%p49, %p45, %p48;
	@%p49 bra 	$L__BB6_70;
	ld.param.u64 	%rd232, [_ZN3cub18CUB_300001_SM_10006detail10radix_sort29DeviceRadixSortOnesweepKernelINS1_5radix10policy_hubIiNS0_8NullTypeEyE10Policy1000ELNS0_9SortOrderE0EiS6_yiiNS1_21identity_decomposer_tEEEvPT5_SC_PT3_PKSD_PT1_PKSH_PT2_PKSL_T4_iiT6__param_2];
	ld.shared.u64 	%rd42, [%r132];
	cvt.u64.u32 	%rd43, %r131;
	cvt.s64.s32 	%rd44, %r1759;
	add.s64 	%rd45, %rd43, %rd44;
	add.s64 	%rd46, %rd45, %rd42;
	cvta.to.global.u64 	%rd47, %rd232;
	shl.b64 	%rd48, %rd7, 3;
	add.s64 	%rd49, %rd47, %rd48;
	st.global.u64 	[%rd49], %rd46;
$L__BB6_70:
	ld.param.u32 	%r1709, [_ZN3cub18CUB_300001_SM_10006detail10radix_sort29DeviceRadixSortOnesweepKernelINS1_5radix10policy_hubIiNS0_8NullTypeEyE10Policy1000ELNS0_9SortOrderE0EiS6_yiiNS1_21identity_decomposer_tEEEvPT5_SC_PT3_PKSD_PT1_PKSH_PT2_PKSL_T4_iiT6__param_8];
	setp.gt.s32 	%p50, %r4, %r1709;
	bar.sync 	0;
	shl.b32 	%r520, %r108, 3;
	add.s32 	%r522, %r512, %r520;
	ld.shared.u64 	%rd13, [%r522+29184];
	@%p50 bra 	$L__BB6_72;
	and.b32  	%r523, %r1, 31;
	and.b32  	%r524, %r1, 992;
	mul.lo.s32 	%r525, %r524, 19;
	or.b32  	%r526, %r525, %r523;
	cvt.u64.u32 	%rd50, %r526;
	add.s64 	%rd51, %rd13, %rd50;
	shl.b64 	%rd52, %rd51, 2;
	add.s64 	%rd53, %rd1, %rd52;
	st.global.u32 	[%rd53], %r1732;
	st.global.u32 	[%rd53+128], %r1733;
	st.global.u32 	[%rd53+256], %r1734;
	st.global.u32 	[%rd53+384], %r1735;
	st.global.u32 	[%rd53+512], %r1736;
	st.global.u32 	[%rd53+640], %r1737;
	st.global.u32 	[%rd53+768], %r1738;
	st.global.u32 	[%rd53+896], %r1739;
	st.global.u32 	[%rd53+1024], %r1740;
	st.global.u32 	[%rd53+1152], %r1741;
	st.global.u32 	[%rd53+1280], %r1742;
	st.global.u32 	[%rd53+1408], %r1743;
	st.global.u32 	[%rd53+1536], %r1744;
	st.global.u32 	[%rd53+1664], %r1745;
	st.global.u32 	[%rd53+1792], %r1746;
	st.global.u32 	[%rd53+1920], %r1747;
	st.global.u32 	[%rd53+2048], %r1748;
	st.global.u32 	[%rd53+2176], %r1749;
	st.global.u32 	[%rd53+2304], %r1750;
	bra.uni 	$L__BB6_110;
$L__BB6_72:
	ld.param.u32 	%r1710, [_ZN3cub18CUB_300001_SM_10006detail10radix_sort29DeviceRadixSortOnesweepKernelINS1_5radix10policy_hubIiNS0_8NullTypeEyE10Policy1000ELNS0_9SortOrderE0EiS6_yiiNS1_21identity_decomposer_tEEEvPT5_SC_PT3_PKSD_PT1_PKSH_PT2_PKSL_T4_iiT6__param_8];
	mad.lo.s32 	%r141, %r3, -7296, %r1710;
	and.b32  	%r527, %r1, 31;
	and.b32  	%r528, %r1, 992;
	mul.lo.s32 	%r529, %r528, 19;
	or.b32  	%r142, %r529, %r527;
	setp.ge.s32 	%p51, %r142, %r141;
	cvt.u64.u32 	%rd54, %r142;
	add.s64 	%rd55, %rd13, %rd54;
	shl.b64 	%rd56, %rd55, 2;
	add.s64 	%rd14, %rd1, %rd56;
	@%p51 bra 	$L__BB6_74;
	st.global.u32 	[%rd14], %r1732;
$L__BB6_74:
	add.s32 	%r530, %r142, 32;
	setp.ge.s32 	%p52, %r530, %r141;
	@%p52 bra 	$L__BB6_76;
	st.global.u32 	[%rd14+128], %r1733;
$L__BB6_76:
	add.s32 	%r531, %r142, 64;
	setp.ge.s32 	%p53, %r531, %r141;
	@%p53 bra 	$L__BB6_78;
	st.global.u32 	[%rd14+256], %r1734;
$L__BB6_78:
	add.s32 	%r532, %r142, 96;
	setp.ge.s32 	%p54, %r532, %r141;
	@%p54 bra 	$L__BB6_80;
	st.global.u32 	[%rd14+384], %r1735;
$L__BB6_80:
	add.s32 	%r533, %r142, 128;
	setp.ge.s32 	%p55, %r533, %r141;
	@%p55 bra 	$L__BB6_82;
	st.global.u32 	[%rd14+512], %r1736;
$L__BB6_82:
	add.s32 	%r534, %r142, 160;
	setp.ge.s32 	%p56, %r534, %r141;
	@%p56 bra 	$L__BB6_84;
	st.global.u32 	[%rd14+640], %r1737;
$L__BB6_84:
	add.s32 	%r535, %r142, 192;
	setp.ge.s32 	%p57, %r535, %r141;
	@%p57 bra 	$L__BB6_86;
	st.global.u32 	[%rd14+768], %r1738;
$L__BB6_86:
	add.s32 	%r536, %r142, 224;
	setp.ge.s32 	%p58, %r536, %r141;
	@%p58 bra 	$L__BB6_88;
	st.global.u32 	[%rd14+896], %r1739;
$L__BB6_88:
	add.s32 	%r537, %r142, 256;
	setp.ge.s32 	%p59, %r537, %r141;
	@%p59 bra 	$L__BB6_90;
	st.global.u32 	[%rd14+1024], %r1740;
$L__BB6_90:
	add.s32 	%r538, %r142, 288;
	setp.ge.s32 	%p60, %r538, %r141;
	@%p60 bra 	$L__BB6_92;
	st.global.u32 	[%rd14+1152], %r1741;
$L__BB6_92:
	add.s32 	%r539, %r142, 320;
	setp.ge.s32 	%p61, %r539, %r141;
	@%p61 bra 	$L__BB6_94;
	st.global.u32 	[%rd14+1280], %r1742;
$L__BB6_94:
	add.s32 	%r540, %r142, 352;
	setp.ge.s32 	%p62, %r540, %r141;
	@%p62 bra 	$L__BB6_96;
	st.global.u32 	[%rd14+1408], %r1743;
$L__BB6_96:
	add.s32 	%r541, %r142, 384;
	setp.ge.s32 	%p63, %r541, %r141;
	@%p63 bra 	$L__BB6_98;
	st.global.u32 	[%rd14+1536], %r1744;
$L__BB6_98:
	add.s32 	%r542, %r142, 416;
	setp.ge.s32 	%p64, %r542, %r141;
	@%p64 bra 	$L__BB6_100;
	st.global.u32 	[%rd14+1664], %r1745;
$L__BB6_100:
	add.s32 	%r543, %r142, 448;
	setp.ge.s32 	%p65, %r543, %r141;
	@%p65 bra 	$L__BB6_102;
	st.global.u32 	[%rd14+1792], %r1746;
$L__BB6_102:
	add.s32 	%r544, %r142, 480;
	setp.ge.s32 	%p66, %r544, %r141;
	@%p66 bra 	$L__BB6_104;
	st.global.u32 	[%rd14+1920], %r1747;
$L__BB6_104:
	add.s32 	%r545, %r142, 512;
	setp.ge.s32 	%p67, %r545, %r141;
	@%p67 bra 	$L__BB6_106;
	st.global.u32 	[%rd14+2048], %r1748;
$L__BB6_106:
	add.s32 	%r546, %r142, 544;
	setp.ge.s32 	%p68, %r546, %r141;
	@%p68 bra 	$L__BB6_108;
	st.global.u32 	[%rd14+2176], %r1749;
$L__BB6_108:
	add.s32 	%r547, %r142, 576;
	setp.ge.s32 	%p69, %r547, %r141;
	@%p69 bra 	$L__BB6_110;
	st.global.u32 	[%rd14+2304], %r1750;
$L__BB6_110:
	// begin inline asm
	exit;
	// end inline asm
	mov.u32 	%r1764, %r1732;
	mov.u32 	%r1765, %r1733;
	mov.u32 	%r1766, %r1734;
	mov.u32 	%r1767, %r1735;
	mov.u32 	%r1768, %r1736;
	mov.u32 	%r1769, %r1737;
	mov.u32 	%r1770, %r1738;
	mov.u32 	%r1771, %r1739;
	mov.u32 	%r1772, %r1740;
	mov.u32 	%r1773, %r1741;
	mov.u32 	%r1774, %r1742;
	mov.u32 	%r1775, %r1743;
	mov.u32 	%r1776, %r1744;
	mov.u32 	%r1777, %r1745;
	mov.u32 	%r1778, %r1746;
	mov.u32 	%r1779, %r1747;
	mov.u32 	%r1780, %r1748;
	mov.u32 	%r1781, %r1749;
	mov.u32 	%r1782, %r1750;
$L__BB6_111:
	mul.hi.u32 	%r548, %r1, 357913942;
	add.s32 	%r549, %r548, %r1;
	shl.b32 	%r550, %r549, 2;
	mov.u32 	%r551, _ZZN3cub18CUB_300001_SM_10006detail10radix_sort29DeviceRadixSortOnesweepKernelINS1_5radix10policy_hubIiNS0_8NullTypeEyE10Policy1000ELNS0_9SortOrderE0EiS6_yiiNS1_21identity_decomposer_tEEEvPT5_SC_PT3_PKSD_PT1_PKSH_PT2_PKSL_T4_iiT6_E1s;
	add.s32 	%r552, %r551, %r550;
	add.s32 	%r162, %r552, 13328;
	st.shared.u32 	[%r552+13328], %r1759;
	bar.sync 	0;
	setp.gt.u32 	%p70, %r1, 31;
	@%p70 bra 	$L__BB6_113;
	mad.lo.s32 	%r584, %r1, 52, %r551;
	ld.shared.u32 	%r585, [%r584+13328];
	ld.shared.u32 	%r586, [%r584+13332];
	ld.shared.u32 	%r587, [%r584+13336];
	ld.shared.u32 	%r588, [%r584+13340];
	ld.shared.u32 	%r589, [%r584+13344];
	ld.shared.u32 	%r590, [%r584+13348];
	ld.shared.u32 	%r591, [%r584+13352];
	ld.shared.u32 	%r592, [%r584+13356];
	ld.shared.u32 	%r593, [%r584+13360];
	ld.shared.u32 	%r594, [%r584+13364];
	ld.shared.u32 	%r595, [%r584+13368];
	ld.shared.u32 	%r596, [%r584+13372];
	add.s32 	%r597, %r586, %r585;
	add.s32 	%r598, %r597, %r587;
	add.s32 	%r599, %r598, %r588;
	add.s32 	%r600, %r599, %r589;
	add.s32 	%r601, %r600, %r590;
	add.s32 	%r602, %r601, %r591;
	add.s32 	%r603, %r602, %r592;
	add.s32 	%r604, %r603, %r593;
	add.s32 	%r605, %r604, %r594;
	add.s32 	%r606, %r605, %r595;
	add.s32 	%r557, %r606, %r596;
	mov.b32 	%r555, 1;
	mov.b32 	%r580, 0;
	mov.b32 	%r582, -1;
	// begin inline asm
	{  .reg .s32 r0;  .reg .pred p;  shfl.sync.up.b32 r0|p, %r557, %r555, %r580, %r582;  @p add.s32 r0, r0, %r557;  mov.s32 %r553, r0;}
	// end inline asm
	mov.b32 	%r561, 2;
	// begin inline asm
	{  .reg .s32 r0;  .reg .pred p;  shfl.sync.up.b32 r0|p, %r553, %r561, %r580, %r582;  @p add.s32 r0, r0, %r553;  mov.s32 %r559, r0;}
	// end inline asm
	mov.b32 	%r567, 4;
	// begin inline asm
	{  .reg .s32 r0;  .reg .pred p;  shfl.sync.up.b32 r0|p, %r559, %r567, %r580, %r582;  @p add.s32 r0, r0, %r559;  mov.s32 %r565, r0;}
	// end inline asm
	mov.b32 	%r573, 8;
	// begin inline asm
	{  .reg .s32 r0;  .reg .pred p;  shfl.sync.up.b32 r0|p, %r565, %r573, %r580, %r582;  @p add.s32 r0, r0, %r565;  mov.s32 %r571, r0;}
	// end inline asm
	mov.b32 	%r579, 16;
	// begin inline asm
	{  .reg .s32 r0;  .reg .pred p;  shfl.sync.up.b32 r0|p, %r571, %r579, %r580, %r582;  @p add.s32 r0, r0, %r571;  mov.s32 %r577, r0;}
	// end inline asm
	sub.s32 	%r607, %r577, %r557;
	add.s32 	%r608, %r585, %r607;
	add.s32 	%r609, %r586, %r608;
	add.s32 	%r610, %r587, %r609;
	add.s32 	%r611, %r588, %r610;
	add.s32 	%r612, %r589, %r611;
	add.s32 	%r613, %r590, %r612;
	add.s32 	%r614, %r591, %r613;
	add.s32 	%r615, %r592, %r614;
	add.s32 	%r616, %r593, %r615;
	add.s32 	%r617, %r594, %r616;
	add.s32 	%r618, %r595, %r617;
	st.shared.u32 	[%r584+13328], %r607;
	st.shared.u32 	[%r584+13332], %r608;
	st.shared.u32 	[%r584+13336], %r609;
	st.shared.u32 	[%r584+13340], %r610;
	st.shared.u32 	[%r584+13344], %r611;
	st.shared.u32 	[%r584+13348], %r612;
	st.shared.u32 	[%r584+13352], %r613;
	st.shared.u32 	[%r584+13356], %r614;
	st.shared.u32 	[%r584+13360], %r615;
	st.shared.u32 	[%r584+13364], %r616;
	st.shared.u32 	[%r584+13368], %r617;
	st.shared.u32 	[%r584+13372], %r618;
$L__BB6_113:
	setp.gt.u32 	%p71, %r1, 255;
	bar.sync 	0;
	ld.shared.u32 	%r163, [%r162];
	@%p71 bra 	$L__BB6_115;
	shl.b32 	%r619, %r1, 2;
	add.s32 	%r621, %r551, %r619;
	ld.shared.u32 	%r622, [%r621];
	add.s32 	%r623, %r622, %r163;
	st.shared.u32 	[%r621], %r623;
	ld.shared.u32 	%r624, [%r621+1024];
	add.s32 	%r625, %r624, %r163;
	st.shared.u32 	[%r621+1024], %r625;
	ld.shared.u32 	%r626, [%r621+2048];
	add.s32 	%r627, %r626, %r163;
	st.shared.u32 	[%r621+2048], %r627;
	ld.shared.u32 	%r628, [%r621+3072];
	add.s32 	%r629, %r628, %r163;
	st.shared.u32 	[%r621+3072], %r629;
	ld.shared.u32 	%r630, [%r621+4096];
	add.s32 	%r631, %r630, %r163;
	st.shared.u32 	[%r621+4096], %r631;
	ld.shared.u32 	%r632, [%r621+5120];
	add.s32 	%r633, %r632, %r163;
	st.shared.u32 	[%r621+5120], %r633;
	ld.shared.u32 	%r634, [%r621+6144];
	add.s32 	%r635, %r634, %r163;
	st.shared.u32 	[%r621+6144], %r635;
	ld.shared.u32 	%r636, [%r621+7168];
	add.s32 	%r637, %r636, %r163;
	st.shared.u32 	[%r621+7168], %r637;
	ld.shared.u32 	%r638, [%r621+8192];
	add.s32 	%r639, %r638, %r163;
	st.shared.u32 	[%r621+8192], %r639;
	ld.shared.u32 	%r640, [%r621+9216];
	add.s32 	%r641, %r640, %r163;
	st.shared.u32 	[%r621+9216], %r641;
	ld.shared.u32 	%r642, [%r621+10240];
	add.s32 	%r643, %r642, %r163;
	st.shared.u32 	[%r621+10240], %r643;
	ld.shared.u32 	%r644, [%r621+11264];
	add.s32 	%r645, %r644, %r163;
	st.shared.u32 	[%r621+11264], %r645;
$L__BB6_115:
	shl.b32 	%r672, %r1, 5;
	and.b32  	%r673, %r672, 31744;
	add.s32 	%r164, %r551, %r673;
	bar.sync 	0;
	// begin inline asm
	mov.u32 %r646, %lanemask_le;
	// end inline asm
	shr.u32 	%r675, %r1764, %r293;
	and.b32  	%r669, %r675, %r82;
	mov.b32 	%r649, 1;
	// begin inline asm
	{
    .reg .pred p;
    and.b32 %r647, %r669, %r649;    setp.ne.u32 p, %r647, 0;
    vote.ballot.sync.b32 %r647, p, 0xffffffff;
    @!p not.b32 %r647, %r647;
}

	// end inline asm
	mov.b32 	%r652, 2;
	// begin inline asm
	{
    .reg .pred p;
    and.b32 %r650, %r669, %r652;    setp.ne.u32 p, %r650, 0;
    vote.ballot.sync.b32 %r650, p, 0xffffffff;
    @!p not.b32 %r650, %r650;
}

	// end inline asm
	and.b32  	%r676, %r650, %r647;
	mov.b32 	%r655, 4;
	// begin inline asm
	{
    .reg .pred p;
    and.b32 %r653, %r669, %r655;    setp.ne.u32 p, %r653, 0;
    vote.ballot.sync.b32 %r653, p, 0xffffffff;
    @!p not.b32 %r653, %r653;
}

	// end inline asm
	and.b32  	%r677, %r653, %r676;
	mov.b32 	%r658, 8;
	// begin inline asm
	{
    .reg .pred p;
    and.b32 %r656, %r669, %r658;    setp.ne.u32 p, %r656, 0;
    vote.ballot.sync.b32 %r656, p, 0xffffffff;
    @!p not.b32 %r656, %r656;
}

	// end inline asm
	and.b32  	%r678, %r656, %r677;
	mov.b32 	%r661, 16;
	// begin inline asm
	{
    .reg .pred p;
    and.b32 %r659, %r669, %r661;    setp.ne.u32 p, %r659, 0;
    vote.ballot.sync.b32 %r659, p, 0xffffffff;
    @!p not.b32 %r659, %r659;
}

	// end inline asm
	and.b32  	%r679, %r659, %r678;
	mov.b32 	%r664, 32;
	// begin inline asm
	{
    .reg .pred p;
    and.b32 %r662, %r669, %r664;    setp.ne.u32 p, %r662, 0;
    vote.ballot.sync.b32 %r662, p, 0xffffffff;
    @!p not.b32 %r662, %r662;
}

	// end inline asm
	and.b32  	%r680, %r662, %r679;
	mov.b32 	%r667, 64;
	// begin inline asm
	{
    .reg .pred p;
    and.b32 %r665, %r669, %r667;    setp.ne.u32 p, %r665, 0;
    vote.ballot.sync.b32 %r665, p, 0xffffffff;
    @!p not.b32 %r665, %r665;
}

	// end inline asm
	and.b32  	%r681, %r665, %r680;
	mov.b32 	%r670, 128;
	// begin inline asm
	{
    .reg .pred p;
    and.b32 %r668, %r669, %r670;    setp.ne.u32 p, %r668, 0;
    vote.ballot.sync.b32 %r668, p, 0xffffffff;
    @!p not.b32 %r668, %r668;
}

	// end inline asm
	and.b32  	%r682, %r668, %r681;
	clz.b32 	%r683, %r682;
	sub.s32 	%r167, 31, %r683;
	and.b32  	%r684, %r646, %r682;
	popc.b32 	%r168, %r684;
	setp.ne.s32 	%p72, %r295, %r167;
	mov.b32 	%r1783, 0;
	@%p72 bra 	$L__BB6_117;
	shl.b32 	%r685, %r669, 2;
	add.s32 	%r686, %r164, %r685;
	atom.shared.add.u32 	%r1783, [%r686], %r168;
$L__BB6_117:
	shfl.sync.idx.b32	%r712|%p73, %r1783, %r167, 31, -1;
	add.s32 	%r171, %r168, %r712;
	shr.u32 	%r713, %r1765, %r293;
	and.b32  	%r709, %r713, %r82;
	mov.b32 	%r689, 1;
	// begin inline asm
	{
    .reg .pred p;
    and.b32 %r687, %r709, %r689;    setp.ne.u32 p, %r687, 0;
    vote.ballot.sync.b32 %r687, p, 0xffffffff;
    @!p not.b32 %r687, %r687;
}

	// end inline asm
	mov.b32 	%r692, 2;
	// begin inline asm
	{
    .reg .pred p;
    and.b32 %r690, %r709, %r692;    setp.ne.u32 p, %r690, 0;
    vote.ballot.sync.b32 %r690, p, 0xffffffff;
    @!p not.b32 %r690, %r690;
}

	// end inline asm
	and.b32  	%r714, %r690, %r687;
	mov.b32 	%r695, 4;
	// begin inline asm
	{
    .reg .pred p;
    and.b32 %r693, %r709, %r695;    setp.ne.u32 p, %r693, 0;
    vote.ballot.sync.b32 %r693, p, 0xffffffff;
    @!p not.b32 %r693, %r693;
}

	// end inline asm
	and.b32  	%r715, %r693, %r714;
	mov.b32 	%r698, 8;
	// begin inline asm
	{
    .reg .pred p;
    and.b32 %r696, %r709, %r698;    setp.ne.u32 p, %r696, 0;
    vote.ballot.sync.b32 %r696, p, 0xffffffff;
    @!p not.b32 %r696, %r696;
}

	// end inline asm
	and.b32  	%r716, %r696, %r715;
	mov.b32 	%r701, 16;
	// begin inline asm
	{
    .reg .pred p;
    and.b32 %r699, %r709, %r701;    setp.ne.u32 p, %r699, 0;
    vote.ballot.sync.b32 %r699, p, 0xffffffff;
    @!p not.b32 %r699, %r699;
}

	// end inline asm
	and.b32  	%r717, %r699, %r716;
	mov.b32 	%r704, 32;
	// begin inline asm
	{
    .reg .pred p;
    and.b32 %r702, %r709, %r704;    setp.ne.u32 p, %r702, 0;
    vote.ballot.sync.b32 %r702, p, 0xffffffff;
    @!p not.b32 %r702, %r702;
}

	// end inline asm
	and.b32  	%r718, %r702, %r717;
	mov.b32 	%r707, 64;
	// begin inline asm
	{
    .reg .pred p;
    and.b32 %r705, %r709, %r707;    setp.ne.u32 p, %r705, 0;
    vote.ballot.sync.b32 %r705, p, 0xffffffff;
    @!p not.b32 %r705, %r705;
}

	// end inline asm
	and.b32  	%r719, %r705, %r718;
	mov.b32 	%r710, 128;
	// begin inline asm
	{
    .reg .pred p;
    and.b32 %r708, %r709, %r710;    setp.ne.u32 p, %r708, 0;
    vote.ballot.sync.b32 %r708, p, 0xffffffff;
    @!p not.b32 %r708, %r708;
}

	// end inline asm
	and.b32  	%r720, %r708, %r719;
	clz.b32 	%r721, %r720;
	sub.s32 	%r173, 31, %r721;
	and.b32  	%r722, %r646, %r720;
	popc.b32 	%r174, %r722;
	setp.ne.s32 	%p74, %r295, %r173;
	mov.b32 	%r1784, 0;
	@%p74 bra 	$L__BB6_119;
	shl.b32 	%r723, %r709, 2;
	add.s32 	%r724, %r164, %r723;
	atom.shared.add.u32 	%r1784, [%r724], %r174;
$L__BB6_119:
	shfl.sync.idx.b32	%r750|%p75, %r1784, %r173, 31, -1;
	add.s32 	%r177, %r174, %r750;
	shr.u32 	%r751, %r1766, %r293;
	and.b32  	%r747, %r751, %r82;
	mov.b32 	%r727, 1;
	// begin inline asm
	{
    .reg .pred p;
    and.b32 %r725, %r747, %r727;    setp.ne.u32 p, %r725, 0;
    vote.ballot.sync.b32 %r725, p, 0xffffffff;
    @!p not.b32 %r725, %r725;
}

	// end inline asm
	mov.b32 	%r730, 2;
	// begin inline asm
	{
    .reg .pred p;
    and.b32 %r728, %r747, %r730;    setp.ne.u32 p, %r728, 0;
    vote.ballot.sync.b32 %r728, p, 0xffffffff;
    @!p not.b32 %r728, %r728;
}

	// end inline asm
	and.b32  	%r752, %r728, %r725;
	mov.b32 	%r733, 4;
	// begin inline asm
	{
    .reg .pred p;
    and.b32 %r731, %r747, %r733;    setp.ne.u32 p, %r731, 0;
    vote.ballot.sync.b32 %r731, p, 0xffffffff;
    @!p not.b32 %r731, %r731;
}

	// end inline asm
	and.b32  	%r753, %r731, %r752;
	mov.b32 	%r736, 8;
	// begin inline asm
	{
    .reg .pred p;
    and.b32 %r734, %r747, %r736;    setp.ne.u32 p, %r734, 0;
    vote.ballot.sync.b32 %r734, p, 0xffffffff;
    @!p not.b32 %r734, %r734;
}

	// end inline asm
	and.b32  	%r754, %r734, %r753;
	mov.b32 	%r739, 16;
	// begin inline asm
	{
    .reg .pred p;
    and.b32 %r737, %r747, %r739;    setp.ne.u32 p, %r737, 0;
    vote.ballot.sync.b32 %r737, p, 0xffffffff;
    @!p not.b32 %r737, %r737;
}

	// end inline asm
	and.b32  	%r755, %r737, %r754;
	mov.b32 	%r742, 32;
	// begin inline asm
	{
    .reg .pred p;
    and.b32 %r740, %r747, %r742;    setp.ne.u32 p, %r740, 0;
    vote.ballot.sync.b32 %r740, p, 0xffffffff;
    @!p not.b32 %r740, %r740;
}

	// end inline asm
	and.b32  	%r756, %r740, %r755;
	mov.b32 	%r745, 64;
	// begin inline asm
	{
    .reg .pred p;
    and.b32 %r743, %r747, %r745;    setp.ne.u32 p, %r743, 0;
    vote.ballot.sync.b32 %r743, p, 0xffffffff;
    @!p not.b32 %r743, %r743;
}

	// end inline asm
	and.b32  	%r757, %r743, %r756;
	mov.b32 	%r748, 128;
	// begin inline asm
	{
    .reg .pred p;
    and.b32 %r746, %r747, %r748;    setp.ne.u32 p, %r746, 0;
    vote.ballot.sync.b32 %r746, p, 0xffffffff;
    @!p not.b32 %r746, %r746;
}

	// end inline asm
	and.b32  	%r758, %r746, %r757;
	clz.b32 	%r759, %r758;
	sub.s32 	%r179, 31, %r759;
	and.b32  	%r760, %r646, %r758;
	popc.b32 	%r180, %r760;
	setp.ne.s32 	%p76, %r295, %r179;
	mov.b32 	%r1785, 0;
	@%p76 bra 	$L__BB6_121;
	shl.b32 	%r761, %r747, 2;
	add.s32 	%r762, %r164, %r761;
	atom.shared.add.u32 	%r1785, [%r762], %r180;
$L__BB6_121:
	shfl.sync.idx.b32	%r788|%p77, %r1785, %r179, 31, -1;
	add.s32 	%r183, %r180, %r788;
	shr.u32 	%r789, %r1767, %r293;
	and.b32  	%r785, %r789, %r82;
	mov.b32 	%r765, 1;
	// begin inline asm
	{
    .reg .pred p;
    and.b32 %r763, %r785, %r765;    setp.ne.u32 p, %r763, 0;
    vote.ballot.sync.b32 %r763, p, 0xffffffff;
    @!p not.b32 %r763, %r763;
}

	// end inline asm
	mov.b32 	%r768, 2;
	// begin inline asm
	{
    .reg .pred p;
    and.b32 %r766, %r785, %r768;    setp.ne.u32 p, %r766, 0;
    vote.ballot.sync.b32 %r766, p, 0xffffffff;
    @!p not.b32 %r766, %r766;
}

	// end inline asm
	and.b32  	%r790, %r766, %r763;
	mov.b32 	%r771, 4;
	// begin inline asm
	{
    .reg .pred p;
    and.b32 %r769, %r785, %r771;    setp.ne.u32 p, %r769, 0;
    vote.ballot.sync.b32 %r769, p, 0xffffffff;
    @!p not.b32 %r769, %r769;
}

	// end inline asm
	and.b32  	%r791, %r769, %r790;
	mov.b32 	%r774, 8;
	// begin inline asm
	{
    .reg .pred p;
    and.b32 %r772, %r785, %r774;    setp.ne.u32 p, %r772, 0;
    vote.ballot.sync.b32 %r772, p, 0xffffffff;
    @!p not.b32 %r772, %r772;
}

	// end inline asm
	and.b32  	%r792, %r772, %r791;
	mov.b32 	%r777, 16;
	// begin inline asm
	{
    .reg .pred p;
    and.b32 %r775, %r785, %r777;    setp.ne.u32 p, %r775, 0;
    vote.ballot.sync.b32 %r775, p, 0xffffffff;
    @!p not.b32 %r775, %r775;
}

	// end inline asm
	and.b32  	%r793, %r775, %r792;
	mov.b32 	%r780, 32;
	// begin inline asm
	{
    .reg .pred p;
    and.b32 %r778, %r785, %r780;    setp.ne.u32 p, %r778, 0;
    vote.ballot.sync.b32 %r778, p, 0xffffffff;
    @!p not.b32 %r778, %r778;
}

	// end inline asm
	and.b32  	%r794, %r778, %r793;
	mov.b32 	%r783, 64;
	// begin inline asm
	{
    .reg .pred p;
    and.b32 %r781, %r785, %r783;    setp.ne.u32 p, %r781, 0;
    vote.ballot.sync.b32 %r781, p, 0xffffffff;
    @!p not.b32 %r781, %r781;
}

	// end inline asm
	and.b32  	%r795, %r781, %r794;
	mov.b32 	%r786, 128;
	// begin inline asm
	{
    .reg .pred p;
    and.b32 %r784, %r785, %r786;    setp.ne.u32 p, %r784, 0;
    vote.ballot.sync.b32 %r784, p, 0xffffffff;
    @!p not.b32 %r784, %r784;
}

	// end inline asm
	and.b32  	%r796, %r784, %r795;
	clz.b32 	%r797, %r796;
	sub.s32 	%r185, 31, %r797;
	and.b32  	%r798, %r646, %r796;
	popc.b32 	%r186, %r798;
	setp.ne.s32 	%p78, %r295, %r185;
	mov.b32 	%r1786, 0;
	@%p78 bra 	$L__BB6_123;
	shl.b32 	%r799, %r785, 2;
	add.s32 	%r800, %r164, %r799;
	atom.shared.add.u32 	%r1786, [%r800], %r186;
$L__BB6_123:
	shfl.sync.idx.b32	%r826|%p79, %r1786, %r185, 31, -1;
	add.s32 	%r189, %r186, %r826;
	shr.u32 	%r827, %r1768, %r293;
	and.b32  	%r823, %r827, %r82;
	mov.b32 	%r803, 1;
	// begin inline asm
	{
    .reg .pred p;
    and.b32 %r801, %r823, %r803;    setp.ne.u32 p, %r801, 0;
    vote.ballot.sync.b32 %r801, p, 0xffffffff;
    @!p not.b32 %r801, %r801;
}

	// end inline asm
	mov.b32 	%r806, 2;
	// begin inline asm
	{
    .reg .pred p;
    and.b32 %r804, %r823, %r806;    setp.ne.u32 p, %r804, 0;
    vote.ballot.sync.b32 %r804, p, 0xffffffff;
    @!p not.b32 %r804, %r804;
}

	// end inline asm
	and.b32  	%r828, %r804, %r801;
	mov.b32 	%r809, 4;
	// begin inline asm
	{
    .reg .pred p;
    and.b32 %r807, %r823, %r809;    setp.ne.u32 p, %r807, 0;
    vote.ballot.sync.b32 %r807, p, 0xffffffff;
    @!p not.b32 %r807, %r807;
}

	// end inline asm
	and.b32  	%r829, %r807, %r828;
	mov.b32 	%r812, 8;
	// begin inline asm
	{
    .reg .pred p;
    and.b32 %r810, %r823, %r812;    setp.ne.u32 p, %r810, 0;
    vote.ballot.sync.b32 %r810, p, 0xffffffff;
    @!p not.b32 %r810, %r810;
}

	// end inline asm
	and.b32  	%r830, %r810, %r829;
	mov.b32 	%r815, 16;
	// begin inline asm
	{
    .reg .pred p;
    and.b32 %r813, %r823, %r815;    setp.ne.u32 p, %r813, 0;
    vote.ballot.sync.b32 %r813, p, 0xffffffff;
    @!p not.b32 %r813, %r813;
}

	// end inline asm
	and.b32  	%r831, %r813, %r830;
	mov.b32 	%r818, 32;
	// begin inline asm
	{
    .reg .pred p;
    and.b32 %r816, %r823, %r818;    setp.ne.u32 p, %r816, 0;
    vote.ballot.sync.b32 %r816, p, 0xffffffff;
    @!p not.b32 %r816, %r816;
}

	// end inline asm
	and.b32  	%r832, %r816, %r831;
	mov.b32 	%r821, 64;
	// begin inline asm
	{
    .reg .pred p;
    and.b32 %r819, %r823, %r821;    setp.ne.u32 p, %r819, 0;
    vote.ballot.sync.b32 %r819, p, 0xffffffff;
    @!p not.b32 %r819, %r819;
}

	// end inline asm
	and.b32  	%r833, %r819, %r832;
	mov.b32 	%r824, 128;
	// begin inline asm
	{
    .reg .pred p;
    and.b32 %r822, %r823, %r824;    setp.ne.u32 p, %r822, 0;
    vote.ballot.sync.b32 %r822, p, 0xffffffff;
    @!p not.b32 %r822, %r822;
}

	// end inline asm
	and.b32  	%r834, %r822, %r833;
	clz.b32 	%r835, %r834;
	sub.s32 	%r191, 31, %r835;
	and.b32  	%r836, %r646, %r834;
	popc.b32 	%r192, %r836;
	setp.ne.s32 	%p80, %r295, %r191;
	mov.b32 	%r1787, 0;
	@%p80 bra 	$L__BB6_125;
	shl.b32 	%r837, %r823, 2;
	add.s32 	%r838, %r164, %r837;
	atom.shared.add.u32 	%r1787, [%r838], %r192;
$L__BB6_125:
	shfl.sync.idx.b32	%r864|%p81, %r1787, %r191, 31, -1;
	add.s32 	%r195, %r192, %r864;
	shr.u32 	%r865, %r1769, %r293;
	and.b32  	%r861, %r865, %r82;
	mov.b32 	%r841, 1;
	// begin inline asm
	{
    .reg .pred p;
    and.b32 %r839, %r861, %r841;    setp.ne.u32 p, %r839, 0;
    vote.ballot.sync.b32 %r839, p, 0xffffffff;
    @!p not.b32 %r839, %r839;
}

	// end inline asm
	mov.b32 	%r844, 2;
	// begin inline asm
	{
    .reg .pred p;
    and.b32 %r842, %r861, %r844;    setp.ne.u32 p, %r842, 0;
    vote.ballot.sync.b32 %r842, p, 0xffffffff;
    @!p not.b32 %r842, %r842;
}

	// end inline asm
	and.b32  	%r866, %r842, %r839;
	mov.b32 	%r847, 4;
	// begin inline asm
	{
    .reg .pred p;
    and.b32 %r845, %r861, %r847;    setp.ne.u32 p, %r845, 0;
    vote.ballot.sync.b32 %r845, p, 0xffffffff;
    @!p not.b32 %r845, %r845;
}

	// end inline asm
	and.b32  	%r867, %r845, %r866;
	mov.b32 	%r850, 8;
	// begin inline asm
	{
    .reg .pred p;
    and.b32 %r848, %r861, %r850;    setp.ne.u32 p, %r848, 0;
    vote.ballot.sync.b32 %r848, p, 0xffffffff;
    @!p not.b32 %r848, %r848;
}

	// end inline asm
	and.b32  	%r868, %r848, %r867;
	mov.b32 	%r853, 16;
	// begin inline asm
	{
    .reg .pred p;
    and.b32 %r851, %r861, %r853;    setp.ne.u32 p, %r851, 0;
    vote.ballot.sync.b32 %r851, p, 0xffffffff;
    @!p not.b32 %r851, %r851;
}

	// end inline asm
	and.b32  	%r869, %r851, %r868;
	mov.b32 	%r856, 32;
	// begin inline asm
	{
    .reg .pred p;
    and.b32 %r854, %r861, %r856;    setp.ne.u32 p, %r854, 0;
    vote.ballot.sync.b32 %r854, p, 0xffffffff;
    @!p not.b32 %r854, %r854;
}

	// end inline asm
	and.b32  	%r870, %r854, %r869;
	mov.b32 	%r859, 64;
	// begin inline asm
	{
    .reg .pred p;
    and.b32 %r857, %r861, %r859;    setp.ne.u32 p, %r857, 0;
    vote.ballot.sync.b32 %r857, p, 0xffffffff;
    @!p not.b32 %r857, %r857;
}

	// end inline asm
	and.b32  	%r871, %r857, %r870;
	mov.b32 	%r862, 128;
	// begin inline asm
	{
    .reg .pred p;
    and.b32 %r860, %r861, %r862;    setp.ne.u32 p, %r860, 0;
    vote.ballot.sync.b32 %r860, p, 0xffffffff;
    @!p not.b32 %r860, %r860;
}

	// end inline asm
	and.b32  	%r872, %r860, %r871;
	clz.b32 	%r873, %r872;
	sub.s32 	%r197, 31, %r873;
	and.b32  	%r874, %r646, %r872;
	popc.b32 	%r198, %r874;
	setp.ne.s32 	%p82, %r295, %r197;
	mov.b32 	%r1788, 0;
	@%p82 bra 	$L__BB6_127;
	shl.b32 	%r875, %r861, 2;
	add.s32 	%r876, %r164, %r875;
	atom.shared.add.u32 	%r1788, [%r876], %r198;
$L__BB6_127:
	shfl.sync.idx.b32	%r902|%p83, %r1788, %r197, 31, -1;
	add.s32 	%r201, %r198, %r902;
	shr.u32 	%r903, %r1770, %r293;
	and.b32  	%r899, %r903, %r82;
	mov.b32 	%r879, 1;
	// begin inline asm
	{
    .reg .pred p;
    and.b32 %r877, %r899, %r879;    setp.ne.u32 p, %r877, 0;
    vote.ballot.sync.b32 %r877, p, 0xffffffff;
    @!p not.b32 %r877, %r877;
}

	// end inline asm
	mov.b32 	%r882, 2;
	// begin inline asm
	{
    .reg .pred p;
    and.b32 %r880, %r899, %r882;    setp.ne.u32 p, %r880, 0;
    vote.ballot.sync.b32 %r880, p, 0xffffffff;
    @!p not.b32 %r880, %r880;
}

	// end inline asm
	and.b32  	%r904, %r880, %r877;
	mov.b32 	%r885, 4;
	// begin inline asm
	{
    .reg .pred p;
    and.b32 %r883, %r899, %r885;    setp.ne.u32 p, %r883, 0;
    vote.ballot.sync.b32 %r883, p, 0xffffffff;
    @!p not.b32 %r883, %r883;
}

	// end inline asm
	and.b32  	%r905, %r883, %r904;
	mov.b32 	%r888, 8;
	// begin inline asm
	{
    .reg .pred p;
    and.b32 %r886, %r899, %r888;    setp.ne.u32 p, %r886, 0;
    vote.ballot.sync.b32 %r886, p, 0xffffffff;
    @!p not.b32 %r886, %r886;
}

	// end inline asm
	and.b32  	%r906, %r886, %r905;
	mov.b32 	%r891, 16;
	// begin inline asm
	{
    .reg .pred p;
    and.b32 %r889, %r899, %r891;    setp.ne.u32 p, %r889, 0;
    vote.ballot.sync.b32 %r889, p, 0xffffffff;
    @!p not.b32 %r889, %r889;
}

	// end inline asm
	and.b32  	%r907, %r889, %r906;
	mov.b32 	%r894, 32;
	// begin inline asm
	{
    .reg .pred p;
    and.b32 %r892, %r899, %r894;    setp.ne.u32 p, %r892, 0;
    vote.ballot.sync.b32 %r892, p, 0xffffffff;
    @!p not.b32 %r892, %r892;
}

	// end inline asm
	and.b32  	%r908, %r892, %r907;
	mov.b32 	%r897, 64;
	// begin inline asm
	{
    .reg .pred p;
    and.b32 %r895, %r899, %r897;    setp.ne.u32 p, %r895, 0;
    vote.ballot.sync.b32 %r895, p, 0xffffffff;
    @!p not.b32 %r895, %r895;
}

	// end inline asm
	and.b32  	%r909, %r895, %r908;
	mov.b32 	%r900, 128;
	// begin inline asm
	{
    .reg .pred p;
    and.b32 %r898, %r899, %r900;    setp.ne.u32 p, %r898, 0;
    vote.ballot.sync.b32 %r898, p, 0xffffffff;
    @!p not.b32 %r898, %r898;
}

	// end inline asm
	and.b32  	%r910, %r898, %r909;
	clz.b32 	%r911, %r910;
	sub.s32 	%r203, 31, %r911;
	and.b32  	%r912, %r646, %r910;
	popc.b32 	%r204, %r912;
	setp.ne.s32 	%p84, %r295, %r203;
	mov.b32 	%r1789, 0;
	@%p84 bra 	$L__BB6_129;
	shl.b32 	%r913, %r899, 2;
	add.s32 	%r914, %r164, %r913;
	atom.shared.add.u32 	%r1789, [%r914], %r204;
$L__BB6_129:
	shfl.sync.idx.b32	%r940|%p85, %r1789, %r203, 31, -1;
	add.s32 	%r207, %r204, %r940;
	shr.u32 	%r941, %r1771, %r293;
	and.b32  	%r937, %r941, %r82;
	mov.b32 	%r917, 1;
	// begin inline asm
	{
    .reg .pred p;
    and.b32 %r915, %r937, %r917;    setp.ne.u32 p, %r915, 0;
    vote.ballot.sync.b32 %r915, p, 0xffffffff;
    @!p not.b32 %r915, %r915;
}

	// end inline asm
	mov.b32 	%r920, 2;
	// begin inline asm
	{
    .reg .pred p;
    and.b32 %r918, %r937, %r920;    setp.ne.u32 p, %r918, 0;
    vote.ballot.sync.b32 %r918, p, 0xffffffff;
    @!p not.b32 %r918, %r918;
}

	// end inline asm
	and.b32  	%r942, %r918, %r915;
	mov.b32 	%r923, 4;
	// begin inline asm
	{
    .reg .pred p;
    and.b32 %r921, %r937, %r923;    setp.ne.u32 p, %r921, 0;
    vote.ballot.sync.b32 %r921, p, 0xffffffff;
    @!p not.b32 %r921, %r921;
}

	// end inline asm
	and.b32  	%r943, %r921, %r942;
	mov.b32 	%r926, 8;
	// begin inline asm
	{
    .reg .pred p;
    and.b32 %r924, %r937, %r926;    setp.ne.u32 p, %r924, 0;
    vote.ballot.sync.b32 %r924, p, 0xffffffff;
    @!p not.b32 %r924, %r924;
}

	// end inline asm
	and.b32  	%r944, %r924, %r943;
	mov.b32 	%r929, 16;
	// begin inline asm
	{
    .reg .pred p;
    and.b32 %r927, %r937, %r929;    setp.ne.u32 p, %r927, 0;
    vote.ballot.sync.b32 %r927, p, 0xffffffff;
    @!p not.b32 %r927, %r927;
}

	// end inline asm
	and.b32  	%r945, %r927, %r944;
	mov.b32 	%r932, 32;
	// begin inline asm
	{
    .reg .pred p;
    and.b32 %r930, %r937, %r932;    setp.ne.u32 p, %r930, 0;
    vote.ballot.sync.b32 %r930, p, 0xffffffff;
    @!p not.b32 %r930, %r930;
}

	// end inline asm
	and.b32  	%r946, %r930, %r945;
	mov.b32 	%r935, 64;
	// begin inline asm
	{
    .reg .pred p;
    and.b32 %r933, %r937, %r935;    setp.ne.u32 p, %r933, 0;
    vote.ballot.sync.b32 %r933, p, 0xffffffff;
    @!p not.b32 %r933, %r933;
}

	// end inline asm
	and.b32  	%r947, %r933, %r946;
	mov.b32 	%r938, 128;
	// begin inline asm
	{
    .reg .pred p;
    and.b32 %r936, %r937, %r938;    setp.ne.u32 p, %r936, 0;
    vote.ballot.sync.b32 %r936, p, 0xffffffff;
    @!p not.b32 %r936, %r936;
}

	// end inline asm
	and.b32  	%r948, %r936, %r947;
	clz.b32 	%r949, %r948;
	sub.s32 	%r209, 31, %r949;
	and.b32  	%r950, %r646, %r948;
	popc.b32 	%r210, %r950;
	setp.ne.s32 	%p86, %r295, %r209;
	mov.b32 	%r1790, 0;
	@%p86 bra 	$L__BB6_131;
	shl.b32 	%r951, %r937, 2;
	add.s32 	%r952, %r164, %r951;
	atom.shared.add.u32 	%r1790, [%r952], %r210;
$L__BB6_131:
	shfl.sync.idx.b32	%r978|%p87, %r1790, %r209, 31, -1;
	add.s32 	%r213, %r210, %r978;
	shr.u32 	%r979, %r1772, %r293;
	and.b32  	%r975, %r979, %r82;
	mov.b32 	%r955, 1;
	// begin inline asm
	{
    .reg .pred p;
    and.b32 %r953, %r975, %r955;    setp.ne.u32 p, %r953, 0;
    vote.ballot.sync.b32 %r953, p, 0xffffffff;
    @!p not.b32 %r953, %r953;
}

	// end inline asm
	mov.b32 	%r958, 2;
	// begin inline asm
	{
    .reg .pred p;
    and.b32 %r956, %r975, %r958;    setp.ne.u32 p, %r956, 0;
    vote.ballot.sync.b32 %r956, p, 0xffffffff;
    @!p not.b32 %r956, %r956;
}

	// end inline asm
	and.b32  	%r980, %r956, %r953;
	mov.b32 	%r961, 4;
	// begin inline asm
	{
    .reg .pred p;
    and.b32 %r959, %r975, %r961;    setp.ne.u32 p, %r959, 0;
    vote.ballot.sync.b32 %r959, p, 0xffffffff;
    @!p not.b32 %r959, %r959;
}

	// end inline asm
	and.b32  	%r981, %r959, %r980;
	mov.b32 	%r964, 8;
	// begin inline asm
	{
    .reg .pred p;
    and.b32 %r962, %r975, %r964;    setp.ne.u32 p, %r962, 0;
    vote.ballot.sync.b32 %r962, p, 0xffffffff;
    @!p not.b32 %r962, %r962;
}

	// end inline asm
	and.b32  	%r982, %r962, %r981;
	mov.b32 	%r967, 16;
	// begin inline asm
	{
    .reg .pred p;
    and.b32 %r965, %r975, %r967;    setp.ne.u32 p, %r965, 0;
    vote.ballot.sync.b32 %r965, p, 0xffffffff;
    @!p not.b32 %r965, %r965;
}

	// end inline asm
	and.b32  	%r983, %r965, %r982;
	mov.b32 	%r970, 32;
	// begin inline asm
	{
    .reg .pred p;
    and.b32 %r968, %r975, %r970;    setp.ne.u32 p, %r968, 0;
    vote.ballot.sync.b32 %r968, p, 0xffffffff;
    @!p not.b32 %r968, %r968;
}

	// end inline asm
	and.b32  	%r984, %r968, %r983;
	mov.b32 	%r973, 64;
	// begin inline asm
	{
    .reg .pred p;
    and.b32 %r971, %r975, %r973;    setp.ne.u32 p, %r971, 0;
    vote.ballot.sync.b32 %r971, p, 0xffffffff;
    @!p not.b32 %r971, %r971;
}

	// end inline asm
	and.b32  	%r985, %r971, %r984;
	mov.b32 	%r976, 128;
	// begin inline asm
	{
    .reg .pred p;
    and.b32 %r974, %r975, %r976;    setp.ne.u32 p, %r974, 0;
    vote.ballot.sync.b32 %r974, p, 0xffffffff;
    @!p not.b32 %r974, %r974;
}

	// end inline asm
	and.b32  	%r986, %r974, %r985;
	clz.b32 	%r987, %r986;
	sub.s32 	%r215, 31, %r987;
	and.b32  	%r988, %r646, %r986;
	popc.b32 	%r216, %r988;
	setp.ne.s32 	%p88, %r295, %r215;
	mov.b32 	%r1791, 0;
	@%p88 bra 	$L__BB6_133;
	shl.b32 	%r989, %r975, 2;
	add.s32 	%r990, %r164, %r989;
	atom.shared.add.u32 	%r1791, [%r990], %r216;
$L__BB6_133:
	shfl.sync.idx.b32	%r1016|%p89, %r1791, %r215, 31, -1;
	add.s32 	%r219, %r216, %r1016;
	shr.u32 	%r1017, %r1773, %r293;
	and.b32  	%r1013, %r1017, %r82;
	mov.b32 	%r993, 1;
	// begin inline asm
	{
    .reg .pred p;
    and.b32 %r991, %r1013, %r993;    setp.ne.u32 p, %r991, 0;
    vote.ballot.sync.b32 %r991, p, 0xffffffff;
    @!p not.b32 %r991, %r991;
}

	// end inline asm
	mov.b32 	%r996, 2;
	// begin inline asm
	{
    .reg .pred p;
    and.b32 %r994, %r1013, %r996;    setp.ne.u32 p, %r994, 0;
    vote.ballot.sync.b32 %r994, p, 0xffffffff;
    @!p not.b32 %r994, %r994;
}

	// end inline asm
	and.b32  	%r1018, %r994, %r991;
	mov.b32 	%r999, 4;
	// begin inline asm
	{
    .reg .pred p;
    and.b32 %r997, %r1013, %r999;    setp.ne.u32 p, %r997, 0;
    vote.ballot.sync.b32 %r997, p, 0xffffffff;
    @!p not.b32 %r997, %r997;
}

	// end inline asm
	and.b32  	%r1019, %r997, %r1018;
	mov.b32 	%r1002, 8;
	// begin inline asm
	{
    .reg .pred p;
    and.b32 %r1000, %r1013, %r1002;    setp.ne.u32 p, %r1000, 0;
    vote.ballot.sync.b32 %r1000, p, 0xffffffff;
    @!p not.b32 %r1000, %r1000;
}

	// end inline asm
	and.b32  	%r1020, %r1000, %r1019;
	mov.b32 	%r1005, 16;
	// begin inline asm
	{
    .reg .pred p;
    and.b32 %r1003, %r1013, %r1005;    setp.ne.u32 p, %r1003, 0;
    vote.ballot.sync.b32 %r1003, p, 0xffffffff;
    @!p not.b32 %r1003, %r1003;
}

	// end inline asm
	and.b32  	%r1021, %r1003, %r1020;
	mov.b32 	%r1008, 32;
	// begin inline asm
	{
    .reg .pred p;
    and.b32 %r1006, %r1013, %r1008;    setp.ne.u32 p, %r1006, 0;
    vote.ballot.sync.b32 %r1006, p, 0xffffffff;
    @!p not.b32 %r1006, %r1006;
}

	// end inline asm
	and.b32  	%r1022, %r1006, %r1021;
	mov.b32 	%r1011, 64;
	// begin inline asm
	{
    .reg .pred p;
    and.b32 %r1009, %r1013, %r1011;    setp.ne.u32 p, %r1009, 0;
    vote.ballot.sync.b32 %r1009, p, 0xffffffff;
    @!p not.b32 %r1009, %r1009;
}

	// end inline asm
	and.b32  	%r1023, %r1009, %r1022;
	mov.b32 	%r1014, 128;
	// begin inline asm
	{
    .reg .pred p;
    and.b32 %r1012, %r1013, %r1014;    setp.ne.u32 p, %r1012, 0;
    vote.ballot.sync.b32 %r1012, p, 0xffffffff;
    @!p not.b32 %r1012, %r1012;
}

	// end inline asm
	and.b32  	%r1024, %r1012, %r1023;
	clz.b32 	%r1025, %r1024;
	sub.s32 	%r221, 31, %r1025;
	and.b32  	%r1026, %r646, %r1024;
	popc.b32 	%r222, %r1026;
	setp.ne.s32 	%p90, %r295, %r221;
	mov.b32 	%r1792, 0;
	@%p90 bra 	$L__BB6_135;
	shl.b32 	%r1027, %r1013, 2;
	add.s32 	%r1028, %r164, %r1027;
	atom.shared.add.u32 	%r1792, [%r1028], %r222;
$L__BB6_135:
	shfl.sync.idx.b32	%r1054|%p91, %r1792, %r221, 31, -1;
	add.s32 	%r225, %r222, %r1054;
	shr.u32 	%r1055, %r1774, %r293;
	and.b32  	%r1051, %r1055, %r82;
	mov.b32 	%r1031, 1;
	// begin inline asm
	{
    .reg .pred p;
    and.b32 %r1029, %r1051, %r1031;    setp.ne.u32 p, %r1029, 0;
    vote.ballot.sync.b32 %r1029, p, 0xffffffff;
    @!p not.b32 %r1029, %r1029;
}

	// end inline asm
	mov.b32 	%r1034, 2;
	// begin inline asm
	{
    .reg .pred p;
    and.b32 %r1032, %r1051, %r1034;    setp.ne.u32 p, %r1032, 0;
    vote.ballot.sync.b32 %r1032, p, 0xffffffff;
    @!p not.b32 %r1032, %r1032;
}

	// end inline asm
	and.b32  	%r1056, %r1032, %r1029;
	mov.b32 	%r1037, 4;
	// begin inline asm
	{
    .reg .pred p;
    and.b32 %r1035, %r1051, %r1037;    setp.ne.u32 p, %r1035, 0;
    vote.ballot.sync.b32 %r1035, p, 0xffffffff;
    @!p not.b32 %r1035, %r1035;
}

	// end inline asm
	and.b32  	%r1057, %r1035, %r1056;
	mov.b32 	%r1040, 8;
	// begin inline asm
	{
    .reg .pred p;
    and.b32 %r1038, %r1051, %r1040;    setp.ne.u32 p, %r1038, 0;
    vote.ballot.sync.b32 %r1038, p, 0xffffffff;
    @!p not.b32 %r1038, %r1038;
}

	// end inline asm
	and.b32  	%r1058, %r1038, %r1057;
	mov.b32 	%r1043, 16;
	// begin inline asm
	{
    .reg .pred p;
    and.b32 %r1041, %r1051, %r1043;    setp.ne.u32 p, %r1041, 0;
    vote.ballot.sync.b32 %r1041, p, 0xffffffff;
    @!p not.b32 %r1041, %r1041;
}

	// end inline asm
	and.b32  	%r1059, %r1041, %r1058;
	mov.b32 	%r1046, 32;
	// begin inline asm
	{
    .reg .pred p;
    and.b32 %r1044, %r1051, %r1046;    setp.ne.u32 p, %r1044, 0;
    vote.ballot.sync.b32 %r1044, p, 0xffffffff;
    @!p not.b32 %r1044, %r1044;
}

	// end inline asm
	and.b32  	%r1060, %r1044, %r1059;
	mov.b32 	%r1049, 64;
	// begin inline asm
	{
    .reg .pred p;
    and.b32 %r1047, %r1051, %r1049;    setp.ne.u32 p, %r1047, 0;
    vote.ballot.sync.b32 %r1047, p, 0xffffffff;
    @!p not.b32 %r1047, %r1047;
}

	// end inline asm
	and.b32  	%r1061, %r1047, %r1060;
	mov.b32 	%r1052, 128;
	// begin inline asm
	{
    .reg .pred p;
    and.b32 %r1050, %r1051, %r1052;    setp.ne.u32 p, %r1050, 0;
    vote.ballot.sync.b32 %r1050, p, 0xffffffff;
    @!p not.b32 %r1050, %r1050;
}

	// end inline asm
	and.b32  	%r1062, %r1050, %r1061;
	clz.b32 	%r1063, %r1062;
	sub.s32 	%r227, 31, %r1063;
	and.b32  	%r1064, %r646, %r1062;
	popc.b32 	%r228, %r1064;
	setp.ne.s32 	%p92, %r295, %r227;
	mov.b32 	%r1793, 0;
	@%p92 bra 	$L__BB6_137;
	shl.b32 	%r1065, %r1051, 2;
	add.s32 	%r1066, %r164, %r1065;
	atom.shared.add.u32 	%r1793, [%r1066], %r228;
$L__BB6_137:
	shfl.sync.idx.b32	%r1092|%p93, %r1793, %r227, 31, -1;
	add.s32 	%r231, %r228, %r1092;
	shr.u32 	%r1093, %r1775, %r293;
	and.b32  	%r1089, %r1093, %r82;
	mov.b32 	%r1069, 1;
	// begin inline asm
	{
    .reg .pred p;
    and.b32 %r1067, %r1089, %r1069;    setp.ne.u32 p, %r1067, 0;
    vote.ballot.sync.b32 %r1067, p, 0xffffffff;
    @!p not.b32 %r1067, %r1067;
}

	// end inline asm
	mov.b32 	%r1072, 2;
	// begin inline asm
	{
    .reg .pred p;
    and.b32 %r1070, %r1089, %r1072;    setp.ne.u32 p, %r1070, 0;
    vote.ballot.sync.b32 %r1070, p, 0xffffffff;
    @!p not.b32 %r1070, %r1070;
}

	// end inline asm
	and.b32  	%r1094, %r1070, %r1067;
	mov.b32 	%r1075, 4;
	// begin inline asm
	{
    .reg .pred p;
    and.b32 %r1073, %r1089, %r1075;    setp.ne.u32 p, %r1073, 0;
    vote.ballot.sync.b32 %r1073, p, 0xffffffff;
    @!p not.b32 %r1073, %r1073;
}

	// end inline asm
	and.b32  	%r1095, %r1073, %r1094;
	mov.b32 	%r1078, 8;
	// begin inline asm
	{
    .reg .pred p;
    and.b32 %r1076, %r1089, %r1078;    setp.ne.u32 p, %r1076, 0;
    vote.ballot.sync.b32 %r1076, p, 0xffffffff;
    @!p not.b32 %r1076, %r1076;
}

	// end inline asm
	and.b32  	%r1096, %r1076, %r1095;
	mov.b32 	%r1081, 16;
	// begin inline asm
	{
    .reg .pred p;
    and.b32 %r1079, %r1089, %r1081;    setp.ne.u32 p, %r1079, 0;
    vote.ballot.sync.b32 %r1079, p, 0xffffffff;
    @!p not.b32 %r1079, %r1079;
}

	// end inline asm
	and.b32  	%r1097, %r1079, %r1096;
	mov.b32 	%r1084, 32;
	// begin inline asm
	{
    .reg .pred p;
    and.b32 %r1082, %r1089, %r1084;    setp.ne.u32 p, %r1082, 0;
    vote.ballot.sync.b32 %r1082, p, 0xffffffff;
    @!p not.b32 %r1082, %r1082;
}

	// end inline asm
	and.b32  	%r1098, %r1082, %r1097;
	mov.b32 	%r1087, 64;
	// begin inline asm
	{
    .reg .pred p;
    and.b32 %r1085, %r1089, %r1087;    setp.ne.u32 p, %r1085, 0;
    vote.ballot.sync.b32 %r1085, p, 0xffffffff;
    @!p not.b32 %r1085, %r1085;
}

	// end inline asm
	and.b32  	%r1099, %r1085, %r1098;
	mov.b32 	%r1090, 128;
	// begin inline asm
	{
    .reg .pred p;
    and.b32 %r1088, %r1089, %r1090;    setp.ne.u32 p, %r1088, 0;
    vote.ballot.sync.b32 %r1088, p, 0xffffffff;
    @!p not.b32 %r1088, %r1088;
}

	// end inline asm
	and.b32  	%r1100, %r1088, %r1099;
	clz.b32 	%r1101, %r1100;
	sub.s32 	%r233, 31, %r1101;
	and.b32  	%r1102, %r646, %r1100;
	popc.b32 	%r234, %r1102;
	setp.ne.s32 	%p94, %r295, %r233;
	mov.b32 	%r1794, 0;
	@%p94 bra 	$L__BB6_139;
	shl.b32 	%r1103, %r1089, 2;
	add.s32 	%r1104, %r164, %r1103;
	atom.shared.add.u32 	%r1794, [%r1104], %r234;
$L__BB6_139:
	shfl.sync.idx.b32	%r1130|%p95, %r1794, %r233, 31, -1;
	add.s32 	%r237, %r234, %r1130;
	shr.u32 	%r1131, %r1776, %r293;
	and.b32  	%r1127, %r1131, %r82;
	mov.b32 	%r1107, 1;
	// begin inline asm
	{
    .reg .pred p;
    and.b32 %r1105, %r1127, %r1107;    setp.ne.u32 p, %r1105, 0;
    vote.ballot.sync.b32 %r1105, p, 0xffffffff;
    @!p not.b32 %r1105, %r1105;
}

	// end inline asm
	mov.b32 	%r1110, 2;
	// begin inline asm
	{
    .reg .pred p;
    and.b32 %r1108, %r1127, %r1110;    setp.ne.u32 p, %r1108, 0;
    vote.ballot.sync.b32 %r1108, p, 0xffffffff;
    @!p not.b32 %r1108, %r1108;
}

	// end inline asm
	and.b32  	%r1132, %r1108, %r1105;
	mov.b32 	%r1113, 4;
	// begin inline asm
	{
    .reg .pred p;
    and.b32 %r1111, %r1127, %r1113;    setp.ne.u32 p, %r1111, 0;
    vote.ballot.sync.b32 %r1111, p, 0xffffffff;
    @!p not.b32 %r1111, %r1111;
}

	// end inline asm
	and.b32  	%r1133, %r1111, %r1132;
	mov.b32 	%r1116, 8;
	// begin inline asm
	{
    .reg .pred p;
    and.b32 %r1114, %r1127, %r1116;    setp.ne.u32 p, %r1114, 0;
    vote.ballot.sync.b32 %r1114, p, 0xffffffff;
    @!p not.b32 %r1114, %r1114;
}

	// end inline asm
	and.b32  	%r1134, %r1114, %r1133;
	mov.b32 	%r1119, 16;
	// begin inline asm
	{
    .reg .pred p;
    and.b32 %r1117, %r1127, %r1119;    setp.ne.u32 p, %r1117, 0;
    vote.ballot.sync.b32 %r1117, p, 0xffffffff;
    @!p not.b32 %r1117, %r1117;
}

	// end inline asm
	and.b32  	%r1135, %r1117, %r1134;
	mov.b32 	%r1122, 32;
	// begin inline asm
	{
    .reg .pred p;
    and.b32 %r1120, %r1127, %r1122;    setp.ne.u32 p, %r1120, 0;
    vote.ballot.sync.b32 %r1120, p, 0xffffffff;
    @!p not.b32 %r1120, %r1120;
}

	// end inline asm
	and.b32  	%r1136, %r1120, %r1135;
	mov.b32 	%r1125, 64;
	// begin inline asm
	{
    .reg .pred p;
    and.b32 %r1123, %r1127, %r1125;    setp.ne.u32 p, %r1123, 0;
    vote.ballot.sync.b32 %r1123, p, 0xffffffff;
    @!p not.b32 %r1123, %r1123;
}

	// end inline asm
	and.b32  	%r1137, %r1123, %r1136;
	mov.b32 	%r1128, 128;
	// begin inline asm
	{
    .reg .pred p;
    and.b32 %r1126, %r1127, %r1128;    setp.ne.u32 p, %r1126, 0;
    vote.ballot.sync.b32 %r1126, p, 0xffffffff;
    @!p not.b32 %r1126, %r1126;
}

	// end inline asm
	and.b32  	%r1138, %r1126, %r1137;
	clz.b32 	%r1139, %r1138;
	sub.s32 	%r239, 31, %r1139;
	and.b32  	%r1140, %r646, %r1138;
	popc.b32 	%r240, %r1140;
	setp.ne.s32 	%p96, %r295, %r239;
	mov.b32 	%r1795, 0;
	@%p96 bra 	$L__BB6_141;
	shl.b32 	%r1141, %r1127, 2;
	add.s32 	%r1142, %r164, %r1141;
	atom.shared.add.u32 	%r1795, [%r1142], %r240;
$L__BB6_141:
	shfl.sync.idx.b32	%r1168|%p97, %r1795, %r239, 31, -1;
	add.s32 	%r243, %r240, %r1168;
	shr.u32 	%r1169, %r1777, %r293;
	and.b32  	%r1165, %r1169, %r82;
	mov.b32 	%r1145, 1;
	// begin inline asm
	{
    .reg .pred p;
    and.b32 %r1143, %r1165, %r1145;    setp.ne.u32 p, %r1143, 0;
    vote.ballot.sync.b32 %r1143, p, 0xffffffff;
    @!p not.b32 %r1143, %r1143;
}

	// end inline asm
	mov.b32 	%r1148, 2;
	// begin inline asm
	{
    .reg .pred p;
    and.b32 %r1146, %r1165, %r1148;    setp.ne.u32 p, %r1146, 0;
    vote.ballot.sync.b32 %r1146, p, 0xffffffff;
    @!p not.b32 %r1146, %r1146;
}

	// end inline asm
	and.b32  	%r1170, %r1146, %r1143;
	mov.b32 	%r1151, 4;
	// begin inline asm
	{
    .reg .pred p;
    and.b32 %r1149, %r1165, %r1151;    setp.ne.u32 p, %r1149, 0;
    vote.ballot.sync.b32 %r1149, p, 0xffffffff;
    @!p not.b32 %r1149, %r1149;
}

	// end inline asm
	and.b32  	%r1171, %r1149, %r1170;
	mov.b32 	%r1154, 8;
	// begin inline asm
	{
    .reg .pred p;
    and.b32 %r1152, %r1165, %r1154;    setp.ne.u32 p, %r1152, 0;
    vote.ballot.sync.b32 %r1152, p, 0xffffffff;
    @!p not.b32 %r1152, %r1152;
}

	// end inline asm
	and.b32  	%r1172, %r1152, %r1171;
	mov.b32 	%r1157, 16;
	// begin inline asm
	{
    .reg .pred p;
    and.b32 %r1155, %r1165, %r1157;    setp.ne.u32 p, %r1155, 0;
    vote.ballot.sync.b32 %r1155, p, 0xffffffff;
    @!p not.b32 %r1155, %r1155;
}

	// end inline asm
	and.b32  	%r1173, %r1155, %r1172;
	mov.b32 	%r1160, 32;
	// begin inline asm
	{
    .reg .pred p;
    and.b32 %r1158, %r1165, %r1160;    setp.ne.u32 p, %r1158, 0;
    vote.ballot.sync.b32 %r1158, p, 0xffffffff;
    @!p not.b32 %r1158, %r1158;
}

	// end inline asm
	and.b32  	%r1174, %r1158, %r1173;
	mov.b32 	%r1163, 64;
	// begin inline asm
	{
    .reg .pred p;
    and.b32 %r1161, %r1165, %r1163;    setp.ne.u32 p, %r1161, 0;
    vote.ballot.sync.b32 %r1161, p, 0xffffffff;
    @!p not.b32 %r1161, %r1161;
}

	// end inline asm
	and.b32  	%r1175, %r1161, %r1174;
	mov.b32 	%r1166, 128;
	// begin inline asm
	{
    .reg .pred p;
    and.b32 %r1164, %r1165, %r1166;    setp.ne.u32 p, %r1164, 0;
    vote.ballot.sync.b32 %r1164, p, 0xffffffff;
    @!p not.b32 %r1164, %r1164;
}

	// end inline asm
	and.b32  	%r1176, %r1164, %r1175;
	clz.b32 	%r1177, %r1176;
	sub.s32 	%r245, 31, %r1177;
	and.b32  	%r1178, %r646, %r1176;
	popc.b32 	%r246, %r1178;
	setp.ne.s32 	%p98, %r295, %r245;
	mov.b32 	%r1796, 0;
	@%p98 bra 	$L__BB6_143;
	shl.b32 	%r1179, %r1165, 2;
	add.s32 	%r1180, %r164, %r1179;
	atom.shared.add.u32 	%r1796, [%r1180], %r246;
$L__BB6_143:
	shfl.sync.idx.b32	%r1206|%p99, %r1796, %r245, 31, -1;
	add.s32 	%r249, %r246, %r1206;
	shr.u32 	%r1207, %r1778, %r293;
	and.b32  	%r1203, %r1207, %r82;
	mov.b32 	%r1183, 1;
	// begin inline asm
	{
    .reg .pred p;
    and.b32 %r1181, %r1203, %r1183;    setp.ne.u32 p, %r1181, 0;
    vote.ballot.sync.b32 %r1181, p, 0xffffffff;
    @!p not.b32 %r1181, %r1181;
}

	// end inline asm
	mov.b32 	%r1186, 2;
	// begin inline asm
	{
    .reg .pred p;
    and.b32 %r1184, %r1203, %r1186;    setp.ne.u32 p, %r1184, 0;
    vote.ballot.sync.b32 %r1184, p, 0xffffffff;
    @!p not.b32 %r1184, %r1184;
}

	// end inline asm
	and.b32  	%r1208, %r1184, %r1181;
	mov.b32 	%r1189, 4;
	// begin inline asm
	{
    .reg .pred p;
    and.b32 %r1187, %r1203, %r1189;    setp.ne.u32 p, %r1187, 0;
    vote.ballot.sync.b32 %r1187, p, 0xffffffff;
    @!p not.b32 %r1187, %r1187;
}

	// end inline asm
	and.b32  	%r1209, %r1187, %r1208;
	mov.b32 	%r1192, 8;
	// begin inline asm
	{
    .reg .pred p;
    and.b32 %r1190, %r1203, %r1192;    setp.ne.u32 p, %r1190, 0;
    vote.ballot.sync.b32 %r1190, p, 0xffffffff;
    @!p not.b32 %r1190, %r1190;
}

	// end inline asm
	and.b32  	%r1210, %r1190, %r1209;
	mov.b32 	%r1195, 16;
	// begin inline asm
	{
    .reg .pred p;
    and.b32 %r1193, %r1203, %r1195;    setp.ne.u32 p, %r1193, 0;
    vote.ballot.sync.b32 %r1193, p, 0xffffffff;
    @!p not.b32 %r1193, %r1193;
}

	// end inline asm
	and.b32  	%r1211, %r1193, %r1210;
	mov.b32 	%r1198, 32;
	// begin inline asm
	{
    .reg .pred p;
    and.b32 %r1196, %r1203, %r1198;    setp.ne.u32 p, %r1196, 0;
    vote.ballot.sync.b32 %r1196, p, 0xffffffff;
    @!p not.b32 %r1196, %r1196;
}

	// end inline asm
	and.b32  	%r1212, %r1196, %r1211;
	mov.b32 	%r1201, 64;
	// begin inline asm
	{
    .reg .pred p;
    and.b32 %r1199, %r1203, %r1201;    setp.ne.u32 p, %r1199, 0;
    vote.ballot.sync.b32 %r1199, p, 0xffffffff;
    @!p not.b32 %r1199, %r1199;
}

	// end inline asm
	and.b32  	%r1213, %r1199, %r1212;
	mov.b32 	%r1204, 128;
	// begin inline asm
	{
    .reg .pred p;
    and.b32 %r1202, %r1203, %r1204;    setp.ne.u32 p, %r1202, 0;
    vote.ballot.sync.b32 %r1202, p, 0xffffffff;
    @!p not.b32 %r1202, %r1202;
}

	// end inline asm
	and.b32  	%r1214, %r1202, %r1213;
	clz.b32 	%r1215, %r1214;
	sub.s32 	%r251, 31, %r1215;
	and.b32  	%r1216, %r646, %r1214;
	popc.b32 	%r252, %r1216;
	setp.ne.s32 	%p100, %r295, %r251;
	mov.b32 	%r1797, 0;
	@%p100 bra 	$L__BB6_145;
	shl.b32 	%r1217, %r1203, 2;
	add.s32 	%r1218, %r164, %r1217;
	atom.shared.add.u32 	%r1797, [%r1218], %r252;
$L__BB6_145:
	shfl.sync.idx.b32	%r1244|%p101, %r1797, %r251, 31, -1;
	add.s32 	%r255, %r252, %r1244;
	shr.u32 	%r1245, %r1779, %r293;
	and.b32  	%r1241, %r1245, %r82;
	mov.b32 	%r1221, 1;
	// begin inline asm
	{
    .reg .pred p;
    and.b32 %r1219, %r1241, %r1221;    setp.ne.u32 p, %r1219, 0;
    vote.ballot.sync.b32 %r1219, p, 0xffffffff;
    @!p not.b32 %r1219, %r1219;
}

	// end inline asm
	mov.b32 	%r1224, 2;
	// begin inline asm
	{
    .reg .pred p;
    and.b32 %r1222, %r1241, %r1224;    setp.ne.u32 p, %r1222, 0;
    vote.ballot.sync.b32 %r1222, p, 0xffffffff;
    @!p not.b32 %r1222, %r1222;
}

	// end inline asm
	and.b32  	%r1246, %r1222, %r1219;
	mov.b32 	%r1227, 4;
	// begin inline asm
	{
    .reg .pred p;
    and.b32 %r1225, %r1241, %r1227;    setp.ne.u32 p, %r1225, 0;
    vote.ballot.sync.b32 %r1225, p, 0xffffffff;
    @!p not.b32 %r1225, %r1225;
}

	// end inline asm
	and.b32  	%r1247, %r1225, %r1246;
	mov.b32 	%r1230, 8;
	// begin inline asm
	{
    .reg .pred p;
    and.b32 %r1228, %r1241, %r1230;    setp.ne.u32 p, %r1228, 0;
    vote.ballot.sync.b32 %r1228, p, 0xffffffff;
    @!p not.b32 %r1228, %r1228;
}

	// end inline asm
	and.b32  	%r1248, %r1228, %r1247;
	mov.b32 	%r1233, 16;
	// begin inline asm
	{
    .reg .pred p;
    and.b32 %r1231, %r1241, %r1233;    setp.ne.u32 p, %r1231, 0;
    vote.ballot.sync.b32 %r1231, p, 0xffffffff;
    @!p not.b32 %r1231, %r1231;
}

	// end inline asm
	and.b32  	%r1249, %r1231, %r1248;
	mov.b32 	%r1236, 32;
	// begin inline asm
	{
    .reg .pred p;
    and.b32 %r1234, %r1241, %r1236;    setp.ne.u32 p, %r1234, 0;
    vote.ballot.sync.b32 %r1234, p, 0xffffffff;
    @!p not.b32 %r1234, %r1234;
}

	// end inline asm
	and.b32  	%r1250, %r1234, %r1249;
	mov.b32 	%r1239, 64;
	// begin inline asm
	{
    .reg .pred p;
    and.b32 %r1237, %r1241, %r1239;    setp.ne.u32 p, %r1237, 0;
    vote.ballot.sync.b32 %r1237, p, 0xffffffff;
    @!p not.b32 %r1237, %r1237;
}

	// end inline asm
	and.b32  	%r1251, %r1237, %r1250;
	mov.b32 	%r1242, 128;
	// begin inline asm
	{
    .reg .pred p;
    and.b32 %r1240, %r1241, %r1242;    setp.ne.u32 p, %r1240, 0;
    vote.ballot.sync.b32 %r1240, p, 0xffffffff;
    @!p not.b32 %r1240, %r1240;
}

	// end inline asm
	and.b32  	%r1252, %r1240, %r1251;
	clz.b32 	%r1253, %r1252;
	sub.s32 	%r257, 31, %r1253;
	and.b32  	%r1254, %r646, %r1252;
	popc.b32 	%r258, %r1254;
	setp.ne.s32 	%p102, %r295, %r257;
	mov.b32 	%r1798, 0;
	@%p102 bra 	$L__BB6_147;
	shl.b32 	%r1259, %r1241, 2;
	add.s32 	%r1260, %r164, %r1259;
	atom.shared.add.u32 	%r1798, [%r1260], %r258;
$L__BB6_147:
	shfl.sync.idx.b32	%r1286|%p103, %r1798, %r257, 31, -1;
	add.s32 	%r261, %r258, %r1286;
	shr.u32 	%r1287, %r1780, %r293;
	and.b32  	%r1283, %r1287, %r82;
	mov.b32 	%r1263, 1;
	// begin inline asm
	{
    .reg .pred p;
    and.b32 %r1261, %r1283, %r1263;    setp.ne.u32 p, %r1261, 0;
    vote.ballot.sync.b32 %r1261, p, 0xffffffff;
    @!p not.b32 %r1261, %r1261;
}

	// end inline asm
	mov.b32 	%r1266, 2;
	// begin inline asm
	{
    .reg .pred p;
    and.b32 %r1264, %r1283, %r1266;    setp.ne.u32 p, %r1264, 0;
    vote.ballot.sync.b32 %r1264, p, 0xffffffff;
    @!p not.b32 %r1264, %r1264;
}

	// end inline asm
	and.b32  	%r1288, %r1264, %r1261;
	mov.b32 	%r1269, 4;
	// begin inline asm
	{
    .reg .pred p;
    and.b32 %r1267, %r1283, %r1269;    setp.ne.u32 p, %r1267, 0;
    vote.ballot.sync.b32 %r1267, p, 0xffffffff;
    @!p not.b32 %r1267, %r1267;
}

	// end inline asm
	and.b32  	%r1289, %r1267, %r1288;
	mov.b32 	%r1272, 8;
	// begin inline asm
	{
    .reg .pred p;
    and.b32 %r1270, %r1283, %r1272;    setp.ne.u32 p, %r1270, 0;
    vote.ballot.sync.b32 %r1270, p, 0xffffffff;
    @!p not.b32 %r1270, %r1270;
}

	// end inline asm
	and.b32  	%r1290, %r1270, %r1289;
	mov.b32 	%r1275, 16;
	// begin inline asm
	{
    .reg .pred p;
    and.b32 %r1273, %r1283, %r1275;    setp.ne.u32 p, %r1273, 0;
    vote.ballot.sync.b32 %r1273, p, 0xffffffff;
    @!p not.b32 %r1273, %r1273;
}

	// end inline asm
	and.b32  	%r1291, %r1273, %r1290;
	mov.b32 	%r1278, 32;
	// begin inline asm
	{
    .reg .pred p;
    and.b32 %r1276, %r1283, %r1278;    setp.ne.u32 p, %r1276, 0;
    vote.ballot.sync.b32 %r1276, p, 0xffffffff;
    @!p not.b32 %r1276, %r1276;
}

	// end inline asm
	and.b32  	%r1292, %r1276, %r1291;
	mov.b32 	%r1281, 64;
	// begin inline asm
	{
    .reg .pred p;
    and.b32 %r1279, %r1283, %r1281;    setp.ne.u32 p, %r1279, 0;
    vote.ballot.sync.b32 %r1279, p, 0xffffffff;
    @!p not.b32 %r1279, %r1279;
}

	// end inline asm
	and.b32  	%r1293, %r1279, %r1292;
	mov.b32 	%r1284, 128;
	// begin inline asm
	{
    .reg .pred p;
    and.b32 %r1282, %r1283, %r1284;    setp.ne.u32 p, %r1282, 0;
    vote.ballot.sync.b32 %r1282, p, 0xffffffff;
    @!p not.b32 %r1282, %r1282;
}

	// end inline asm
	and.b32  	%r1294, %r1282, %r1293;
	clz.b32 	%r1295, %r1294;
	sub.s32 	%r263, 31, %r1295;
	and.b32  	%r1296, %r646, %r1294;
	popc.b32 	%r264, %r1296;
	setp.ne.s32 	%p104, %r295, %r263;
	mov.b32 	%r1799, 0;
	@%p104 bra 	$L__BB6_149;
	shl.b32 	%r1301, %r1283, 2;
	add.s32 	%r1302, %r164, %r1301;
	atom.shared.add.u32 	%r1799, [%r1302], %r264;
$L__BB6_149:
	shfl.sync.idx.b32	%r1328|%p105, %r1799, %r263, 31, -1;
	add.s32 	%r267, %r264, %r1328;
	shr.u32 	%r1329, %r1781, %r293;
	and.b32  	%r1325, %r1329, %r82;
	mov.b32 	%r1305, 1;
	// begin inline asm
	{
    .reg .pred p;
    and.b32 %r1303, %r1325, %r1305;    setp.ne.u32 p, %r1303, 0;
    vote.ballot.sync.b32 %r1303, p, 0xffffffff;
    @!p not.b32 %r1303, %r1303;
}

	// end inline asm
	mov.b32 	%r1308, 2;
	// begin inline asm
	{
    .reg .pred p;
    and.b32 %r1306, %r1325, %r1308;    setp.ne.u32 p, %r1306, 0;
    vote.ballot.sync.b32 %r1306, p, 0xffffffff;
    @!p not.b32 %r1306, %r1306;
}

	// end inline asm
	and.b32  	%r1330, %r1306, %r1303;
	mov.b32 	%r1311, 4;
	// begin inline asm
	{
    .reg .pred p;
    and.b32 %r1309, %r1325, %r1311;    setp.ne.u32 p, %r1309, 0;
    vote.ballot.sync.b32 %r1309, p, 0xffffffff;
    @!p not.b32 %r1309, %r1309;
}

	// end inline asm
	and.b32  	%r1331, %r1309, %r1330;
	mov.b32 	%r1314, 8;
	// begin inline asm
	{
    .reg .pred p;
    and.b32 %r1312, %r1325, %r1314;    setp.ne.u32 p, %r1312, 0;
    vote.ballot.sync.b32 %r1312, p, 0xffffffff;
    @!p not.b32 %r1312, %r1312;
}

	// end inline asm
	and.b32  	%r1332, %r1312, %r1331;
	mov.b32 	%r1317, 16;
	// begin inline asm
	{
    .reg .pred p;
    and.b32 %r1315, %r1325, %r1317;    setp.ne.u32 p, %r1315, 0;
    vote.ballot.sync.b32 %r1315, p, 0xffffffff;
    @!p not.b32 %r1315, %r1315;
}

	// end inline asm
	and.b32  	%r1333, %r1315, %r1332;
	mov.b32 	%r1320, 32;
	// begin inline asm
	{
    .reg .pred p;
    and.b32 %r1318, %r1325, %r1320;    setp.ne.u32 p, %r1318, 0;
    vote.ballot.sync.b32 %r1318, p, 0xffffffff;
    @!p not.b32 %r1318, %r1318;
}

	// end inline asm
	and.b32  	%r1334, %r1318, %r1333;
	mov.b32 	%r1323, 64;
	// begin inline asm
	{
    .reg .pred p;
    and.b32 %r1321, %r1325, %r1323;    setp.ne.u32 p, %r1321, 0;
    vote.ballot.sync.b32 %r1321, p, 0xffffffff;
    @!p not.b32 %r1321, %r1321;
}

	// end inline asm
	and.b32  	%r1335, %r1321, %r1334;
	mov.b32 	%r1326, 128;
	// begin inline asm
	{
    .reg .pred p;
    and.b32 %r1324, %r1325, %r1326;    setp.ne.u32 p, %r1324, 0;
    vote.ballot.sync.b32 %r1324, p, 0xffffffff;
    @!p not.b32 %r1324, %r1324;
}

	// end inline asm
	and.b32  	%r1336, %r1324, %r1335;
	clz.b32 	%r1337, %r1336;
	sub.s32 	%r269, 31, %r1337;
	and.b32  	%r1338, %r646, %r1336;
	popc.b32 	%r270, %r1338;
	setp.ne.s32 	%p106, %r295, %r269;
	mov.b32 	%r1800, 0;
	@%p106 bra 	$L__BB6_151;
	shl.b32 	%r1339, %r1, 5;
	and.b32  	%r1340, %r1339, 31744;
	add.s32 	%r1342, %r551, %r1340;
	shl.b32 	%r1343, %r1325, 2;
	add.s32 	%r1344, %r1342, %r1343;
	atom.shared.add.u32 	%r1800, [%r1344], %r270;
$L__BB6_151:
	shfl.sync.idx.b32	%r1370|%p107, %r1800, %r269, 31, -1;
	add.s32 	%r273, %r270, %r1370;
	shr.u32 	%r1371, %r1782, %r293;
	and.b32  	%r1367, %r1371, %r82;
	mov.b32 	%r1347, 1;
	// begin inline asm
	{
    .reg .pred p;
    and.b32 %r1345, %r1367, %r1347;    setp.ne.u32 p, %r1345, 0;
    vote.ballot.sync.b32 %r1345, p, 0xffffffff;
    @!p not.b32 %r1345, %r1345;
}

	// end inline asm
	mov.b32 	%r1350, 2;
	// begin inline asm
	{
    .reg .pred p;
    and.b32 %r1348, %r1367, %r1350;    setp.ne.u32 p, %r1348, 0;
    vote.ballot.sync.b32 %r1348, p, 0xffffffff;
    @!p not.b32 %r1348, %r1348;
}

	// end inline asm
	and.b32  	%r1372, %r1348, %r1345;
	mov.b32 	%r1353, 4;
	// begin inline asm
	{
    .reg .pred p;
    and.b32 %r1351, %r1367, %r1353;    setp.ne.u32 p, %r1351, 0;
    vote.ballot.sync.b32 %r1351, p, 0xffffffff;
    @!p not.b32 %r1351, %r1351;
}

	// end inline asm
	and.b32  	%r1373, %r1351, %r1372;
	mov.b32 	%r1356, 8;
	// begin inline asm
	{
    .reg .pred p;
    and.b32 %r1354, %r1367, %r1356;    setp.ne.u32 p, %r1354, 0;
    vote.ballot.sync.b32 %r1354, p, 0xffffffff;
    @!p not.b32 %r1354, %r1354;
}

	// end inline asm
	and.b32  	%r1374, %r1354, %r1373;
	mov.b32 	%r1359, 16;
	// begin inline asm
	{
    .reg .pred p;
    and.b32 %r1357, %r1367, %r1359;    setp.ne.u32 p, %r1357, 0;
    vote.ballot.sync.b32 %r1357, p, 0xffffffff;
    @!p not.b32 %r1357, %r1357;
}

	// end inline asm
	and.b32  	%r1375, %r1357, %r1374;
	mov.b32 	%r1362, 32;
	// begin inline asm
	{
    .reg .pred p;
    and.b32 %r1360, %r1367, %r1362;    setp.ne.u32 p, %r1360, 0;
    vote.ballot.sync.b32 %r1360, p, 0xffffffff;
    @!p not.b32 %r1360, %r1360;
}

	// end inline asm
	and.b32  	%r1376, %r1360, %r1375;
	mov.b32 	%r1365, 64;
	// begin inline asm
	{
    .reg .pred p;
    and.b32 %r1363, %r1367, %r1365;    setp.ne.u32 p, %r1363, 0;
    vote.ballot.sync.b32 %r1363, p, 0xffffffff;
    @!p not.b32 %r1363, %r1363;
}

	// end inline asm
	and.b32  	%r1377, %r1363, %r1376;
	mov.b32 	%r1368, 128;
	// begin inline asm
	{
    .reg .pred p;
    and.b32 %r1366, %r1367, %r1368;    setp.ne.u32 p, %r1366, 0;
    vote.ballot.sync.b32 %r1366, p, 0xffffffff;
    @!p not.b32 %r1366, %r1366;
}

	// end inline asm
	and.b32  	%r1378, %r1366, %r1377;
	clz.b32 	%r1379, %r1378;
	sub.s32 	%r275, 31, %r1379;
	and.b32  	%r1380, %r646, %r1378;
	popc.b32 	%r276, %r1380;
	setp.ne.s32 	%p108, %r295, %r275;
	mov.b32 	%r1801, 0;
	@%p108 bra 	$L__BB6_153;
	shl.b32 	%r1385, %r1367, 2;
	add.s32 	%r1386, %r164, %r1385;
	atom.shared.add.u32 	%r1801, [%r1386], %r276;
$L__BB6_153:
	setp.gt.u32 	%p109, %r1, 255;
	shfl.sync.idx.b32	%r1387|%p110, %r1801, %r275, 31, -1;
	add.s32 	%r1388, %r276, %r1387;
	bar.sync 	0;
	shl.b32 	%r1389, %r171, 2;
	add.s32 	%r1391, %r551, %r1389;
	st.shared.u32 	[%r1391+-4], %r1764;
	shl.b32 	%r1392, %r177, 2;
	add.s32 	%r1393, %r551, %r1392;
	st.shared.u32 	[%r1393+-4], %r1765;
	shl.b32 	%r1394, %r183, 2;
	add.s32 	%r1395, %r551, %r1394;
	st.shared.u32 	[%r1395+-4], %r1766;
	shl.b32 	%r1396, %r189, 2;
	add.s32 	%r1397, %r551, %r1396;
	st.shared.u32 	[%r1397+-4], %r1767;
	shl.b32 	%r1398, %r195, 2;
	add.s32 	%r1399, %r551, %r1398;
	st.shared.u32 	[%r1399+-4], %r1768;
	shl.b32 	%r1400, %r201, 2;
	add.s32 	%r1401, %r551, %r1400;
	st.shared.u32 	[%r1401+-4], %r1769;
	shl.b32 	%r1402, %r207, 2;
	add.s32 	%r1403, %r551, %r1402;
	st.shared.u32 	[%r1403+-4], %r1770;
	shl.b32 	%r1404, %r213, 2;
	add.s32 	%r1405, %r551, %r1404;
	st.shared.u32 	[%r1405+-4], %r1771;
	shl.b32 	%r1406, %r219, 2;
	add.s32 	%r1407, %r551, %r1406;
	st.shared.u32 	[%r1407+-4], %r1772;
	shl.b32 	%r1408, %r225, 2;
	add.s32 	%r1409, %r551, %r1408;
	st.shared.u32 	[%r1409+-4], %r1773;
	shl.b32 	%r1410, %r231, 2;
	add.s32 	%r1411, %r551, %r1410;
	st.shared.u32 	[%r1411+-4], %r1774;
	shl.b32 	%r1412, %r237, 2;
	add.s32 	%r1413, %r551, %r1412;
	st.shared.u32 	[%r1413+-4], %r1775;
	shl.b32 	%r1414, %r243, 2;
	add.s32 	%r1415, %r551, %r1414;
	st.shared.u32 	[%r1415+-4], %r1776;
	shl.b32 	%r1416, %r249, 2;
	add.s32 	%r1417, %r551, %r1416;
	st.shared.u32 	[%r1417+-4], %r1777;
	shl.b32 	%r1418, %r255, 2;
	add.s32 	%r1419, %r551, %r1418;
	st.shared.u32 	[%r1419+-4], %r1778;
	shl.b32 	%r1420, %r261, 2;
	add.s32 	%r1421, %r551, %r1420;
	st.shared.u32 	[%r1421+-4], %r1779;
	shl.b32 	%r1422, %r267, 2;
	add.s32 	%r1423, %r551, %r1422;
	st.shared.u32 	[%r1423+-4], %r1780;
	shl.b32 	%r1424, %r273, 2;
	add.s32 	%r1425, %r551, %r1424;
	st.shared.u32 	[%r1425+-4], %r1781;
	shl.b32 	%r1426, %r1388, 2;
	add.s32 	%r1427, %r551, %r1426;
	st.shared.u32 	[%r1427+-4], %r1782;
	shl.b32 	%r1428, %r1, 3;
	add.s32 	%r1429, %r551, %r1428;
	add.s32 	%r279, %r1429, 29184;
	@%p109 bra 	$L__BB6_161;
	ld.param.u64 	%rd236, [_ZN3cub18CUB_300001_SM_10006detail10radix_sort29DeviceRadixSortOnesweepKernelINS1_5radix10policy_hubIiNS0_8NullTypeEyE10Policy1000ELNS0_9SortOrderE0EiS6_yiiNS1_21identity_decomposer_tEEEvPT5_SC_PT3_PKSD_PT1_PKSH_PT2_PKSL_T4_iiT6__param_3];
	cvta.to.global.u64 	%rd57, %rd236;
	shl.b64 	%rd58, %rd7, 3;
	add.s64 	%rd59, %rd57, %rd58;
	ld.global.u64 	%rd60, [%rd59];
	cvt.s64.s32 	%rd61, %r163;
	sub.s64 	%rd238, %rd60, %rd61;
	st.shared.u64 	[%r279], %rd238;
	setp.lt.s32 	%p111, %r3, 1;
	mov.u32 	%r1805, %r1759;
	@%p111 bra 	$L__BB6_160;
	mov.b32 	%r1803, -1;
	mov.u32 	%r1802, %r3;
	mov.u32 	%r1805, %r1759;
$L__BB6_156:
	ld.param.u64 	%rd229, [_ZN3cub18CUB_300001_SM_10006detail10radix_sort29DeviceRadixSortOnesweepKernelINS1_5radix10policy_hubIiNS0_8NullTypeEyE10Policy1000ELNS0_9SortOrderE0EiS6_yiiNS1_21identity_decomposer_tEEEvPT5_SC_PT3_PKSD_PT1_PKSH_PT2_PKSL_T4_iiT6__param_0];
	add.s32 	%r283, %r1802, -1;
	shl.b32 	%r1431, %r283, 8;
	add.s32 	%r1432, %r1431, %r1;
	cvta.to.global.u64 	%rd62, %rd229;
	mul.wide.s32 	%rd63, %r1432, 4;
	add.s64 	%rd16, %rd62, %rd63;
$L__BB6_157:
	membar.cta;
	ld.volatile.global.u32 	%r284, [%rd16];
	setp.eq.s32 	%p112, %r284, 0;
	@%p112 bra 	$L__BB6_157;
	and.b32  	%r1433, %r284, 1073741823;
	add.s32 	%r1805, %r1433, %r1805;
	setp.gt.s32 	%p113, %r284, -1;
	vote.sync.ballot.b32 	%r1803, %p113, %r1803;
	setp.gt.u32 	%p115, %r1802, 1;
	and.pred  	%p116, %p113, %p115;
	mov.u32 	%r1802, %r283;
	@%p116 bra 	$L__BB6_156;
	ld.shared.u64 	%rd238, [%r279];
$L__BB6_160:
	ld.param.u64 	%rd230, [_ZN3cub18CUB_300001_SM_10006detail10radix_sort29DeviceRadixSortOnesweepKernelINS1_5radix10policy_hubIiNS0_8NullTypeEyE10Policy1000ELNS0_9SortOrderE0EiS6_yiiNS1_21identity_decomposer_tEEEvPT5_SC_PT3_PKSD_PT1_PKSH_PT2_PKSL_T4_iiT6__param_0];
	or.b32  	%r1434, %r1805, -2147483648;
	cvta.to.global.u64 	%rd64, %rd230;
	shl.b32 	%r1435, %r3, 8;
	add.s32 	%r1436, %r1435, %r1;
	mul.wide.s32 	%rd65, %r1436, 4;
	add.s64 	%rd66, %rd64, %rd65;
	st.volatile.global.u32 	[%rd66], %r1434;
	sub.s32 	%r1437, %r1805, %r1759;
	cvt.s64.s32 	%rd67, %r1437;
	add.s64 	%rd68, %rd238, %rd67;
	st.shared.u64 	[%r279], %rd68;
$L__BB6_161:
	ld.param.u32 	%r1711, [_ZN3cub18CUB_300001_SM_10006detail10radix_sort29DeviceRadixSortOnesweepKernelINS1_5radix10policy_hubIiNS0_8NullTypeEyE10Policy1000ELNS0_9SortOrderE0EiS6_yiiNS1_21identity_decomposer_tEEEvPT5_SC_PT3_PKSD_PT1_PKSH_PT2_PKSL_T4_iiT6__param_8];
	ld.param.u64 	%rd233, [_ZN3cub18CUB_300001_SM_10006detail10radix_sort29DeviceRadixSortOnesweepKernelINS1_5radix10policy_hubIiNS0_8NullTypeEyE10Policy1000ELNS0_9SortOrderE0EiS6_yiiNS1_21identity_decomposer_tEEEvPT5_SC_PT3_PKSD_PT1_PKSH_PT2_PKSL_T4_iiT6__param_2];
	setp.gt.u32 	%p117, %r1, 255;
	mad.lo.s32 	%r288, %r3, 7296, 7296;
	setp.lt.s32 	%p118, %r288, %r1711;
	setp.eq.s64 	%p119, %rd233, 0;
	or.pred  	%p120, %p119, %p118;
	or.pred  	%p121, %p117, %p120;
	@%p121 bra 	$L__BB6_163;
	ld.param.u64 	%rd234, [_ZN3cub18CUB_300001_SM_10006detail10radix_sort29DeviceRadixSortOnesweepKernelINS1_5radix10policy_hubIiNS0_8NullTypeEyE10Policy1000ELNS0_9SortOrderE0EiS6_yiiNS1_21identity_decomposer_tEEEvPT5_SC_PT3_PKSD_PT1_PKSH_PT2_PKSL_T4_iiT6__param_2];
	ld.shared.u64 	%rd69, [%r279];
	cvt.s64.s32 	%rd70, %r1759;
	cvt.s64.s32 	%rd71, %r163;
	add.s64 	%rd72, %rd71, %rd70;
	add.s64 	%rd73, %rd72, %rd69;
	cvta.to.global.u64 	%rd74, %rd234;
	shl.b64 	%rd75, %rd7, 3;
	add.s64 	%rd76, %rd74, %rd75;
	st.global.u64 	[%rd76], %rd73;
$L__BB6_163:
	ld.param.u32 	%r1712, [_ZN3cub18CUB_300001_SM_10006detail10radix_sort29DeviceRadixSortOnesweepKernelINS1_5radix10policy_hubIiNS0_8NullTypeEyE10Policy1000ELNS0_9SortOrderE0EiS6_yiiNS1_21identity_decomposer_tEEEvPT5_SC_PT3_PKSD_PT1_PKSH_PT2_PKSL_T4_iiT6__param_8];
	shl.b32 	%r1438, %r1, 2;
	add.s32 	%r289, %r551, %r1438;
	setp.gt.s32 	%p122, %r288, %r1712;
	bar.sync 	0;
	@%p122 bra 	$L__BB6_165;
	ld.shared.u32 	%r1440, [%r289];
	shr.u32 	%r1441, %r1440, %r293;
	and.b32  	%r1442, %r1441, %r82;
	shl.b32 	%r1443, %r1442, 3;
	add.s32 	%r1445, %r551, 29184;
	add.s32 	%r1446, %r1445, %r1443;
	ld.shared.u64 	%rd77, [%r1446];
	add.s64 	%rd78, %rd77, %rd7;
	xor.b32  	%r1447, %r1440, -2147483648;
	shl.b64 	%rd79, %rd78, 2;
	add.s64 	%rd80, %rd1, %rd79;
	st.global.u32 	[%rd80], %r1447;
	bar.warp.sync 	-1;
	ld.shared.u32 	%r1448, [%r289+1536];
	shr.u32 	%r1449, %r1448, %r293;
	and.b32  	%r1450, %r1449, %r82;
	shl.b32 	%r1451, %r1450, 3;
	add.s32 	%r1452, %r1445, %r1451;
	ld.shared.u64 	%rd81, [%r1452];
	add.s64 	%rd82, %rd81, %rd7;
	xor.b32  	%r1453, %r1448, -2147483648;
	shl.b64 	%rd83, %rd82, 2;
	add.s64 	%rd84, %rd1, %rd83;
	st.global.u32 	[%rd84+1536], %r1453;
	bar.warp.sync 	-1;
	ld.shared.u32 	%r1454, [%r289+3072];
	shr.u32 	%r1455, %r1454, %r293;
	and.b32  	%r1456, %r1455, %r82;
	shl.b32 	%r1457, %r1456, 3;
	add.s32 	%r1458, %r1445, %r1457;
	ld.shared.u64 	%rd85, [%r1458];
	add.s64 	%rd86, %rd85, %rd7;
	xor.b32  	%r1459, %r1454, -2147483648;
	shl.b64 	%rd87, %rd86, 2;
	add.s64 	%rd88, %rd1, %rd87;
	st.global.u32 	[%rd88+3072], %r1459;
	bar.warp.sync 	-1;
	ld.shared.u32 	%r1460, [%r289+4608];
	shr.u32 	%r1461, %r1460, %r293;
	and.b32  	%r1462, %r1461, %r82;
	shl.b32 	%r1463, %r1462, 3;
	add.s32 	%r1464, %r1445, %r1463;
	ld.shared.u64 	%rd89, [%r1464];
	add.s64 	%rd90, %rd89, %rd7;
	xor.b32  	%r1465, %r1460, -2147483648;
	shl.b64 	%rd91, %rd90, 2;
	add.s64 	%rd92, %rd1, %rd91;
	st.global.u32 	[%rd92+4608], %r1465;
	bar.warp.sync 	-1;
	ld.shared.u32 	%r1466, [%r289+6144];
	shr.u32 	%r1467, %r1466, %r293;
	and.b32  	%r1468, %r1467, %r82;
	shl.b32 	%r1469, %r1468, 3;
	add.s32 	%r1470, %r1445, %r1469;
	ld.shared.u64 	%rd93, [%r1470];
	add.s64 	%rd94, %rd93, %rd7;
	xor.b32  	%r1471, %r1466, -2147483648;
	shl.b64 	%rd95, %rd94, 2;
	add.s64 	%rd96, %rd1, %rd95;
	st.global.u32 	[%rd96+6144], %r1471;
	bar.warp.sync 	-1;
	ld.shared.u32 	%r1472, [%r289+7680];
	shr.u32 	%r1473, %r1472, %r293;
	and.b32  	%r1474, %r1473, %r82;
	shl.b32 	%r1475, %r1474, 3;
	add.s32 	%r1476, %r1445, %r1475;
	ld.shared.u64 	%rd97, [%r1476];
	add.s64 	%rd98, %rd97, %rd7;
	xor.b32  	%r1477, %r1472, -2147483648;
	shl.b64 	%rd99, %rd98, 2;
	add.s64 	%rd100, %rd1, %rd99;
	st.global.u32 	[%rd100+7680], %r1477;
	bar.warp.sync 	-1;
	ld.shared.u32 	%r1478, [%r289+9216];
	shr.u32 	%r1479, %r1478, %r293;
	and.b32  	%r1480, %r1479, %r82;
	shl.b32 	%r1481, %r1480, 3;
	add.s32 	%r1482, %r1445, %r1481;
	ld.shared.u64 	%rd101, [%r1482];
	add.s64 	%rd102, %rd101, %rd7;
	xor.b32  	%r1483, %r1478, -2147483648;
	shl.b64 	%rd103, %rd102, 2;
	add.s64 	%rd104, %rd1, %rd103;
	st.global.u32 	[%rd104+9216], %r1483;
	bar.warp.sync 	-1;
	ld.shared.u32 	%r1484, [%r289+10752];
	shr.u32 	%r1485, %r1484, %r293;
	and.b32  	%r1486, %r1485, %r82;
	shl.b32 	%r1487, %r1486, 3;
	add.s32 	%r1488, %r1445, %r1487;
	ld.shared.u64 	%rd105, [%r1488];
	add.s64 	%rd106, %rd105, %rd7;
	xor.b32  	%r1489, %r1484, -2147483648;
	shl.b64 	%rd107, %rd106, 2;
	add.s64 	%rd108, %rd1, %rd107;
	st.global.u32 	[%rd108+10752], %r1489;
	bar.warp.sync 	-1;
	ld.shared.u32 	%r1490, [%r289+12288];
	shr.u32 	%r1491, %r1490, %r293;
	and.b32  	%r1492, %r1491, %r82;
	shl.b32 	%r1493, %r1492, 3;
	add.s32 	%r1494, %r1445, %r1493;
	ld.shared.u64 	%rd109, [%r1494];
	add.s64 	%rd110, %rd109, %rd7;
	xor.b32  	%r1495, %r1490, -2147483648;
	shl.b64 	%rd111, %rd110, 2;
	add.s64 	%rd112, %rd1, %rd111;
	st.global.u32 	[%rd112+12288], %r1495;
	bar.warp.sync 	-1;
	ld.shared.u32 	%r1496, [%r289+13824];
	shr.u32 	%r1497, %r1496, %r293;
	and.b32  	%r1498, %r1497, %r82;
	shl.b32 	%r1499, %r1498, 3;
	add.s32 	%r1500, %r1445, %r1499;
	ld.shared.u64 	%rd113, [%r1500];
	add.s64 	%rd114, %rd113, %rd7;
	xor.b32  	%r1501, %r1496, -2147483648;
	shl.b64 	%rd115, %rd114, 2;
	add.s64 	%rd116, %rd1, %rd115;
	st.global.u32 	[%rd116+13824], %r1501;
	bar.warp.sync 	-1;
	ld.shared.u32 	%r1502, [%r289+15360];
	shr.u32 	%r1503, %r1502, %r293;
	and.b32  	%r1504, %r1503, %r82;
	shl.b32 	%r1505, %r1504, 3;
	add.s32 	%r1506, %r1445, %r1505;
	ld.shared.u64 	%rd117, [%r1506];
	add.s64 	%rd118, %rd117, %rd7;
	xor.b32  	%r1507, %r1502, -2147483648;
	shl.b64 	%rd119, %rd118, 2;
	add.s64 	%rd120, %rd1, %rd119;
	st.global.u32 	[%rd120+15360], %r1507;
	bar.warp.sync 	-1;
	ld.shared.u32 	%r1508, [%r289+16896];
	shr.u32 	%r1509, %r1508, %r293;
	and.b32  	%r1510, %r1509, %r82;
	shl.b32 	%r1511, %r1510, 3;
	add.s32 	%r1512, %r1445, %r1511;
	ld.shared.u64 	%rd121, [%r1512];
	add.s64 	%rd122, %rd121, %rd7;
	xor.b32  	%r1513, %r1508, -2147483648;
	shl.b64 	%rd123, %rd122, 2;
	add.s64 	%rd124, %rd1, %rd123;
	st.global.u32 	[%rd124+16896], %r1513;
	bar.warp.sync 	-1;
	ld.shared.u32 	%r1514, [%r289+18432];
	shr.u32 	%r1515, %r1514, %r293;
	and.b32  	%r1516, %r1515, %r82;
	shl.b32 	%r1517, %r1516, 3;
	add.s32 	%r1518, %r1445, %r1517;
	ld.shared.u64 	%rd125, [%r1518];
	add.s64 	%rd126, %rd125, %rd7;
	xor.b32  	%r1519, %r1514, -2147483648;
	shl.b64 	%rd127, %rd126, 2;
	add.s64 	%rd128, %rd1, %rd127;
	st.global.u32 	[%rd128+18432], %r1519;
	bar.warp.sync 	-1;
	ld.shared.u32 	%r1520, [%r289+19968];
	shr.u32 	%r1521, %r1520, %r293;
	and.b32  	%r1522, %r1521, %r82;
	shl.b32 	%r1523, %r1522, 3;
	add.s32 	%r1524, %r1445, %r1523;
	ld.shared.u64 	%rd129, [%r1524];
	add.s64 	%rd130, %rd129, %rd7;
	xor.b32  	%r1525, %r1520, -2147483648;
	shl.b64 	%rd131, %rd130, 2;
	add.s64 	%rd132, %rd1, %rd131;
	st.global.u32 	[%rd132+19968], %r1525;
	bar.warp.sync 	-1;
	ld.shared.u32 	%r1526, [%r289+21504];
	shr.u32 	%r1527, %r1526, %r293;
	and.b32  	%r1528, %r1527, %r82;
	shl.b32 	%r1529, %r1528, 3;
	add.s32 	%r1530, %r1445, %r1529;
	ld.shared.u64 	%rd133, [%r1530];
	add.s64 	%rd134, %rd133, %rd7;
	xor.b32  	%r1531, %r1526, -2147483648;
	shl.b64 	%rd135, %rd134, 2;
	add.s64 	%rd136, %rd1, %rd135;
	st.global.u32 	[%rd136+21504], %r1531;
	bar.warp.sync 	-1;
	ld.shared.u32 	%r1532, [%r289+23040];
	shr.u32 	%r1533, %r1532, %r293;
	and.b32  	%r1534, %r1533, %r82;
	shl.b32 	%r1535, %r1534, 3;
	add.s32 	%r1536, %r1445, %r1535;
	ld.shared.u64 	%rd137, [%r1536];
	add.s64 	%rd138, %rd137, %rd7;
	xor.b32  	%r1537, %r1532, -2147483648;
	shl.b64 	%rd139, %rd138, 2;
	add.s64 	%rd140, %rd1, %rd139;
	st.global.u32 	[%rd140+23040], %r1537;
	bar.warp.sync 	-1;
	ld.shared.u32 	%r1538, [%r289+24576];
	shr.u32 	%r1539, %r1538, %r293;
	and.b32  	%r1540, %r1539, %r82;
	shl.b32 	%r1541, %r1540, 3;
	add.s32 	%r1542, %r1445, %r1541;
	ld.shared.u64 	%rd141, [%r1542];
	add.s64 	%rd142, %rd141, %rd7;
	xor.b32  	%r1543, %r1538, -2147483648;
	shl.b64 	%rd143, %rd142, 2;
	add.s64 	%rd144, %rd1, %rd143;
	st.global.u32 	[%rd144+24576], %r1543;
	bar.warp.sync 	-1;
	ld.shared.u32 	%r1544, [%r289+26112];
	shr.u32 	%r1545, %r1544, %r293;
	and.b32  	%r1546, %r1545, %r82;
	shl.b32 	%r1547, %r1546, 3;
	add.s32 	%r1548, %r1445, %r1547;
	ld.shared.u64 	%rd145, [%r1548];
	add.s64 	%rd146, %rd145, %rd7;
	xor.b32  	%r1549, %r1544, -2147483648;
	shl.b64 	%rd147, %rd146, 2;
	add.s64 	%rd148, %rd1, %rd147;
	st.global.u32 	[%rd148+26112], %r1549;
	bar.warp.sync 	-1;
	ld.shared.u32 	%r1550, [%r289+27648];
	shr.u32 	%r1551, %r1550, %r293;
	and.b32  	%r1552, %r1551, %r82;
	shl.b32 	%r1553, %r1552, 3;
	add.s32 	%r1554, %r1445, %r1553;
	ld.shared.u64 	%rd149, [%r1554];
	add.s64 	%rd150, %rd149, %rd7;
	xor.b32  	%r1555, %r1550, -2147483648;
	shl.b64 	%rd151, %rd150, 2;
	add.s64 	%rd152, %rd1, %rd151;
	st.global.u32 	[%rd152+27648], %r1555;
	bar.warp.sync 	-1;
	bra.uni 	$L__BB6_204;
$L__BB6_165:
	ld.param.u32 	%r1713, [_ZN3cub18CUB_300001_SM_10006detail10radix_sort29DeviceRadixSortOnesweepKernelINS1_5radix10policy_hubIiNS0_8NullTypeEyE10Policy1000ELNS0_9SortOrderE0EiS6_yiiNS1_21identity_decomposer_tEEEvPT5_SC_PT3_PKSD_PT1_PKSH_PT2_PKSL_T4_iiT6__param_8];
	mad.lo.s32 	%r290, %r3, -7296, %r1713;
	setp.ge.s32 	%p123, %r1, %r290;
	@%p123 bra 	$L__BB6_167;
	ld.shared.u32 	%r1556, [%r289];
	shr.u32 	%r1557, %r1556, %r293;
	and.b32  	%r1558, %r1557, %r82;
	shl.b32 	%r1559, %r1558, 3;
	add.s32 	%r1561, %r551, %r1559;
	ld.shared.u64 	%rd153, [%r1561+29184];
	xor.b32  	%r1562, %r1556, -2147483648;
	add.s64 	%rd154, %rd153, %rd7;
	shl.b64 	%rd155, %rd154, 2;
	add.s64 	%rd156, %rd1, %rd155;
	st.global.u32 	[%rd156], %r1562;
$L__BB6_167:
	bar.warp.sync 	-1;
	add.s32 	%r1563, %r1, 384;
	setp.ge.s32 	%p124, %r1563, %r290;
	@%p124 bra 	$L__BB6_169;
	ld.shared.u32 	%r1564, [%r289+1536];
	shr.u32 	%r1565, %r1564, %r293;
	and.b32  	%r1566, %r1565, %r82;
	shl.b32 	%r1567, %r1566, 3;
	add.s32 	%r1569, %r551, %r1567;
	ld.shared.u64 	%rd157, [%r1569+29184];
	xor.b32  	%r1570, %r1564, -2147483648;
	add.s64 	%rd158, %rd157, %rd7;
	shl.b64 	%rd159, %rd158, 2;
	add.s64 	%rd160, %rd1, %rd159;
	st.global.u32 	[%rd160+1536], %r1570;
$L__BB6_169:
	bar.warp.sync 	-1;
	add.s32 	%r1571, %r1, 768;
	setp.ge.s32 	%p125, %r1571, %r290;
	@%p125 bra 	$L__BB6_171;
	ld.shared.u32 	%r1572, [%r289+3072];
	shr.u32 	%r1573, %r1572, %r293;
	and.b32  	%r1574, %r1573, %r82;
	shl.b32 	%r1575, %r1574, 3;
	add.s32 	%r1577, %r551, %r1575;
	ld.shared.u64 	%rd161, [%r1577+29184];
	xor.b32  	%r1578, %r1572, -2147483648;
	add.s64 	%rd162, %rd161, %rd7;
	shl.b64 	%rd163, %rd162, 2;
	add.s64 	%rd164, %rd1, %rd163;
	st.global.u32 	[%rd164+3072], %r1578;
$L__BB6_171:
	bar.warp.sync 	-1;
	add.s32 	%r1579, %r1, 1152;
	setp.ge.s32 	%p126, %r1579, %r290;
	@%p126 bra 	$L__BB6_173;
	ld.shared.u32 	%r1580, [%r289+4608];
	shr.u32 	%r1581, %r1580, %r293;
	and.b32  	%r1582, %r1581, %r82;
	shl.b32 	%r1583, %r1582, 3;
	add.s32 	%r1585, %r551, %r1583;
	ld.shared.u64 	%rd165, [%r1585+29184];
	xor.b32  	%r1586, %r1580, -2147483648;
	add.s64 	%rd166, %rd165, %rd7;
	shl.b64 	%rd167, %rd166, 2;
	add.s64 	%rd168, %rd1, %rd167;
	st.global.u32 	[%rd168+4608], %r1586;
$L__BB6_173:
	bar.warp.sync 	-1;
	add.s32 	%r1587, %r1, 1536;
	setp.ge.s32 	%p127, %r1587, %r290;
	@%p127 bra 	$L__BB6_175;
	ld.shared.u32 	%r1588, [%r289+6144];
	shr.u32 	%r1589, %r1588, %r293;
	and.b32  	%r1590, %r1589, %r82;
	shl.b32 	%r1591, %r1590, 3;
	add.s32 	%r1593, %r551, %r1591;
	ld.shared.u64 	%rd169, [%r1593+29184];
	xor.b32  	%r1594, %r1588, -2147483648;
	add.s64 	%rd170, %rd169, %rd7;
	shl.b64 	%rd171, %rd170, 2;
	add.s64 	%rd172, %rd1, %rd171;
	st.global.u32 	[%rd172+6144], %r1594;
$L__BB6_175:
	bar.warp.sync 	-1;
	add.s32 	%r1595, %r1, 1920;
	setp.ge.s32 	%p128, %r1595, %r290;
	@%p128 bra 	$L__BB6_177;
	ld.shared.u32 	%r1596, [%r289+7680];
	shr.u32 	%r1597, %r1596, %r293;
	and.b32  	%r1598, %r1597, %r82;
	shl.b32 	%r1599, %r1598, 3;
	add.s32 	%r1601, %r551, %r1599;
	ld.shared.u64 	%rd173, [%r1601+29184];
	xor.b32  	%r1602, %r1596, -2147483648;
	add.s64 	%rd174, %rd173, %rd7;
	shl.b64 	%rd175, %rd174, 2;
	add.s64 	%rd176, %rd1, %rd175;
	st.global.u32 	[%rd176+7680], %r1602;
$L__BB6_177:
	bar.warp.sync 	-1;
	add.s32 	%r1603, %r1, 2304;
	setp.ge.s32 	%p129, %r1603, %r290;
	@%p129 bra 	$L__BB6_179;
	ld.shared.u32 	%r1604, [%r289+9216];
	shr.u32 	%r1605, %r1604, %r293;
	and.b32  	%r1606, %r1605, %r82;
	shl.b32 	%r1607, %r1606, 3;
	add.s32 	%r1609, %r551, %r1607;
	ld.shared.u64 	%rd177, [%r1609+29184];
	xor.b32  	%r1610, %r1604, -2147483648;
	add.s64 	%rd178, %rd177, %rd7;
	shl.b64 	%rd179, %rd178, 2;
	add.s64 	%rd180, %rd1, %rd179;
	st.global.u32 	[%rd180+9216], %r1610;
$L__BB6_179:
	bar.warp.sync 	-1;
	add.s32 	%r1611, %r1, 2688;
	setp.ge.s32 	%p130, %r1611, %r290;
	@%p130 bra 	$L__BB6_181;
	ld.shared.u32 	%r1612, [%r289+10752];
	shr.u32 	%r1613, %r1612, %r293;
	and.b32  	%r1614, %r1613, %r82;
	shl.b32 	%r1615, %r1614, 3;
	add.s32 	%r1617, %r551, %r1615;
	ld.shared.u64 	%rd181, [%r1617+29184];
	xor.b32  	%r1618, %r1612, -2147483648;
	add.s64 	%rd182, %rd181, %rd7;
	shl.b64 	%rd183, %rd182, 2;
	add.s64 	%rd184, %rd1, %rd183;
	st.global.u32 	[%rd184+10752], %r1618;
$L__BB6_181:
	bar.warp.sync 	-1;
	or.b32  	%r1619, %r1, 3072;
	setp.ge.s32 	%p131, %r1619, %r290;
	@%p131 bra 	$L__BB6_183;
	ld.shared.u32 	%r1620, [%r289+12288];
	shr.u32 	%r1621, %r1620, %r293;
	and.b32  	%r1622, %r1621, %r82;
	shl.b32 	%r1623, %r1622, 3;
	add.s32 	%r1625, %r551, %r1623;
	ld.shared.u64 	%rd185, [%r1625+29184];
	xor.b32  	%r1626, %r1620, -2147483648;
	add.s64 	%rd186, %rd185, %rd7;
	shl.b64 	%rd187, %rd186, 2;
	add.s64 	%rd188, %rd1, %rd187;
	st.global.u32 	[%rd188+12288], %r1626;
$L__BB6_183:
	bar.warp.sync 	-1;
	add.s32 	%r1627, %r1, 3456;
	setp.ge.s32 	%p132, %r1627, %r290;
	@%p132 bra 	$L__BB6_185;
	ld.shared.u32 	%r1628, [%r289+13824];
	shr.u32 	%r1629, %r1628, %r293;
	and.b32  	%r1630, %r1629, %r82;
	shl.b32 	%r1631, %r1630, 3;
	add.s32 	%r1633, %r551, %r1631;
	ld.shared.u64 	%rd189, [%r1633+29184];
	xor.b32  	%r1634, %r1628, -2147483648;
	add.s64 	%rd190, %rd189, %rd7;
	shl.b64 	%rd191, %rd190, 2;
	add.s64 	%rd192, %rd1, %rd191;
	st.global.u32 	[%rd192+13824], %r1634;
$L__BB6_185:
	bar.warp.sync 	-1;
	add.s32 	%r1635, %r1, 3840;
	setp.ge.s32 	%p133, %r1635, %r290;
	@%p133 bra 	$L__BB6_187;
	ld.shared.u32 	%r1636, [%r289+15360];
	shr.u32 	%r1637, %r1636, %r293;
	and.b32  	%r1638, %r1637, %r82;
	shl.b32 	%r1639, %r1638, 3;
	add.s32 	%r1641, %r551, %r1639;
	ld.shared.u64 	%rd193, [%r1641+29184];
	xor.b32  	%r1642, %r1636, -2147483648;
	add.s64 	%rd194, %rd193, %rd7;
	shl.b64 	%rd195, %rd194, 2;
	add.s64 	%rd196, %rd1, %rd195;
	st.global.u32 	[%rd196+15360], %r1642;
$L__BB6_187:
	bar.warp.sync 	-1;
	add.s32 	%r1643, %r1, 4224;
	setp.ge.s32 	%p134, %r1643, %r290;
	@%p134 bra 	$L__BB6_189;
	ld.shared.u32 	%r1644, [%r289+16896];
	shr.u32 	%r1645, %r1644, %r293;
	and.b32  	%r1646, %r1645, %r82;
	shl.b32 	%r1647, %r1646, 3;
	add.s32 	%r1649, %r551, %r1647;
	ld.shared.u64 	%rd197, [%r1649+29184];
	xor.b32  	%r1650, %r1644, -2147483648;
	add.s64 	%rd198, %rd197, %rd7;
	shl.b64 	%rd199, %rd198, 2;
	add.s64 	%rd200, %rd1, %rd199;
	st.global.u32 	[%rd200+16896], %r1650;
$L__BB6_189:
	bar.warp.sync 	-1;
	add.s32 	%r1651, %r1, 4608;
	setp.ge.s32 	%p135, %r1651, %r290;
	@%p135 bra 	$L__BB6_191;
	ld.shared.u32 	%r1652, [%r289+18432];
	shr.u32 	%r1653, %r1652, %r293;
	and.b32  	%r1654, %r1653, %r82;
	shl.b32 	%r1655, %r1654, 3;
	add.s32 	%r1657, %r551, %r1655;
	ld.shared.u64 	%rd201, [%r1657+29184];
	xor.b32  	%r1658, %r1652, -2147483648;
	add.s64 	%rd202, %rd201, %rd7;
	shl.b64 	%rd203, %rd202, 2;
	add.s64 	%rd204, %rd1, %rd203;
	st.global.u32 	[%rd204+18432], %r1658;
$L__BB6_191:
	bar.warp.sync 	-1;
	add.s32 	%r1659, %r1, 4992;
	setp.ge.s32 	%p136, %r1659, %r290;
	@%p136 bra 	$L__BB6_193;
	ld.shared.u32 	%r1660, [%r289+19968];
	shr.u32 	%r1661, %r1660, %r293;
	and.b32  	%r1662, %r1661, %r82;
	shl.b32 	%r1663, %r1662, 3;
	add.s32 	%r1665, %r551, %r1663;
	ld.shared.u64 	%rd205, [%r1665+29184];
	xor.b32  	%r1666, %r1660, -2147483648;
	add.s64 	%rd206, %rd205, %rd7;
	shl.b64 	%rd207, %rd206, 2;
	add.s64 	%rd208, %rd1, %rd207;
	st.global.u32 	[%rd208+19968], %r1666;
$L__BB6_193:
	bar.warp.sync 	-1;
	add.s32 	%r1667, %r1, 5376;
	setp.ge.s32 	%p137, %r1667, %r290;
	@%p137 bra 	$L__BB6_195;
	ld.shared.u32 	%r1668, [%r289+21504];
	shr.u32 	%r1669, %r1668, %r293;
	and.b32  	%r1670, %r1669, %r82;
	shl.b32 	%r1671, %r1670, 3;
	add.s32 	%r1673, %r551, %r1671;
	ld.shared.u64 	%rd209, [%r1673+29184];
	xor.b32  	%r1674, %r1668, -2147483648;
	add.s64 	%rd210, %rd209, %rd7;
	shl.b64 	%rd211, %rd210, 2;
	add.s64 	%rd212, %rd1, %rd211;
	st.global.u32 	[%rd212+21504], %r1674;
$L__BB6_195:
	bar.warp.sync 	-1;
	add.s32 	%r1675, %r1, 5760;
	setp.ge.s32 	%p138, %r1675, %r290;
	@%p138 bra 	$L__BB6_197;
	ld.shared.u32 	%r1676, [%r289+23040];
	shr.u32 	%r1677, %r1676, %r293;
	and.b32  	%r1678, %r1677, %r82;
	shl.b32 	%r1679, %r1678, 3;
	add.s32 	%r1681, %r551, %r1679;
	ld.shared.u64 	%rd213, [%r1681+29184];
	xor.b32  	%r1682, %r1676, -2147483648;
	add.s64 	%rd214, %rd213, %rd7;
	shl.b64 	%rd215, %rd214, 2;
	add.s64 	%rd216, %rd1, %rd215;
	st.global.u32 	[%rd216+23040], %r1682;
$L__BB6_197:
	bar.warp.sync 	-1;
	or.b32  	%r1683, %r1, 6144;
	setp.ge.s32 	%p139, %r1683, %r290;
	@%p139 bra 	$L__BB6_199;
	ld.shared.u32 	%r1684, [%r289+24576];
	shr.u32 	%r1685, %r1684, %r293;
	and.b32  	%r1686, %r1685, %r82;
	shl.b32 	%r1687, %r1686, 3;
	add.s32 	%r1689, %r551, %r1687;
	ld.shared.u64 	%rd217, [%r1689+29184];
	xor.b32  	%r1690, %r1684, -2147483648;
	add.s64 	%rd218, %rd217, %rd7;
	shl.b64 	%rd219, %rd218, 2;
	add.s64 	%rd220, %rd1, %rd219;
	st.global.u32 	[%rd220+24576], %r1690;
$L__BB6_199:
	bar.warp.sync 	-1;
	add.s32 	%r1691, %r1, 6528;
	setp.ge.s32 	%p140, %r1691, %r290;
	@%p140 bra 	$L__BB6_201;
	ld.shared.u32 	%r1692, [%r289+26112];
	shr.u32 	%r1693, %r1692, %r293;
	and.b32  	%r1694, %r1693, %r82;
	shl.b32 	%r1695, %r1694, 3;
	add.s32 	%r1697, %r551, %r1695;
	ld.shared.u64 	%rd221, [%r1697+29184];
	xor.b32  	%r1698, %r1692, -2147483648;
	add.s64 	%rd222, %rd221, %rd7;
	shl.b64 	%rd223, %rd222, 2;
	add.s64 	%rd224, %rd1, %rd223;
	st.global.u32 	[%rd224+26112], %r1698;
$L__BB6_201:
	bar.warp.sync 	-1;
	add.s32 	%r1699, %r1, 6912;
	ld.shared.u32 	%r291, [%r289+27648];
	shr.u32 	%r1700, %r291, %r293;
	and.b32  	%r1701, %r1700, %r82;
	shl.b32 	%r1702, %r1701, 3;
	add.s32 	%r1704, %r551, %r1702;
	ld.shared.u64 	%rd225, [%r1704+29184];
	add.s64 	%rd19, %rd225, %rd7;
	setp.ge.s32 	%p141, %r1699, %r290;
	@%p141 bra 	$L__BB6_203;
	xor.b32  	%r1705, %r291, -2147483648;
	shl.b64 	%rd226, %rd19, 2;
	add.s64 	%rd227, %rd1, %rd226;
	st.global.u32 	[%rd227+27648], %r1705;
$L__BB6_203:
	bar.warp.sync 	-1;
$L__BB6_204:
	ret;

}


// ===== COMPILED SASS (sm_100) =====

	.target	sm_100

	.elftype	@"ET_EXEC"


//--------------------- .note.nv.tkinfo           --------------------------
	.section	.note.nv.tkinfo,"",@"SHT_NOTE"
	.sectionflags	@"SHF_NOTE_NV_TKINFO"
	.tkinfo
        /*0018*/ 	.word	0x00000002
        /*0030*/ 	.string	""
        /*0030*/ 	.string	"ptxas"
        /*0030*/ 	.string	"Cuda compilation tools, release 13.0, V13.0.88"
        /*0030*/ 	.string	"Build cuda_13.0.r13.0/compiler.36424714_0"
        /*0030*/ 	.string	"-arch sm_100 -m 64 "



//--------------------- .note.nv.cuinfo           --------------------------
	.section	.note.nv.cuinfo,"",@"SHT_NOTE"
	.sectionflags	@"SHF_NOTE_NV_CUINFO"
        /*0018*/ 	.short	0x0002
        /*001a*/ 	.short	0x0064
        /*001c*/ 	.short	0x0082
	.zero		2


//--------------------- .nv.info                  --------------------------
	.section	.nv.info,"",@"SHT_CUDA_INFO"
	.align	4


	//----- nvinfo : EIATTR_REGCOUNT
	.align		4
        /*0000*/ 	.byte	0x04, 0x2f
        /*0002*/ 	.short	(.L_46 - .L_45)
	.align		4
.L_45:
        /*0004*/ 	.word	index@(_Z19bitonicSharedKernelPii)
        /*0008*/ 	.word	0x00000010


	//----- nvinfo : EIATTR_FRAME_SIZE
	.align		4
.L_46:
        /*000c*/ 	.byte	0x04, 0x11
        /*000e*/ 	.short	(.L_48 - .L_47)
	.align		4
.L_47:
        /*0010*/ 	.word	index@(_Z19bitonicSharedKernelPii)
        /*0014*/ 	.word	0x00000000


	//----- nvinfo : EIATTR_REGCOUNT
	.align		4
.L_48:
        /*0018*/ 	.byte	0x04, 0x2f
        /*001a*/ 	.short	(.L_50 - .L_49)
	.align		4
.L_49:
        /*001c*/ 	.word	index@(_Z18bitonicGlobalMergePiiii)
        /*0020*/ 	.word	0x0000000c


	//----- nvinfo : EIATTR_FRAME_SIZE
	.align		4
.L_50:
        /*0024*/ 	.byte	0x04, 0x11
        /*0026*/ 	.short	(.L_52 - .L_51)
	.align		4
.L_51:
        /*0028*/ 	.word	index@(_Z18bitonicGlobalMergePiiii)
        /*002c*/ 	.word	0x00000000


	//----- nvinfo : EIATTR_REGCOUNT
	.align		4
.L_52:
        /*0030*/ 	.byte	0x04, 0x2f
        /*0032*/ 	.short	(.L_54 - .L_53)
	.align		4
.L_53:
        /*0034*/ 	.word	index@(_ZN3cub18CUB_300001_SM_10006detail11EmptyKernelIvEEvv)
        /*0038*/ 	.word	0x00000004


	//----- nvinfo : EIATTR_FRAME_SIZE
	.align		4
.L_54:
        /*003c*/ 	.byte	0x04, 0x11
        /*003e*/ 	.short	(.L_56 - .L_55)
	.align		4
.L_55:
        /*0040*/ 	.word	index@(_ZN3cub18CUB_300001_SM_10006detail11EmptyKernelIvEEvv)
        /*0044*/ 	.word	0x00000000


	//----- nvinfo : EIATTR_REGCOUNT
	.align		4
.L_56:
        /*0048*/ 	.byte	0x04, 0x2f
        /*004a*/ 	.short	(.L_58 - .L_57)
	.align		4
.L_57:
        /*004c*/ 	.word	index@(_ZN3cub18CUB_300001_SM_10006detail10radix_sort31DeviceRadixSortSingleTileKernelINS1_5radix10policy_hubIiNS0_8NullTypeEyE10Policy1000ELNS0_9SortOrderE0EiS6_yNS1_21identity_decomposer_tEEEvPKT1_PSB_PKT2_PSF_T3_iiT4_)
        /*0050*/ 	.word	0x0000007f


	//----- nvinfo : EIATTR_FRAME_SIZE
	.align		4
.L_58:
        /*0054*/ 	.byte	0x04, 0x11
        /*0056*/ 	.short	(.L_60 - .L_59)
	.align		4
.L_59:
        /*0058*/ 	.word	index@(_ZN3cub18CUB_300001_SM_10006detail10radix_sort31DeviceRadixSortSingleTileKernelINS1_5radix10policy_hubIiNS0_8NullTypeEyE10Policy1000ELNS0_9SortOrderE0EiS6_yNS1_21identity_decomposer_tEEEvPKT1_PSB_PKT2_PSF_T3_iiT4_)
        /*005c*/ 	.word	0x00000000


	//----- nvinfo : EIATTR_REGCOUNT
	.align		4
.L_60:
        /*0060*/ 	.byte	0x04, 0x2f
        /*0062*/ 	.short	(.L_62 - .L_61)
	.align		4
.L_61:
        /*0064*/ 	.word	index@(_ZN3cub18CUB_300001_SM_10006detail10radix_sort30DeviceRadixSortHistogramKernelINS1_5radix10policy_hubIiNS0_8NullTypeEyE10Policy1000ELNS0_9SortOrderE0EiyNS1_21identity_decomposer_tEEEvPT2_PKT1_SB_iiT3_)
        /*0068*/ 	.word	0x00000020


	//----- nvinfo : EIATTR_FRAME_SIZE
	.align		4
.L_62:
        /*006c*/ 	.byte	0x04, 0x11
        /*006e*/ 	.short	(.L_64 - .L_63)
	.align		4
.L_63:
        /*0070*/ 	.word	index@(_ZN3cub18CUB_300001_SM_10006detail10radix_sort30DeviceRadixSortHistogramKernelINS1_5radix10policy_hubIiNS0_8NullTypeEyE10Policy1000ELNS0_9SortOrderE0EiyNS1_21identity_decomposer_tEEEvPT2_PKT1_SB_iiT3_)
        /*0074*/ 	.word	0x00000000


	//----- nvinfo : EIATTR_REGCOUNT
	.align		4
.L_64:
        /*0078*/ 	.byte	0x04, 0x2f
        /*007a*/ 	.short	(.L_66 - .L_65)
	.align		4
.L_65:
        /*007c*/ 	.word	index@(_ZN3cub18CUB_300001_SM_10006detail10radix_sort33DeviceRadixSortExclusiveSumKernelINS1_5radix10policy_hubIiNS0_8NullTypeEyE10Policy1000EyEEvPT0_)
        /*0080*/ 	.word	0x00000020


	//----- nvinfo : EIATTR_FRAME_SIZE
	.align		4
.L_66:
        /*0084*/ 	.byte	0x04, 0x11
        /*0086*/ 	.short	(.L_68 - .L_67)
	.align		4
.L_67:
        /*0088*/ 	.word	index@(_ZN3cub18CUB_300001_SM_10006detail10radix_sort33DeviceRadixSortExclusiveSumKernelINS1_5radix10policy_hubIiNS0_8NullTypeEyE10Policy1000EyEEvPT0_)
        /*008c*/ 	.word	0x00000000


	//----- nvinfo : EIATTR_REGCOUNT
	.align		4
.L_68:
        /*0090*/ 	.byte	0x04, 0x2f
        /*0092*/ 	.short	(.L_70 - .L_69)
	.align		4
.L_69:
        /*0094*/ 	.word	index@(_ZN3cub18CUB_300001_SM_10006detail10radix_sort29DeviceRadixSortOnesweepKernelINS1_5radix10policy_hubIiNS0_8NullTypeEyE10Policy1000ELNS0_9SortOrderE0EiS6_yiiNS1_21identity_decomposer_tEEEvPT5_SC_PT3_PKSD_PT1_PKSH_PT2_PKSL_T4_iiT6_)
        /*0098*/ 	.word	0x00000038


	//----- nvinfo : EIATTR_FRAME_SIZE
	.align		4
.L_70:
        /*009c*/ 	.byte	0x04, 0x11
        /*009e*/ 	.short	(.L_72 - .L_71)
	.align		4
.L_71:
        /*00a0*/ 	.word	index@(_ZN3cub18CUB_300001_SM_10006detail10radix_sort29DeviceRadixSortOnesweepKernelINS1_5radix10policy_hubIiNS0_8NullTypeEyE10Policy1000ELNS0_9SortOrderE0EiS6_yiiNS1_21identity_decomposer_tEEEvPT5_SC_PT3_PKSD_PT1_PKSH_PT2_PKSL_T4_iiT6_)
        /*00a4*/ 	.word	0x00000000


	//----- nvinfo : EIATTR_MIN_STACK_SIZE
	.align		4
.L_72:
        /*00a8*/ 	.byte	0x04, 0x12
        /*00aa*/ 	.short	(.L_74 - .L_73)
	.align		4
.L_73:
        /*00ac*/ 	.word	index@(_ZN3cub18CUB_300001_SM_10006detail10radix_sort29DeviceRadixSortOnesweepKernelINS1_5radix10policy_hubIiNS0_8NullTypeEyE10Policy1000ELNS0_9SortOrderE0EiS6_yiiNS1_21identity_decomposer_tEEEvPT5_SC_PT3_PKSD_PT1_PKSH_PT2_PKSL_T4_iiT6_)
        /*00b0*/ 	.word	0x00000000


	//----- nvinfo : EIATTR_MIN_STACK_SIZE
	.align		4
.L_74:
        /*00b4*/ 	.byte	0x04, 0x12
        /*00b6*/ 	.short	(.L_76 - .L_75)
	.align		4
.L_75:
        /*00b8*/ 	.word	index@(_ZN3cub18CUB_300001_SM_10006detail10radix_sort33DeviceRadixSortExclusiveSumKernelINS1_5radix10policy_hubIiNS0_8NullTypeEyE10Policy1000EyEEvPT0_)
        /*00bc*/ 	.word	0x00000000


	//----- nvinfo : EIATTR_MIN_STACK_SIZE
	.align		4
.L_76:
        /*00c0*/ 	.byte	0x04, 0x12
        /*00c2*/ 	.short	(.L_78 - .L_77)
	.align		4
.L_77:
        /*00c4*/ 	.word	index@(_ZN3cub18CUB_300001_SM_10006detail10radix_sort30DeviceRadixSortHistogramKernelINS1_5radix10policy_hubIiNS0_8NullTypeEyE10Policy1000ELNS0_9SortOrderE0EiyNS1_21identity_decomposer_tEEEvPT2_PKT1_SB_iiT3_)
        /*00c8*/ 	.word	0x00000000


	//----- nvinfo : EIATTR_MIN_STACK_SIZE
	.align		4
.L_78:
        /*00cc*/ 	.byte	0x04, 0x12
        /*00ce*/ 	.short	(.L_80 - .L_79)
	.align		4
.L_79:
        /*00d0*/ 	.word	index@(_ZN3cub18CUB_300001_SM_10006detail10radix_sort31DeviceRadixSortSingleTileKernelINS1_5radix10policy_hubIiNS0_8NullTypeEyE10Policy1000ELNS0_9SortOrderE0EiS6_yNS1_21identity_decomposer_tEEEvPKT1_PSB_PKT2_PSF_T3_iiT4_)
        /*00d4*/ 	.word	0x00000000


	//----- nvinfo : EIATTR_MIN_STACK_SIZE
	.align		4
.L_80:
        /*00d8*/ 	.byte	0x04, 0x12
        /*00da*/ 	.short	(.L_82 - .L_81)
	.align		4
.L_81:
        /*00dc*/ 	.word	index@(_ZN3cub18CUB_300001_SM_10006detail11EmptyKernelIvEEvv)
        /*00e0*/ 	.word	0x00000000


	//----- nvinfo : EIATTR_MIN_STACK_SIZE
	.align		4
.L_82:
        /*00e4*/ 	.byte	0x04, 0x12
        /*00e6*/ 	.short	(.L_84 - .L_83)
	.align		4
.L_83:
        /*00e8*/ 	.word	index@(_Z18bitonicGlobalMergePiiii)
        /*00ec*/ 	.word	0x00000000


	//----- nvinfo : EIATTR_MIN_STACK_SIZE
	.align		4
.L_84:
        /*00f0*/ 	.byte	0x04, 0x12
        /*00f2*/ 	.short	(.L_86 - .L_85)
	.align		4
.L_85:
        /*00f4*/ 	.word	index@(_Z19bitonicSharedKernelPii)
        /*00f8*/ 	.word	0x00000000
.L_86:


//--------------------- .nv.compat                --------------------------
	.section	.nv.compat,"",@"SHT_CUDA_COMPAT_INFO"
	.align	4
        /*0000*/ 	.byte	0x02, 0x09, 0x00, 0x00, 0x02, 0x02, 0x01, 0x00, 0x02, 0x05, 0x05, 0x00, 0x03, 0x07, 0x01, 0x01
        /*0010*/ 	.byte	0x02, 0x03, 0x00, 0x00, 0x02, 0x06, 0x01, 0x00, 0x04, 0x0b, 0x08, 0x00, 0x09, 0x00, 0x00, 0x00
        /*0020*/ 	.byte	0x00, 0x00, 0x00, 0x00


//--------------------- .nv.info._ZN3cub18CUB_300001_SM_10006detail10radix_sort29DeviceRadixSortOnesweepKernelINS1_5radix10policy_hubIiNS0_8NullTypeEyE10Policy1000ELNS0_9SortOrderE0EiS6_yiiNS1_21identity_decomposer_tEEEvPT5_SC_PT3_PKSD_PT1_PKSH_PT2_PKSL_T4_iiT6_ --------------------------
	.section	.nv.info._ZN3cub18CUB_300001_SM_10006detail10radix_sort29DeviceRadixSortOnesweepKernelINS1_5radix10policy_hubIiNS0_8NullTypeEyE10Policy1000ELNS0_9SortOrderE0EiS6_yiiNS1_21identity_decomposer_tEEEvPT5_SC_PT3_PKSD_PT1_PKSH_PT2_PKSL_T4_iiT6_,"",@"SHT_CUDA_INFO"
	.sectionflags	@""
	.align	4


	//----- nvinfo : EIATTR_CUDA_API_VERSION
	.align		4
        /*0000*/ 	.byte	0x04, 0x37
        /*0002*/ 	.short	(.L_88 - .L_87)
.L_87:
        /*0004*/ 	.word	0x00000082


	//----- nvinfo : EIATTR_KPARAM_INFO
	.align		4
.L_88:
        /*0008*/ 	.byte	0x04, 0x17
        /*000a*/ 	.short	(.L_90 - .L_89)
.L_89:
        /*000c*/ 	.word	0x00000000
        /*0010*/ 	.short	0x000b
        /*0012*/ 	.short	0x004c
        /*0014*/ 	.byte	0x00, 0xf0, 0x05, 0x00


	//----- nvinfo : EIATTR_KPARAM_INFO
	.align		4
.L_90:
        /*0018*/ 	.byte	0x04, 0x17
        /*001a*/ 	.short	(.L_92 - .L_91)
.L_91:
        /*001c*/ 	.word	0x00000000
        /*0020*/ 	.short	0x000a
        /*0022*/ 	.short	0x0048
        /*0024*/ 	.byte	0x00, 0xf0, 0x11, 0x00


	//----- nvinfo : EIATTR_KPARAM_INFO
	.align		4
.L_92:
        /*0028*/ 	.byte	0x04, 0x17
        /*002a*/ 	.short	(.L_94 - .L_93)
.L_93:
        /*002c*/ 	.word	0x00000000
        /*0030*/ 	.short	0x0009
        /*0032*/ 	.short	0x0044
        /*0034*/ 	.byte	0x00, 0xf0, 0x11, 0x00


	//----- nvinfo : EIATTR_KPARAM_INFO
	.align		4
.L_94:
        /*0038*/ 	.byte	0x04, 0x17
        /*003a*/ 	.short	(.L_96 - .L_95)
.L_95:
        /*003c*/ 	.word	0x00000000
        /*0040*/ 	.short	0x0008
        /*0042*/ 	.short	0x0040
        /*0044*/ 	.byte	0x00, 0xf0, 0x11, 0x00


	//----- nvinfo : EIATTR_KPARAM_INFO
	.align		4
.L_96:
        /*0048*/ 	.byte	0x04, 0x17
        /*004a*/ 	.short	(.L_98 - .L_97)
.L_97:
        /*004c*/ 	.word	0x00000000
        /*0050*/ 	.short	0x0007
        /*0052*/ 	.short	0x0038
        /*0054*/ 	.byte	0x00, 0xf5, 0x21, 0x00


	//----- nvinfo : EIATTR_KPARAM_INFO
	.align		4
.L_98:
        /*0058*/ 	.byte	0x04, 0x17
        /*005a*/ 	.short	(.L_100 - .L_99)
.L_99:
        /*005c*/ 	.word	0x00000000
        /*0060*/ 	.short	0x0006
        /*0062*/ 	.short	0x0030
        /*0064*/ 	.byte	0x00, 0xf5, 0x21, 0x00


	//----- nvinfo : EIATTR_KPARAM_INFO
	.align		4
.L_100:
        /*0068*/ 	.byte	0x04, 0x17
        /*006a*/ 	.short	(.L_102 - .L_101)
.L_101:
        /*006c*/ 	.word	0x00000000
        /*0070*/ 	.short	0x0005
        /*0072*/ 	.short	0x0028
        /*0074*/ 	.byte	0x00, 0xf5, 0x21, 0x00


	//----- nvinfo : EIATTR_KPARAM_INFO
	.align		4
.L_102:
        /*0078*/ 	.byte	0x04, 0x17
        /*007a*/ 	.short	(.L_104 - .L_103)
.L_103:
        /*007c*/ 	.word	0x00000000
        /*0080*/ 	.short	0x0004
        /*0082*/ 	.short	0x0020
        /*0084*/ 	.byte	0x00, 0xf5, 0x21, 0x00


	//----- nvinfo : EIATTR_KPARAM_INFO
	.align		4
.L_104:
        /*0088*/ 	.byte	0x04, 0x17
        /*008a*/ 	.short	(.L_106 - .L_105)
.L_105:
        /*008c*/ 	.word	0x00000000
        /*0090*/ 	.short	0x0003
        /*0092*/ 	.short	0x0018
        /*0094*/ 	.byte	0x00, 0xf5, 0x21, 0x00


	//----- nvinfo : EIATTR_KPARAM_INFO
	.align		4
.L_106:
        /*0098*/ 	.byte	0x04, 0x17
        /*009a*/ 	.short	(.L_108 - .L_107)
.L_107:
        /*009c*/ 	.word	0x00000000
        /*00a0*/ 	.short	0x0002
        /*00a2*/ 	.short	0x0010
        /*00a4*/ 	.byte	0x00, 0xf5, 0x21, 0x00


	//----- nvinfo : EIATTR_KPARAM_INFO
	.align		4
.L_108:
        /*00a8*/ 	.byte	0x04, 0x17
        /*00aa*/ 	.short	(.L_110 - .L_109)
.L_109:
        /*00ac*/ 	.word	0x00000000
        /*00b0*/ 	.short	0x0001
        /*00b2*/ 	.short	0x0008
        /*00b4*/ 	.byte	0x00, 0xf5, 0x21, 0x00


	//----- nvinfo : EIATTR_KPARAM_INFO
	.align		4
.L_110:
        /*00b8*/ 	.byte	0x04, 0x17
        /*00ba*/ 	.short	(.L_112 - .L_111)
.L_111:
        /*00bc*/ 	.word	0x00000000
        /*00c0*/ 	.short	0x0000
        /*00c2*/ 	.short	0x0000
        /*00c4*/ 	.byte	0x00, 0xf5, 0x21, 0x00


	//----- nvinfo : EIATTR_SPARSE_MMA_MASK
	.align		4
.L_112:
        /*00c8*/ 	.byte	0x03, 0x50
        /*00ca*/ 	.short	0x0000


	//----- nvinfo : EIATTR_MAXREG_COUNT
	.align		4
        /*00cc*/ 	.byte	0x03, 0x1b
        /*00ce*/ 	.short	0x00a8


	//----- nvinfo : EIATTR_NUM_BARRIERS
	.align		4
        /*00d0*/ 	.byte	0x02, 0x4c
        /*00d2*/ 	.byte	0x01
	.zero		1


	//----- nvinfo : EIATTR_MERCURY_ISA_VERSION
	.align		4
        /*00d4*/ 	.byte	0x03, 0x5f
        /*00d6*/ 	.short	0x0101


	//----- nvinfo : EIATTR_COOP_GROUP_MASK_REGIDS
	.align		4
        /*00d8*/ 	.byte	0x04, 0x29
        /*00da*/ 	.short	(.L_114 - .L_113)


	//   ....[0]....
.L_113:
        /*00dc*/ 	.word	0xffffffff


	//   ....[1]....
        /*00e0*/ 	.word	0x05000019


	//   ....[2]....
        /*00e4*/ 	.word	0xffffffff


	//   ....[3]....
        /*00e8*/ 	.word	0xffffffff


	//   ....[4]....
        /*00ec*/ 	.word	0xffffffff


	//   ....[5]....
        /*00f0*/ 	.word	0xffffffff


	//   ....[6]....
        /*00f4*/ 	.word	0xffffffff


	//   ....[7]....
        /*00f8*/ 	.word	0xffffffff


	//   ....[8]....
        /*00fc*/ 	.word	0xffffffff


	//   ....[9]....
        /*0100*/ 	.word	0xffffffff


	//   ....[10]....
        /*0104*/ 	.word	0xffffffff


	//   ....[11]....
        /*0108*/ 	.word	0xffffffff


	//   ....[12]....
        /*010c*/ 	.word	0xffffffff


	//   ....[13]....
        /*0110*/ 	.word	0xffffffff


	//   ....[14]....
        /*0114*/ 	.word	0xffffffff


	//   ....[15]....
        /*0118*/ 	.word	0xffffffff


	//   ....[16]....
        /*011c*/ 	.word	0xffffffff


	//   ....[17]....
        /*0120*/ 	.word	0xffffffff


	//   ....[18]....
        /*0124*/ 	.word	0xffffffff


	//   ....[19]....
        /*0128*/ 	.word	0xffffffff


	//   ....[20]....
        /*012c*/ 	.word	0xffffffff


	//   ....[21]....
        /*0130*/ 	.word	0xffffffff


	//   ....[22]....
        /*0134*/ 	.word	0xffffffff


	//   ....[23]....
        /*0138*/ 	.word	0xffffffff


	//   ....[24]....
        /*013c*/ 	.word	0xffffffff


	//   ....[25]....
        /*0140*/ 	.word	0xffffffff


	//   ....[26]....
        /*0144*/ 	.word	0xffffffff


	//   ....[27]....
        /*0148*/ 	.word	0xffffffff


	//   ....[28]....
        /*014c*/ 	.word	0xffffffff


	//   ....[29]....
        /*0150*/ 	.word	0xffffffff


	//   ....[30]....
        /*0154*/ 	.word	0xffffffff


	//   ....[31]....
        /*0158*/ 	.word	0xffffffff


	//   ....[32]....
        /*015c*/ 	.word	0xffffffff


	//   ....[33]....
        /*0160*/ 	.word	0xffffffff


	//   ....[34]....
        /*0164*/ 	.word	0xffffffff


	//   ....[35]....
        /*0168*/ 	.word	0xffffffff


	//   ....[36]....
        /*016c*/ 	.word	0xffffffff


	//   ....[37]....
        /*0170*/ 	.word	0xffffffff


	//   ....[38]....
        /*0174*/ 	.word	0xffffffff


	//   ....[39]....
        /*0178*/ 	.word	0xffffffff


	//   ....[40]....
        /*017c*/ 	.word	0xffffffff


	//   ....[41]....
        /*0180*/ 	.word	0xffffffff


	//   ....[42]....
        /*0184*/ 	.word	0xffffffff


	//   ....[43]....
        /*0188*/ 	.word	0xffffffff


	//   ....[44]....
        /*018c*/ 	.word	0xffffffff


	//   ....[45]....
        /*0190*/ 	.word	0xffffffff


	//   ....[46]....
        /*0194*/ 	.word	0xffffffff


	//   ....[47]....
        /*0198*/ 	.word	0xffffffff


	//   ....[48]....
        /*019c*/ 	.word	0xffffffff


	//   ....[49]....
        /*01a0*/ 	.word	0xffffffff


	//   ....[50]....
        /*01a4*/ 	.word	0xffffffff


	//   ....[51]....
        /*01a8*/ 	.word	0xffffffff


	//   ....[52]....
        /*01ac*/ 	.word	0xffffffff


	//   ....[53]....
        /*01b0*/ 	.word	0xffffffff


	//   ....[54]....
        /*01b4*/ 	.word	0xffffffff


	//   ....[55]....
        /*01b8*/ 	.word	0xffffffff


	//   ....[56]....
        /*01bc*/ 	.word	0xffffffff


	//   ....[57]....
        /*01c0*/ 	.word	0xffffffff


	//   ....[58]....
        /*01c4*/ 	.word	0xffffffff


	//   ....[59]....
        /*01c8*/ 	.word	0xffffffff


	//   ....[60]....
        /*01cc*/ 	.word	0xffffffff


	//   ....[61]....
        /*01d0*/ 	.word	0xffffffff


	//   ....[62]....
        /*01d4*/ 	.word	0xffffffff


	//   ....[63]....
        /*01d8*/ 	.word	0xffffffff


	//   ....[64]....
        /*01dc*/ 	.word	0xffffffff


	//   ....[65]....
        /*01e0*/ 	.word	0xffffffff


	//   ....[66]....
        /*01e4*/ 	.word	0xffffffff


	//   ....[67]....
        /*01e8*/ 	.word	0xffffffff


	//   ....[68]....
        /*01ec*/ 	.word	0xffffffff


	//   ....[69]....
        /*01f0*/ 	.word	0xffffffff


	//   ....[70]....
        /*01f4*/ 	.word	0xffffffff


	//   ....[71]....
        /*01f8*/ 	.word	0xffffffff


	//   ....[72]....
        /*01fc*/ 	.word	0xffffffff


	//   ....[73]....
        /*0200*/ 	.word	0xffffffff


	//   ....[74]....
        /*0204*/ 	.word	0xffffffff


	//   ....[75]....
        /*0208*/ 	.word	0xffffffff


	//   ....[76]....
        /*020c*/ 	.word	0xffffffff


	//   ....[77]....
        /*0210*/ 	.word	0xffffffff


	//   ....[78]....
        /*0214*/ 	.word	0xffffffff


	//   ....[79]....
        /*0218*/ 	.word	0xffffffff


	//   ....[80]....
        /*021c*/ 	.word	0xffffffff


	//   ....[81]....
        /*0220*/ 	.word	0xffffffff


	//   ....[82]....
        /*0224*/ 	.word	0xffffffff


	//   ....[83]....
        /*0228*/ 	.word	0xffffffff


	//   ....[84]....
        /*022c*/ 	.word	0xffffffff


	//   ....[85]....
        /*0230*/ 	.word	0xffffffff


	//   ....[86]....
        /*0234*/ 	.word	0xffffffff


	//   ....[87]....
        /*0238*/ 	.word	0xffffffff


	//   ....[88]....
        /*023c*/ 	.word	0xffffffff


	//   ....[89]....
        /*0240*/ 	.word	0xffffffff


	//   ....[90]....
        /*0244*/ 	.word	0xffffffff


	//   ....[91]....
        /*0248*/ 	.word	0xffffffff


	//   ....[92]....
        /*024c*/ 	.word	0xffffffff


	//   ....[93]....
        /*0250*/ 	.word	0xffffffff


	//   ....[94]....
        /*0254*/ 	.word	0xffffffff


	//   ....[95]....
        /*0258*/ 	.word	0xffffffff


	//   ....[96]....
        /*025c*/ 	.word	0xffffffff


	//   ....[97]....
        /*0260*/ 	.word	0xffffffff


	//   ....[98]....
        /*0264*/ 	.word	0xffffffff


	//   ....[99]....
        /*0268*/ 	.word	0xffffffff


	//   ....[100]....
        /*026c*/ 	.word	0xffffffff


	//   ....[101]....
        /*0270*/ 	.word	0xffffffff


	//   ....[102]....
        /*0274*/ 	.word	0xffffffff


	//   ....[103]....
        /*0278*/ 	.word	0xffffffff


	//   ....[104]....
        /*027c*/ 	.word	0xffffffff


	//   ....[105]....
        /*0280*/ 	.word	0xffffffff


	//   ....[106]....
        /*0284*/ 	.word	0xffffffff


	//   ....[107]....
        /*0288*/ 	.word	0xffffffff


	//   ....[108]....
        /*028c*/ 	.word	0xffffffff


	//   ....[109]....
        /*0290*/ 	.word	0xffffffff


	//   ....[110]....
        /*0294*/ 	.word	0xffffffff


	//   ....[111]....
        /*0298*/ 	.word	0xffffffff


	//   ....[112]....
        /*029c*/ 	.word	0xffffffff


	//   ....[113]....
        /*02a0*/ 	.word	0xffffffff


	//   ....[114]....
        /*02a4*/ 	.word	0xffffffff


	//   ....[115]....
        /*02a8*/ 	.word	0xffffffff


	//   ....[116]....
        /*02ac*/ 	.word	0xffffffff


	//   ....[117]....
        /*02b0*/ 	.word	0xffffffff


	//   ....[118]....
        /*02b4*/ 	.word	0xffffffff


	//   ....[119]....
        /*02b8*/ 	.word	0xffffffff


	//   ....[120]....
        /*02bc*/ 	.word	0xffffffff


	//   ....[121]....
        /*02c0*/ 	.word	0xffffffff


	//   ....[122]....
        /*02c4*/ 	.word	0xffffffff


	//   ....[123]....
        /*02c8*/ 	.word	0xffffffff


	//   ....[124]....
        /*02cc*/ 	.word	0xffffffff


	//   ....[125]....
        /*02d0*/ 	.word	0xffffffff


	//   ....[126]....
        /*02d4*/ 	.word	0xffffffff


	//   ....[127]....
        /*02d8*/ 	.word	0xffffffff


	//   ....[128]....
        /*02dc*/ 	.word	0xffffffff


	//   ....[129]....
        /*02e0*/ 	.word	0xffffffff


	//   ....[130]....
        /*02e4*/ 	.word	0xffffffff


	//   ....[131]....
        /*02e8*/ 	.word	0xffffffff


	//   ....[132]....
        /*02ec*/ 	.word	0xffffffff


	//   ....[133]....
        /*02f0*/ 	.word	0xffffffff


	//   ....[134]....
        /*02f4*/ 	.word	0xffffffff


	//   ....[135]....
        /*02f8*/ 	.word	0xffffffff


	//   ....[136]....
        /*02fc*/ 	.word	0xffffffff


	//   ....[137]....
        /*0300*/ 	.word	0xffffffff


	//   ....[138]....
        /*0304*/ 	.word	0xffffffff


	//   ....[139]....
        /*0308*/ 	.word	0xffffffff


	//   ....[140]....
        /*030c*/ 	.word	0xffffffff


	//   ....[141]....
        /*0310*/ 	.word	0xffffffff


	//   ....[142]....
        /*0314*/ 	.word	0xffffffff


	//   ....[143]....
        /*0318*/ 	.word	0xffffffff


	//   ....[144]....
        /*031c*/ 	.word	0xffffffff


	//   ....[145]....
        /*0320*/ 	.word	0xffffffff


	//   ....[146]....
        /*0324*/ 	.word	0xffffffff


	//   ....[147]....
        /*0328*/ 	.word	0xffffffff


	//   ....[148]....
        /*032c*/ 	.word	0xffffffff


	//   ....[149]....
        /*0330*/ 	.word	0xffffffff


	//   ....[150]....
        /*0334*/ 	.word	0xffffffff


	//   ....[151]....
        /*0338*/ 	.word	0xffffffff


	//   ....[152]....
        /*033c*/ 	.word	0xffffffff


	//   ....[153]....
        /*0340*/ 	.word	0xffffffff


	//   ....[154]....
        /*0344*/ 	.word	0xffffffff


	//   ....[155]....
        /*0348*/ 	.word	0xffffffff


	//   ....[156]....
        /*034c*/ 	.word	0xffffffff


	//   ....[157]....
        /*0350*/ 	.word	0xffffffff


	//   ....[158]....
        /*0354*/ 	.word	0xffffffff


	//   ....[159]....
        /*0358*/ 	.word	0xffffffff


	//   ....[160]....
        /*035c*/ 	.word	0xffffffff


	//   ....[161]....
        /*0360*/ 	.word	0xffffffff


	//   ....[162]....
        /*0364*/ 	.word	0xffffffff


	//   ....[163]....
        /*0368*/ 	.word	0xffffffff


	//   ....[164]....
        /*036c*/ 	.word	0xffffffff


	//   ....[165]....
        /*0370*/ 	.word	0xffffffff


	//   ....[166]....
        /*0374*/ 	.word	0xffffffff


	//   ....[167]....
        /*0378*/ 	.word	0xffffffff


	//   ....[168]....
        /*037c*/ 	.word	0xffffffff


	//   ....[169]....
        /*0380*/ 	.word	0xffffffff


	//   ....[170]....
        /*0384*/ 	.word	0xffffffff


	//   ....[171]....
        /*0388*/ 	.word	0xffffffff


	//   ....[172]....
        /*038c*/ 	.word	0xffffffff


	//   ....[173]....
        /*0390*/ 	.word	0xffffffff


	//   ....[174]....
        /*0394*/ 	.word	0xffffffff


	//   ....[175]....
        /*0398*/ 	.word	0xffffffff


	//   ....[176]....
        /*039c*/ 	.word	0xffffffff


	//   ....[177]....
        /*03a0*/ 	.word	0xffffffff


	//   ....[178]....
        /*03a4*/ 	.word	0x05000006


	//   ....[179]....
        /*03a8*/ 	.word	0xffffffff


	//   ....[180]....
        /*03ac*/ 	.word	0xffffffff


	//   ....[181]....
        /*03b0*/ 	.word	0xffffffff


	//   ....[182]....
        /*03b4*/ 	.word	0xffffffff


	//   ....[183]....
        /*03b8*/ 	.word	0xffffffff


	//   ....[184]....
        /*03bc*/ 	.word	0xffffffff


	//   ....[185]....
        /*03c0*/ 	.word	0xffffffff


	//   ....[186]....
        /*03c4*/ 	.word	0xffffffff


	//   ....[187]....
        /*03c8*/ 	.word	0xffffffff


	//   ....[188]....
        /*03cc*/ 	.word	0xffffffff


	//   ....[189]....
        /*03d0*/ 	.word	0xffffffff


	//   ....[190]....
        /*03d4*/ 	.word	0xffffffff


	//   ....[191]....
        /*03d8*/ 	.word	0xffffffff


	//   ....[192]....
        /*03dc*/ 	.word	0xffffffff


	//   ....[193]....
        /*03e0*/ 	.word	0xffffffff


	//   ....[194]....
        /*03e4*/ 	.word	0xffffffff


	//   ....[195]....
        /*03e8*/ 	.word	0xffffffff


	//   ....[196]....
        /*03ec*/ 	.word	0xffffffff


	//   ....[197]....
        /*03f0*/ 	.word	0xffffffff


	//   ....[198]....
        /*03f4*/ 	.word	0xffffffff


	//   ....[199]....
        /*03f8*/ 	.word	0xffffffff


	//   ....[200]....
        /*03fc*/ 	.word	0xffffffff


	//   ....[201]....
        /*0400*/ 	.word	0xffffffff


	//   ....[202]....
        /*0404*/ 	.word	0xffffffff


	//   ....[203]....
        /*0408*/ 	.word	0xffffffff


	//   ....[204]....
        /*040c*/ 	.word	0xffffffff


	//   ....[205]....
        /*0410*/ 	.word	0xffffffff


	//   ....[206]....
        /*0414*/ 	.word	0xffffffff


	//   ....[207]....
        /*0418*/ 	.word	0xffffffff


	//   ....[208]....
        /*041c*/ 	.word	0xffffffff


	//   ....[209]....
        /*0420*/ 	.word	0xffffffff


	//   ....[210]....
        /*0424*/ 	.word	0xffffffff


	//   ....[211]....
        /*0428*/ 	.word	0xffffffff


	//   ....[212]....
        /*042c*/ 	.word	0xffffffff


	//   ....[213]....
        /*0430*/ 	.word	0xffffffff


	//   ....[214]....
        /*0434*/ 	.word	0xffffffff


	//   ....[215]....
        /*0438*/ 	.word	0xffffffff


	//   ....[216]....
        /*043c*/ 	.word	0xffffffff


	//   ....[217]....
        /*0440*/ 	.word	0x0500002f


	//   ....[218]....
        /*0444*/ 	.word	0x0500002f


	//   ....[219]....
        /*0448*/ 	.word	0x0500002f


	//   ....[220]....
        /*044c*/ 	.word	0x0500002f


	//   ....[221]....
        /*0450*/ 	.word	0x0500002f


	//----- nvinfo : EIATTR_COOP_GROUP_INSTR_OFFSETS
	.align		4
.L_114:
        /*0454*/ 	.byte	0x04, 0x28
        /*0456*/ 	.short	(.L_116 - .L_115)


	//   ....[0]....
.L_115:
        /*0458*/ 	.word	0x00000ee0


	//   ....[1]....
        /*045c*/ 	.word	0x00001970


	//   ....[2]....
        /*0460*/ 	.word	0x00002370


	//   ....[3]....
        /*0464*/ 	.word	0x00002390


	//   ....[4]....
        /*0468*/ 	.word	0x000023b0


	//   ....[5]....
        /*046c*/ 	.word	0x000023d0


	//   ....[6]....
        /*0470*/ 	.word	0x000023f0


	//   ....[7]....
        /*0474*/ 	.word	0x000028c0


	//   ....[8]....
        /*0478*/ 	.word	0x000028d0


	//   ....[9]....
        /*047c*/ 	.word	0x000028f0


	//   ....[10]....
        /*0480*/ 	.word	0x00002910


	//   ....[11]....
        /*0484*/ 	.word	0x00002960


	//   ....[12]....
        /*0488*/ 	.word	0x00002990


	//   ....[13]....
        /*048c*/ 	.word	0x000029d0


	//   ....[14]....
        /*0490*/ 	.word	0x000029f0


	//   ....[15]....
        /*0494*/ 	.word	0x00002b20


	//   ....[16]....
        /*0498*/ 	.word	0x00002b50


	//   ....[17]....
        /*049c*/ 	.word	0x00002b60


	//   ....[18]....
        /*04a0*/ 	.word	0x00002b80


	//   ....[19]....
        /*04a4*/ 	.word	0x00002bc0


	//   ....[20]....
        /*04a8*/ 	.word	0x00002bf0


	//   ....[21]....
        /*04ac*/ 	.word	0x00002c30


	//   ....[22]....
        /*04b0*/ 	.word	0x00002c50


	//   ....[23]....
        /*04b4*/ 	.word	0x00002c70


	//   ....[24]....
        /*04b8*/ 	.word	0x00002d80


	//   ....[25]....
        /*04bc*/ 	.word	0x00002da0


	//   ....[26]....
        /*04c0*/ 	.word	0x00002db0


	//   ....[27]....
        /*04c4*/ 	.word	0x00002dd0


	//   ....[28]....
        /*04c8*/ 	.word	0x00002e10


	//   ....[29]....
        /*04cc*/ 	.word	0x00002e40


	//   ....[30]....
        /*04d0*/ 	.word	0x00002e80


	//   ....[31]....
        /*04d4*/ 	.word	0x00002ea0


	//   ....[32]....
        /*04d8*/ 	.word	0x00002ec0


	//   ....[33]....
        /*04dc*/ 	.word	0x00002fe0


	//   ....[34]....
        /*04e0*/ 	.word	0x00003000


	//   ....[35]....
        /*04e4*/ 	.word	0x00003010


	//   ....[36]....
        /*04e8*/ 	.word	0x00003030


	//   ....[37]....
        /*04ec*/ 	.word	0x00003070


	//   ....[38]....
        /*04f0*/ 	.word	0x000030a0


	//   ....[39]....
        /*04f4*/ 	.word	0x000030e0


	//   ....[40]....
        /*04f8*/ 	.word	0x00003100


	//   ....[41]....
        /*04fc*/ 	.word	0x00003120


	//   ....[42]....
        /*0500*/ 	.word	0x00003240


	//   ....[43]....
        /*0504*/ 	.word	0x00003270


	//   ....[44]....
        /*0508*/ 	.word	0x00003280


	//   ....[45]....
        /*050c*/ 	.word	0x000032a0


	//   ....[46]....
        /*0510*/ 	.word	0x000032e0


	//   ....[47]....
        /*0514*/ 	.word	0x00003310


	//   ....[48]....
        /*0518*/ 	.word	0x00003350


	//   ....[49]....
        /*051c*/ 	.word	0x00003370


	//   ....[50]....
        /*0520*/ 	.word	0x00003390


	//   ....[51]....
        /*0524*/ 	.word	0x000034a0


	//   ....[52]....
        /*0528*/ 	.word	0x000034c0


	//   ....[53]....
        /*052c*/ 	.word	0x000034d0


	//   ....[54]....
        /*0530*/ 	.word	0x000034f0


	//   ....[55]....
        /*0534*/ 	.word	0x00003530


	//   ....[56]....
        /*0538*/ 	.word	0x00003560


	//   ....[57]....
        /*053c*/ 	.word	0x000035a0


	//   ....[58]....
        /*0540*/ 	.word	0x000035c0


	//   ....[59]....
        /*0544*/ 	.word	0x000035e0


	//   ....[60]....
        /*0548*/ 	.word	0x00003700


	//   ....[61]....
        /*054c*/ 	.word	0x00003720


	//   ....[62]....
        /*0550*/ 	.word	0x00003730


	//   ....[63]....
        /*0554*/ 	.word	0x00003750


	//   ....[64]....
        /*0558*/ 	.word	0x00003790


	//   ....[65]....
        /*055c*/ 	.word	0x000037c0


	//   ....[66]....
        /*0560*/ 	.word	0x00003800


	//   ....[67]....
        /*0564*/ 	.word	0x00003820


	//   ....[68]....
        /*0568*/ 	.word	0x00003840


	//   ....[69]....
        /*056c*/ 	.word	0x00003940


	//   ....[70]....
        /*0570*/ 	.word	0x00003970


	//   ....[71]....
        /*0574*/ 	.word	0x00003980


	//   ....[72]....
        /*0578*/ 	.word	0x000039a0


	//   ....[73]....
        /*057c*/ 	.word	0x000039e0


	//   ....[74]....
        /*0580*/ 	.word	0x00003a10


	//   ....[75]....
        /*0584*/ 	.word	0x00003a50


	//   ....[76]....
        /*0588*/ 	.word	0x00003a70


	//   ....[77]....
        /*058c*/ 	.word	0x00003a90


	//   ....[78]....
        /*0590*/ 	.word	0x00003b80


	//   ....[79]....
        /*0594*/ 	.word	0x00003bb0


	//   ....[80]....
        /*0598*/ 	.word	0x00003bc0


	//   ....[81]....
        /*059c*/ 	.word	0x00003bf0


	//   ....[82]....
        /*05a0*/ 	.word	0x00003c10


	//   ....[83]....
        /*05a4*/ 	.word	0x00003c60


	//   ....[84]....
        /*05a8*/ 	.word	0x00003c80


	//   ....[85]....
        /*05ac*/ 	.word	0x00003cc0


	//   ....[86]....
        /*05b0*/ 	.word	0x00003ce0


	//   ....[87]....
        /*05b4*/ 	.word	0x00003de0


	//   ....[88]....
        /*05b8*/ 	.word	0x00003e30


	//   ....[89]....
        /*05bc*/ 	.word	0x00003e40


	//   ....[90]....
        /*05c0*/ 	.word	0x00003e90


	//   ....[91]....
        /*05c4*/ 	.word	0x00003ec0


	//   ....[92]....
        /*05c8*/ 	.word	0x00003ef0


	//   ....[93]....
        /*05cc*/ 	.word	0x00003f20


	//   ....[94]....
        /*05d0*/ 	.word	0x00003f50


	//   ....[95]....
        /*05d4*/ 	.word	0x00003f80


	//   ....[96]....
        /*05d8*/ 	.word	0x00004040


	//   ....[97]....
        /*05dc*/ 	.word	0x00004060


	//   ....[98]....
        /*05e0*/ 	.word	0x00004070


	//   ....[99]....
        /*05e4*/ 	.word	0x000040c0


	//   ....[100]....
        /*05e8*/ 	.word	0x000040f0


	//   ....[101]....
        /*05ec*/ 	.word	0x00004120


	//   ....[102]....
        /*05f0*/ 	.word	0x00004150


	//   ....[103]....
        /*05f4*/ 	.word	0x00004180


	//   ....[104]....
        /*05f8*/ 	.word	0x000041b0


	//   ....[105]....
        /*05fc*/ 	.word	0x000042d0


	//   ....[106]....
        /*0600*/ 	.word	0x000042e0


	//   ....[107]....
        /*0604*/ 	.word	0x000042f0


	//   ....[108]....
        /*0608*/ 	.word	0x00004350


	//   ....[109]....
        /*060c*/ 	.word	0x00004380


	//   ....[110]....
        /*0610*/ 	.word	0x000043b0


	//   ....[111]....
        /*0614*/ 	.word	0x000043e0


	//   ....[112]....
        /*0618*/ 	.word	0x00004410


	//   ....[113]....
        /*061c*/ 	.word	0x00004440


	//   ....[114]....
        /*0620*/ 	.word	0x00004530


	//   ....[115]....
        /*0624*/ 	.word	0x00004570


	//   ....[116]....
        /*0628*/ 	.word	0x00004580


	//   ....[117]....
        /*062c*/ 	.word	0x000045d0


	//   ....[118]....
        /*0630*/ 	.word	0x00004600


	//   ....[119]....
        /*0634*/ 	.word	0x00004630


	//   ....[120]....
        /*0638*/ 	.word	0x00004660


	//   ....[121]....
        /*063c*/ 	.word	0x00004690


	//   ....[122]....
        /*0640*/ 	.word	0x000046c0


	//   ....[123]....
        /*0644*/ 	.word	0x000047b0


	//   ....[124]....
        /*0648*/ 	.word	0x00004800


	//   ....[125]....
        /*064c*/ 	.word	0x00004810


	//   ....[126]....
        /*0650*/ 	.word	0x00004860


	//   ....[127]....
        /*0654*/ 	.word	0x00004890


	//   ....[128]....
        /*0658*/ 	.word	0x000048a0


	//   ....[129]....
        /*065c*/ 	.word	0x000048e0


	//   ....[130]....
        /*0660*/ 	.word	0x00004910


	//   ....[131]....
        /*0664*/ 	.word	0x00004940


	//   ....[132]....
        /*0668*/ 	.word	0x00004a30


	//   ....[133]....
        /*066c*/ 	.word	0x00004a90


	//   ....[134]....
        /*0670*/ 	.word	0x00004aa0


	//   ....[135]....
        /*0674*/ 	.word	0x00004af0


	//   ....[136]....
        /*0678*/ 	.word	0x00004b20


	//   ....[137]....
        /*067c*/ 	.word	0x00004b30


	//   ....[138]....
        /*0680*/ 	.word	0x00004b70


	//   ....[139]....
        /*0684*/ 	.word	0x00004ba0


	//   ....[140]....
        /*0688*/ 	.word	0x00004bd0


	//   ....[141]....
        /*068c*/ 	.word	0x00004cb0


	//   ....[142]....
        /*0690*/ 	.word	0x00004d10


	//   ....[143]....
        /*0694*/ 	.word	0x00004d20


	//   ....[144]....
        /*0698*/ 	.word	0x00004d70


	//   ....[145]....
        /*069c*/ 	.word	0x00004da0


	//   ....[146]....
        /*06a0*/ 	.word	0x00004db0


	//   ....[147]....
        /*06a4*/ 	.word	0x00004df0


	//   ....[148]....
        /*06a8*/ 	.word	0x00004e20


	//   ....[149]....
        /*06ac*/ 	.word	0x00004e50


	//   ....[150]....
        /*06b0*/ 	.word	0x00004f30


	//   ....[151]....
        /*06b4*/ 	.word	0x00004f90


	//   ....[152]....
        /*06b8*/ 	.word	0x00004fa0


	//   ....[153]....
        /*06bc*/ 	.word	0x00004ff0


	//   ....[154]....
        /*06c0*/ 	.word	0x00005020


	//   ....[155]....
        /*06c4*/ 	.word	0x00005050


	//   ....[156]....
        /*06c8*/ 	.word	0x00005080


	//   ....[157]....
        /*06cc*/ 	.word	0x000050b0


	//   ....[158]....
        /*06d0*/ 	.word	0x000050e0


	//   ....[159]....
        /*06d4*/ 	.word	0x000051b0


	//   ....[160]....
        /*06d8*/ 	.word	0x00005200


	//   ....[161]....
        /*06dc*/ 	.word	0x00005210


	//   ....[162]....
        /*06e0*/ 	.word	0x00005260


	//   ....[163]....
        /*06e4*/ 	.word	0x00005290


	//   ....[164]....
        /*06e8*/ 	.word	0x000052a0


	//   ....[165]....
        /*06ec*/ 	.word	0x000052e0


	//   ....[166]....
        /*06f0*/ 	.word	0x00005310


	//   ....[167]....
        /*06f4*/ 	.word	0x00005340


	//   ....[168]....
        /*06f8*/ 	.word	0x00005420


	//   ....[169]....
        /*06fc*/ 	.word	0x00005440


	//   ....[170]....
        /*0700*/ 	.word	0x00005450


	//   ....[171]....
        /*0704*/ 	.word	0x00005480


	//   ....[172]....
        /*0708*/ 	.word	0x000054a0


	//   ....[173]....
        /*070c*/ 	.word	0x000054f0


	//   ....[174]....
        /*0710*/ 	.word	0x00005520


	//   ....[175]....
        /*0714*/ 	.word	0x00005560


	//   ....[176]....
        /*0718*/ 	.word	0x00005590


	//   ....[177]....
        /*071c*/ 	.word	0x00005650


	//   ....[178]....
        /*0720*/ 	.word	0x00005b80


	//   ....[179]....
        /*0724*/ 	.word	0x00005ee0


	//   ....[180]....
        /*0728*/ 	.word	0x00005fa0


	//   ....[181]....
        /*072c*/ 	.word	0x00006060


	//   ....[182]....
        /*0730*/ 	.word	0x00006120


	//   ....[183]....
        /*0734*/ 	.word	0x000061e0


	//   ....[184]....
        /*0738*/ 	.word	0x000062a0


	//   ....[185]....
        /*073c*/ 	.word	0x00006360


	//   ....[186]....
        /*0740*/ 	.word	0x00006420


	//   ....[187]....
        /*0744*/ 	.word	0x000064e0


	//   ....[188]....
        /*0748*/ 	.word	0x000065a0


	//   ....[189]....
        /*074c*/ 	.word	0x00006660


	//   ....[190]....
        /*0750*/ 	.word	0x00006720


	//   ....[191]....
        /*0754*/ 	.word	0x000067e0


	//   ....[192]....
        /*0758*/ 	.word	0x000068a0


	//   ....[193]....
        /*075c*/ 	.word	0x00006960


	//   ....[194]....
        /*0760*/ 	.word	0x00006a20


	//   ....[195]....
        /*0764*/ 	.word	0x00006ae0


	//   ....[196]....
        /*0768*/ 	.word	0x00006ba0


	//   ....[197]....
        /*076c*/ 	.word	0x00006c60


	//   ....[198]....
        /*0770*/ 	.word	0x00006e80


	//   ....[199]....
        /*0774*/ 	.word	0x00006fb0


	//   ....[200]....
        /*0778*/ 	.word	0x000070e0


	//   ....[201]....
        /*077c*/ 	.word	0x00007210


	//   ....[202]....
        /*0780*/ 	.word	0x00007340


	//   ....[203]....
        /*0784*/ 	.word	0x00007470


	//   ....[204]....
        /*0788*/ 	.word	0x000075a0


	//   ....[205]....
        /*078c*/ 	.word	0x000076d0


	//   ....[206]....
        /*0790*/ 	.word	0x00007800


	//   ....[207]....
        /*0794*/ 	.word	0x00007930


	//   ....[208]....
        /*0798*/ 	.word	0x00007a60


	//   ....[209]....
        /*079c*/ 	.word	0x00007b80


	//   ....[210]....
        /*07a0*/ 	.word	0x00007c90


	//   ....[211]....
        /*07a4*/ 	.word	0x00007da0


	//   ....[212]....
        /*07a8*/ 	.word	0x00007eb0


	//   ....[213]....
        /*07ac*/ 	.word	0x00007fc0


	//   ....[214]....
        /*07b0*/ 	.word	0x000080d0


	//   ....[215]....
        /*07b4*/ 	.word	0x000081e0


	//   ....[216]....
        /*07b8*/ 	.word	0x000082e0


	//   ....[217]....
        /*07bc*/ 	.word	0x00008350


	//   ....[218]....
        /*07c0*/ 	.word	0x000083c0


	//   ....[219]....
        /*07c4*/ 	.word	0x00008430


	//   ....[220]....
        /*07c8*/ 	.word	0x000084a0


	//   ....[221]....
        /*07cc*/ 	.word	0x00008510


	//----- nvinfo : EIATTR_VRC_CTA_INIT_COUNT
	.align		4
.L_116:
        /*07d0*/ 	.byte	0x02, 0x4a
	.zero		1
	.zero		1


	//----- nvinfo : EIATTR_EXIT_INSTR_OFFSETS
	.align		4
        /*07d4*/ 	.byte	0x04, 0x1c
        /*07d6*/ 	.short	(.L_118 - .L_117)


	//   ....[0]....
.L_117:
        /*07d8*/ 	.word	0x00001d40


	//   ....[1]....
        /*07dc*/ 	.word	0x00002160


	//   ....[2]....
        /*07e0*/ 	.word	0x00002180


	//   ....[3]....
        /*07e4*/ 	.word	0x00006c70


	//   ....[4]....
        /*07e8*/ 	.word	0x000082f0


	//----- nvinfo : EIATTR_MAX_THREADS
	.align		4
.L_118:
        /*07ec*/ 	.byte	0x04, 0x05
        /*07ee*/ 	.short	(.L_120 - .L_119)
.L_119:
        /*07f0*/ 	.word	0x00000180
        /*07f4*/ 	.word	0x00000001
        /*07f8*/ 	.word	0x00000001


	//----- nvinfo : EIATTR_CRS_STACK_SIZE
	.align		4
.L_120:
        /*07fc*/ 	.byte	0x04, 0x1e
        /*07fe*/ 	.short	(.L_122 - .L_121)
.L_121:
        /*0800*/ 	.word	0x00000000


	//----- nvinfo : EIATTR_CBANK_PARAM_SIZE
	.align		4
.L_122:
        /*0804*/ 	.byte	0x03, 0x19
        /*0806*/ 	.short	0x004d


	//----- nvinfo : EIATTR_PARAM_CBANK
	.align		4
        /*0808*/ 	.byte	0x04, 0x0a
        /*080a*/ 	.short	(.L_124 - .L_123)
	.align		4
.L_123:
        /*080c*/ 	.word	index@(.nv.constant0._ZN3cub18CUB_300001_SM_10006detail10radix_sort29DeviceRadixSortOnesweepKernelINS1_5radix10policy_hubIiNS0_8NullTypeEyE10Policy1000ELNS0_9SortOrderE0EiS6_yiiNS1_21identity_decomposer_tEEEvPT5_SC_PT3_PKSD_PT1_PKSH_PT2_PKSL_T4_iiT6_)
        /*0810*/ 	.short	0x0380
        /*0812*/ 	.short	0x004d


	//----- nvinfo : EIATTR_SW_WAR
	.align		4
.L_124:
        /*0814*/ 	.byte	0x04, 0x36
        /*0816*/ 	.short	(.L_126 - .L_125)
.L_125:
        /*0818*/ 	.word	0x00000008
.L_126:


//--------------------- .nv.info._ZN3cub18CUB_300001_SM_10006detail10radix_sort33DeviceRadixSortExclusiveSumKernelINS1_5radix10policy_hubIiNS0_8NullTypeEyE10Policy1000EyEEvPT0_ --------------------------
	.section	.nv.info._ZN3cub18CUB_300001_SM_10006detail10radix_sort33DeviceRadixSortExclusiveSumKernelINS1_5radix10policy_hubIiNS0_8NullTypeEyE10Policy1000EyEEvPT0_,"",@"SHT_CUDA_INFO"
	.sectionflags	@""
	.align	4


	//----- nvinfo : EIATTR_CUDA_API_VERSION
	.align		4
        /*0000*/ 	.byte	0x04, 0x37
        /*0002*/ 	.short	(.L_128 - .L_127)
.L_127:
        /*0004*/ 	.word	0x00000082


	//----- nvinfo : EIATTR_KPARAM_INFO
	.align		4
.L_128:
        /*0008*/ 	.byte	0x04, 0x17
        /*000a*/ 	.short	(.L_130 - .L_129)
.L_129:
        /*000c*/ 	.word	0x00000000
        /*0010*/ 	.short	0x0000
        /*0012*/ 	.short	0x0000
        /*0014*/ 	.byte	0x00, 0xf5, 0x21, 0x00


	//----- nvinfo : EIATTR_SPARSE_MMA_MASK
	.align		4
.L_130:
        /*0018*/ 	.byte	0x03, 0x50
        /*001a*/ 	.short	0x0000


	//----- nvinfo : EIATTR_MAXREG_COUNT
	.align		4
        /*001c*/ 	.byte	0x03, 0x1b
        /*001e*/ 	.short	0x00ff


	//----- nvinfo : EIATTR_NUM_BARRIERS
	.align		4
        /*0020*/ 	.byte	0x02, 0x4c
        /*0022*/ 	.byte	0x01
	.zero		1


	//----- nvinfo : EIATTR_MERCURY_ISA_VERSION
	.align		4
        /*0024*/ 	.byte	0x03, 0x5f
        /*0026*/ 	.short	0x0101


	//----- nvinfo : EIATTR_COOP_GROUP_MASK_REGIDS
	.align		4
        /*0028*/ 	.byte	0x04, 0x29
        /*002a*/ 	.short	(.L_132 - .L_131)


	//   ....[0]....
.L_131:
        /*002c*/ 	.word	0xffffffff


	//   ....[1]....
        /*0030*/ 	.word	0xffffffff


	//   ....[2]....
        /*0034*/ 	.word	0xffffffff


	//   ....[3]....
        /*0038*/ 	.word	0xffffffff


	//   ....[4]....
        /*003c*/ 	.word	0xffffffff


	//   ....[5]....
        /*0040*/ 	.word	0xffffffff


	//   ....[6]....
        /*0044*/ 	.word	0xffffffff


	//   ....[7]....
        /*0048*/ 	.word	0xffffffff


	//   ....[8]....
        /*004c*/ 	.word	0xffffffff


	//   ....[9]....
        /*0050*/ 	.word	0xffffffff


	//   ....[10]....
        /*0054*/ 	.word	0x05000015


	//   ....[11]....
        /*0058*/ 	.word	0x05000015


	//   ....[12]....
        /*005c*/ 	.word	0x05000015


	//   ....[13]....
        /*0060*/ 	.word	0x05000015


	//   ....[14]....
        /*0064*/ 	.word	0x05000015


	//   ....[15]....
        /*0068*/ 	.word	0x05000015


	//   ....[16]....
        /*006c*/ 	.word	0x05000015


	//   ....[17]....
        /*0070*/ 	.word	0x05000015


	//   ....[18]....
        /*0074*/ 	.word	0x05000015


	//   ....[19]....
        /*0078*/ 	.word	0x05000015


	//----- nvinfo : EIATTR_COOP_GROUP_INSTR_OFFSETS
	.align		4
.L_132:
        /*007c*/ 	.byte	0x04, 0x28
        /*007e*/ 	.short	(.L_134 - .L_133)


	//   ....[0]....
.L_133:
        /*0080*/ 	.word	0x00000250


	//   ....[1]....
        /*0084*/ 	.word	0x00000260


	//   ....[2]....
        /*0088*/ 	.word	0x000002a0


	//   ....[3]....
        /*008c*/ 	.word	0x000002c0


	//   ....[4]....
        /*0090*/ 	.word	0x00000310


	//   ....[5]....
        /*0094*/ 	.word	0x00000320


	//   ....[6]....
        /*0098*/ 	.word	0x00000360


	//   ....[7]....
        /*009c*/ 	.word	0x00000380


	//   ....[8]....
        /*00a0*/ 	.word	0x000003d0


	//   ....[9]....
        /*00a4*/ 	.word	0x000003e0


	//   ....[10]....
        /*00a8*/ 	.word	0x00000660


	//   ....[11]....
        /*00ac*/ 	.word	0x000006b0


	//   ....[12]....
        /*00b0*/ 	.word	0x00000740


	//   ....[13]....
        /*00b4*/ 	.word	0x00000790


	//   ....[14]....
        /*00b8*/ 	.word	0x00000820


	//   ....[15]....
        /*00bc*/ 	.word	0x00000870


	//   ....[16]....
        /*00c0*/ 	.word	0x00000900


	//   ....[17]....
        /*00c4*/ 	.word	0x00000950


	//   ....[18]....
        /*00c8*/ 	.word	0x000009e0


	//   ....[19]....
        /*00cc*/ 	.word	0x00000a30


	//----- nvinfo : EIATTR_VRC_CTA_INIT_COUNT
	.align		4
.L_134:
        /*00d0*/ 	.byte	0x02, 0x4a
	.zero		1
	.zero		1


	//----- nvinfo : EIATTR_EXIT_INSTR_OFFSETS
	.align		4
        /*00d4*/ 	.byte	0x04, 0x1c
        /*00d6*/ 	.short	(.L_136 - .L_135)


	//   ....[0]....
.L_135:
        /*00d8*/ 	.word	0x000005d0


	//   ....[1]....
        /*00dc*/ 	.word	0x00000600


	//----- nvinfo : EIATTR_CRS_STACK_SIZE
	.align		4
.L_136:
        /*00e0*/ 	.byte	0x04, 0x1e
        /*00e2*/ 	.short	(.L_138 - .L_137)
.L_137:
        /*00e4*/ 	.word	0x00000000


	//----- nvinfo : EIATTR_CBANK_PARAM_SIZE
	.align		4
.L_138:
        /*00e8*/ 	.byte	0x03, 0x19
        /*00ea*/ 	.short	0x0008


	//----- nvinfo : EIATTR_PARAM_CBANK
	.align		4
        /*00ec*/ 	.byte	0x04, 0x0a
        /*00ee*/ 	.short	(.L_140 - .L_139)
	.align		4
.L_139:
        /*00f0*/ 	.word	index@(.nv.constant0._ZN3cub18CUB_300001_SM_10006detail10radix_sort33DeviceRadixSortExclusiveSumKernelINS1_5radix10policy_hubIiNS0_8NullTypeEyE10Policy1000EyEEvPT0_)
        /*00f4*/ 	.short	0x0380
        /*00f6*/ 	.short	0x0008


	//----- nvinfo : EIATTR_SW_WAR
	.align		4
.L_140:
        /*00f8*/ 	.byte	0x04, 0x36
        /*00fa*/ 	.short	(.L_142 - .L_141)
.L_141:
        /*00fc*/ 	.word	0x00000008
.L_142:


//--------------------- .nv.info._ZN3cub18CUB_300001_SM_10006detail10radix_sort30DeviceRadixSortHistogramKernelINS1_5radix10policy_hubIiNS0_8NullTypeEyE10Policy1000ELNS0_9SortOrderE0EiyNS1_21identity_decomposer_tEEEvPT2_PKT1_SB_iiT3_ --------------------------
	.section	.nv.info._ZN3cub18CUB_300001_SM_10006detail10radix_sort30DeviceRadixSortHistogramKernelINS1_5radix10policy_hubIiNS0_8NullTypeEyE10Policy1000ELNS0_9SortOrderE0EiyNS1_21identity_decomposer_tEEEvPT2_PKT1_SB_iiT3_,"",@"SHT_CUDA_INFO"
	.sectionflags	@""
	.align	4


	//----- nvinfo : EIATTR_CUDA_API_VERSION
	.align		4
        /*0000*/ 	.byte	0x04, 0x37
        /*0002*/ 	.short	(.L_144 - .L_143)
.L_143:
        /*0004*/ 	.word	0x00000082


	//----- nvinfo : EIATTR_KPARAM_INFO
	.align		4
.L_144:
        /*0008*/ 	.byte	0x04, 0x17
        /*000a*/ 	.short	(.L_146 - .L_145)
.L_145:
        /*000c*/ 	.word	0x00000000
        /*0010*/ 	.short	0x0005
        /*0012*/ 	.short	0x0020
        /*0014*/ 	.byte	0x00, 0xf0, 0x05, 0x00


	//----- nvinfo : EIATTR_KPARAM_INFO
	.align		4
.L_146:
        /*0018*/ 	.byte	0x04, 0x17
        /*001a*/ 	.short	(.L_148 - .L_147)
.L_147:
        /*001c*/ 	.word	0x00000000
        /*0020*/ 	.short	0x0004
        /*0022*/ 	.short	0x001c
        /*0024*/ 	.byte	0x00, 0xf0, 0x11, 0x00


	//----- nvinfo : EIATTR_KPARAM_INFO
	.align		4
.L_148:
        /*0028*/ 	.byte	0x04, 0x17
        /*002a*/ 	.short	(.L_150 - .L_149)
.L_149:
        /*002c*/ 	.word	0x00000000
        /*0030*/ 	.short	0x0003
        /*0032*/ 	.short	0x0018
        /*0034*/ 	.byte	0x00, 0xf0, 0x11, 0x00


	//----- nvinfo : EIATTR_KPARAM_INFO
	.align		4
.L_150:
        /*0038*/ 	.byte	0x04, 0x17
        /*003a*/ 	.short	(.L_152 - .L_151)
.L_151:
        /*003c*/ 	.word	0x00000000
        /*0040*/ 	.short	0x0002
        /*0042*/ 	.short	0x0010
        /*0044*/ 	.byte	0x00, 0xf0, 0x21, 0x00


	//----- nvinfo : EIATTR_KPARAM_INFO
	.align		4
.L_152:
        /*0048*/ 	.byte	0x04, 0x17
        /*004a*/ 	.short	(.L_154 - .L_153)
.L_153:
        /*004c*/ 	.word	0x00000000
        /*0050*/ 	.short	0x0001
        /*0052*/ 	.short	0x0008
        /*0054*/ 	.byte	0x00, 0xf5, 0x21, 0x00


	//----- nvinfo : EIATTR_KPARAM_INFO
	.align		4
.L_154:
        /*0058*/ 	.byte	0x04, 0x17
        /*005a*/ 	.short	(.L_156 - .L_155)
.L_155:
        /*005c*/ 	.word	0x00000000
        /*0060*/ 	.short	0x0000
        /*0062*/ 	.short	0x0000
        /*0064*/ 	.byte	0x00, 0xf5, 0x21, 0x00


	//----- nvinfo : EIATTR_SPARSE_MMA_MASK
	.align		4
.L_156:
        /*0068*/ 	.byte	0x03, 0x50
        /*006a*/ 	.short	0x0000


	//----- nvinfo : EIATTR_MAXREG_COUNT
	.align		4
        /*006c*/ 	.byte	0x03, 0x1b
        /*006e*/ 	.short	0x00ff


	//----- nvinfo : EIATTR_NUM_BARRIERS
	.align		4
        /*0070*/ 	.byte	0x02, 0x4c
        /*0072*/ 	.byte	0x01
	.zero		1


	//----- nvinfo : EIATTR_MERCURY_ISA_VERSION
	.align		4
        /*0074*/ 	.byte	0x03, 0x5f
        /*0076*/ 	.short	0x0101


	//----- nvinfo : EIATTR_VRC_CTA_INIT_COUNT
	.align		4
        /*0078*/ 	.byte	0x02, 0x4a
	.zero		1
	.zero		1


	//----- nvinfo : EIATTR_EXIT_INSTR_OFFSETS
	.align		4
        /*007c*/ 	.byte	0x04, 0x1c
        /*007e*/ 	.short	(.L_158 - .L_157)


	//   ....[0]....
.L_157:
        /*0080*/ 	.word	0x00000040


	//   ....[1]....
        /*0084*/ 	.word	0x00002ee0


	//----- nvinfo : EIATTR_MAX_THREADS
	.align		4
.L_158:
        /*0088*/ 	.byte	0x04, 0x05
        /*008a*/ 	.short	(.L_160 - .L_159)
.L_159:
        /*008c*/ 	.word	0x00000080
        /*0090*/ 	.word	0x00000001
        /*0094*/ 	.word	0x00000001


	//----- nvinfo : EIATTR_CRS_STACK_SIZE
	.align		4
.L_160:
        /*0098*/ 	.byte	0x04, 0x1e
        /*009a*/ 	.short	(.L_162 - .L_161)
.L_161:
        /*009c*/ 	.word	0x00000000


	//----- nvinfo : EIATTR_CBANK_PARAM_SIZE
	.align		4
.L_162:
        /*00a0*/ 	.byte	0x03, 0x19
        /*00a2*/ 	.short	0x0021


	//----- nvinfo : EIATTR_PARAM_CBANK
	.align		4
        /*00a4*/ 	.byte	0x04, 0x0a
        /*00a6*/ 	.short	(.L_164 - .L_163)
	.align		4
.L_163:
        /*00a8*/ 	.word	index@(.nv.constant0._ZN3cub18CUB_300001_SM_10006detail10radix_sort30DeviceRadixSortHistogramKernelINS1_5radix10policy_hubIiNS0_8NullTypeEyE10Policy1000ELNS0_9SortOrderE0EiyNS1_21identity_decomposer_tEEEvPT2_PKT1_SB_iiT3_)
        /*00ac*/ 	.short	0x0380
        /*00ae*/ 	.short	0x0021


	//----- nvinfo : EIATTR_SW_WAR
	.align		4
.L_164:
        /*00b0*/ 	.byte	0x04, 0x36
        /*00b2*/ 	.short	(.L_166 - .L_165)
.L_165:
        /*00b4*/ 	.word	0x00000008
.L_166:


//--------------------- .nv.info._ZN3cub18CUB_300001_SM_10006detail10radix_sort31DeviceRadixSortSingleTileKernelINS1_5radix10policy_hubIiNS0_8NullTypeEyE10Policy1000ELNS0_9SortOrderE0EiS6_yNS1_21identity_decomposer_tEEEvPKT1_PSB_PKT2_PSF_T3_iiT4_ --------------------------
	.section	.nv.info._ZN3cub18CUB_300001_SM_10006detail10radix_sort31DeviceRadixSortSingleTileKernelINS1_5radix10policy_hubIiNS0_8NullTypeEyE10Policy1000ELNS0_9SortOrderE0EiS6_yNS1_21identity_decomposer_tEEEvPKT1_PSB_PKT2_PSF_T3_iiT4_,"",@"SHT_CUDA_INFO"
	.sectionflags	@""
	.align	4


	//----- nvinfo : EIATTR_CUDA_API_VERSION
	.align		4
        /*0000*/ 	.byte	0x04, 0x37
        /*0002*/ 	.short	(.L_168 - .L_167)
.L_167:
        /*0004*/ 	.word	0x00000082


	//----- nvinfo : EIATTR_KPARAM_INFO
	.align		4
.L_168:
        /*0008*/ 	.byte	0x04, 0x17
        /*000a*/ 	.short	(.L_170 - .L_169)
.L_169:
        /*000c*/ 	.word	0x00000000
        /*0010*/ 	.short	0x0007
        /*0012*/ 	.short	0x0030
        /*0014*/ 	.byte	0x00, 0xf0, 0x05, 0x00


	//----- nvinfo : EIATTR_KPARAM_INFO
	.align		4
.L_170:
        /*0018*/ 	.byte	0x04, 0x17
        /*001a*/ 	.short	(.L_172 - .L_171)
.L_171:
        /*001c*/ 	.word	0x00000000
        /*0020*/ 	.short	0x0006
        /*0022*/ 	.short	0x002c
        /*0024*/ 	.byte	0x00, 0xf0, 0x11, 0x00


	//----- nvinfo : EIATTR_KPARAM_INFO
	.align		4
.L_172:
        /*0028*/ 	.byte	0x04, 0x17
        /*002a*/ 	.short	(.L_174 - .L_173)
.L_173:
        /*002c*/ 	.word	0x00000000
        /*0030*/ 	.short	0x0005
        /*0032*/ 	.short	0x0028
        /*0034*/ 	.byte	0x00, 0xf0, 0x11, 0x00


	//----- nvinfo : EIATTR_KPARAM_INFO
	.align		4
.L_174:
        /*0038*/ 	.byte	0x04, 0x17
        /*003a*/ 	.short	(.L_176 - .L_175)
.L_175:
        /*003c*/ 	.word	0x00000000
        /*0040*/ 	.short	0x0004
        /*0042*/ 	.short	0x0020
        /*0044*/ 	.byte	0x00, 0xf0, 0x21, 0x00


	//----- nvinfo : EIATTR_KPARAM_INFO
	.align		4
.L_176:
        /*0048*/ 	.byte	0x04, 0x17
        /*004a*/ 	.short	(.L_178 - .L_177)
.L_177:
        /*004c*/ 	.word	0x00000000
        /*0050*/ 	.short	0x0003
        /*0052*/ 	.short	0x0018
        /*0054*/ 	.byte	0x00, 0xf5, 0x21, 0x00


	//----- nvinfo : EIATTR_KPARAM_INFO
	.align		4
.L_178:
        /*0058*/ 	.byte	0x04, 0x17
        /*005a*/ 	.short	(.L_180 - .L_179)
.L_179:
        /*005c*/ 	.word	0x00000000
        /*0060*/ 	.short	0x0002
        /*0062*/ 	.short	0x0010
        /*0064*/ 	.byte	0x00, 0xf5, 0x21, 0x00


	//----- nvinfo : EIATTR_KPARAM_INFO
	.align		4
.L_180:
        /*0068*/ 	.byte	0x04, 0x17
        /*006a*/ 	.short	(.L_182 - .L_181)
.L_181:
        /*006c*/ 	.word	0x00000000
        /*0070*/ 	.short	0x0001
        /*0072*/ 	.short	0x0008
        /*0074*/ 	.byte	0x00, 0xf5, 0x21, 0x00


	//----- nvinfo : EIATTR_KPARAM_INFO
	.align		4
.L_182:
        /*0078*/ 	.byte	0x04, 0x17
        /*007a*/ 	.short	(.L_184 - .L_183)
.L_183:
        /*007c*/ 	.word	0x00000000
        /*0080*/ 	.short	0x0000
        /*0082*/ 	.short	0x0000
        /*0084*/ 	.byte	0x00, 0xf5, 0x21, 0x00


	//----- nvinfo : EIATTR_SPARSE_MMA_MASK
	.align		4
.L_184:
        /*0088*/ 	.byte	0x03, 0x50
        /*008a*/ 	.short	0x0000


	//----- nvinfo : EIATTR_MAXREG_COUNT
	.align		4
        /*008c*/ 	.byte	0x03, 0x1b
        /*008e*/ 	.short	0x00ff


	//----- nvinfo : EIATTR_NUM_BARRIERS
	.align		4
        /*0090*/ 	.byte	0x02, 0x4c
        /*0092*/ 	.byte	0x01
	.zero		1


	//----- nvinfo : EIATTR_MERCURY_ISA_VERSION
	.align		4
        /*0094*/ 	.byte	0x03, 0x5f
        /*0096*/ 	.short	0x0101


	//----- nvinfo : EIATTR_COOP_GROUP_MASK_REGIDS
	.align		4
        /*0098*/ 	.byte	0x04, 0x29
        /*009a*/ 	.short	(.L_186 - .L_185)


	//   ....[0]....
.L_185:
        /*009c*/ 	.word	0xffffffff


	//   ....[1]....
        /*00a0*/ 	.word	0xffffffff


	//   ....[2]....
        /*00a4*/ 	.word	0xffffffff


	//   ....[3]....
        /*00a8*/ 	.word	0xffffffff


	//   ....[4]....
        /*00ac*/ 	.word	0xffffffff


	//----- nvinfo : EIATTR_COOP_GROUP_INSTR_OFFSETS
	.align		4
.L_186:
        /*00b0*/ 	.byte	0x04, 0x28
        /*00b2*/ 	.short	(.L_188 - .L_187)


	//   ....[0]....
.L_187:
        /*00b4*/ 	.word	0x000019f0


	//   ....[1]....
        /*00b8*/ 	.word	0x00001a10


	//   ....[2]....
        /*00bc*/ 	.word	0x00001a30


	//   ....[3]....
        /*00c0*/ 	.word	0x00001a50


	//   ....[4]....
        /*00c4*/ 	.word	0x00001a70


	//----- nvinfo : EIATTR_VRC_CTA_INIT_COUNT
	.align		4
.L_188:
        /*00c8*/ 	.byte	0x02, 0x4a
	.zero		1
	.zero		1


	//----- nvinfo : EIATTR_EXIT_INSTR_OFFSETS
	.align		4
        /*00cc*/ 	.byte	0x04, 0x1c
        /*00ce*/ 	.short	(.L_190 - .L_189)


	//   ....[0]....
.L_189:
        /*00d0*/ 	.word	0x000030e0


	//   ....[1]....
        /*00d4*/ 	.word	0x00003120


	//----- nvinfo : EIATTR_MAX_THREADS
	.align		4
.L_190:
        /*00d8*/ 	.byte	0x04, 0x05
        /*00da*/ 	.short	(.L_192 - .L_191)
.L_191:
        /*00dc*/ 	.word	0x00000100
        /*00e0*/ 	.word	0x00000001
        /*00e4*/ 	.word	0x00000001


	//----- nvinfo : EIATTR_CBANK_PARAM_SIZE
	.align		4
.L_192:
        /*00e8*/ 	.byte	0x03, 0x19
        /*00ea*/ 	.short	0x0031


	//----- nvinfo : EIATTR_PARAM_CBANK
	.align		4
        /*00ec*/ 	.byte	0x04, 0x0a
        /*00ee*/ 	.short	(.L_194 - .L_193)
	.align		4
.L_193:
        /*00f0*/ 	.word	index@(.nv.constant0._ZN3cub18CUB_300001_SM_10006detail10radix_sort31DeviceRadixSortSingleTileKernelINS1_5radix10policy_hubIiNS0_8NullTypeEyE10Policy1000ELNS0_9SortOrderE0EiS6_yNS1_21identity_decomposer_tEEEvPKT1_PSB_PKT2_PSF_T3_iiT4_)
        /*00f4*/ 	.short	0x0380
        /*00f6*/ 	.short	0x0031


	//----- nvinfo : EIATTR_SW_WAR
	.align		4
.L_194:
        /*00f8*/ 	.byte	0x04, 0x36
        /*00fa*/ 	.short	(.L_196 - .L_195)
.L_195:
        /*00fc*/ 	.word	0x00000008
.L_196:


//--------------------- .nv.info._ZN3cub18CUB_300001_SM_10006detail11EmptyKernelIvEEvv --------------------------
	.section	.nv.info._ZN3cub18CUB_300001_SM_10006detail11EmptyKernelIvEEvv,"",@"SHT_CUDA_INFO"
	.sectionflags	@""
	.align	4


	//----- nvinfo : EIATTR_CUDA_API_VERSION
	.align		4
        /*0000*/ 	.byte	0x04, 0x37
        /*0002*/ 	.short	(.L_198 - .L_197)
.L_197:
        /*0004*/ 	.word	0x00000082


	//----- nvinfo : EIATTR_SPARSE_MMA_MASK
	.align		4
.L_198:
        /*0008*/ 	.byte	0x03, 0x50
        /*000a*/ 	.short	0x0000


	//----- nvinfo : EIATTR_MAXREG_COUNT
	.align		4
        /*000c*/ 	.byte	0x03, 0x1b
        /*000e*/ 	.short	0x00ff


	//----- nvinfo : EIATTR_MERCURY_ISA_VERSION
	.align		4
        /*0010*/ 	.byte	0x03, 0x5f
        /*0012*/ 	.short	0x0101


	//----- nvinfo : EIATTR_VRC_CTA_INIT_COUNT
	.align		4
        /*0014*/ 	.byte	0x02, 0x4a
	.zero		1
	.zero		1


	//----- nvinfo : EIATTR_EXIT_INSTR_OFFSETS
	.align		4
        /*0018*/ 	.byte	0x04, 0x1c
        /*001a*/ 	.short	(.L_200 - .L_199)


	//   ....[0]....
.L_199:
        /*001c*/ 	.word	0x00000010


	//----- nvinfo : EIATTR_SW_WAR
	.align		4
.L_200:
        /*0020*/ 	.byte	0x04, 0x36
        /*0022*/ 	.short	(.L_202 - .L_201)
.L_201:
        /*0024*/ 	.word	0x00000008
.L_202:


//--------------------- .nv.info._Z18bitonicGlobalMergePiiii --------------------------
	.section	.nv.info._Z18bitonicGlobalMergePiiii,"",@"SHT_CUDA_INFO"
	.sectionflags	@""
	.align	4


	//----- nvinfo : EIATTR_CUDA_API_VERSION
	.align		4
        /*0000*/ 	.byte	0x04, 0x37
        /*0002*/ 	.short	(.L_204 - .L_203)
.L_203:
        /*0004*/ 	.word	0x00000082


	//----- nvinfo : EIATTR_KPARAM_INFO
	.align		4
.L_204:
        /*0008*/ 	.byte	0x04, 0x17
        /*000a*/ 	.short	(.L_206 - .L_205)
.L_205:
        /*000c*/ 	.word	0x00000000
        /*0010*/ 	.short	0x0003
        /*0012*/ 	.short	0x0010
        /*0014*/ 	.byte	0x00, 0xf0, 0x11, 0x00


	//----- nvinfo : EIATTR_KPARAM_INFO
	.align		4
.L_206:
        /*0018*/ 	.byte	0x04, 0x17
        /*001a*/ 	.short	(.L_208 - .L_207)
.L_207:
        /*001c*/ 	.word	0x00000000
        /*0020*/ 	.short	0x0002
        /*0022*/ 	.short	0x000c
        /*0024*/ 	.byte	0x00, 0xf0, 0x11, 0x00


	//----- nvinfo : EIATTR_KPARAM_INFO
	.align		4
.L_208:
        /*0028*/ 	.byte	0x04, 0x17
        /*002a*/ 	.short	(.L_210 - .L_209)
.L_209:
        /*002c*/ 	.word	0x00000000
        /*0030*/ 	.short	0x0001
        /*0032*/ 	.short	0x0008
        /*0034*/ 	.byte	0x00, 0xf0, 0x11, 0x00


	//----- nvinfo : EIATTR_KPARAM_INFO
	.align		4
.L_210:
        /*0038*/ 	.byte	0x04, 0x17
        /*003a*/ 	.short	(.L_212 - .L_211)
.L_211:
        /*003c*/ 	.word	0x00000000
        /*0040*/ 	.short	0x0000
        /*0042*/ 	.short	0x0000
        /*0044*/ 	.byte	0x00, 0xf5, 0x21, 0x00


	//----- nvinfo : EIATTR_SPARSE_MMA_MASK
	.align		4
.L_212:
        /*0048*/ 	.byte	0x03, 0x50
        /*004a*/ 	.short	0x0000


	//----- nvinfo : EIATTR_MAXREG_COUNT
	.align		4
        /*004c*/ 	.byte	0x03, 0x1b
        /*004e*/ 	.short	0x00ff


	//----- nvinfo : EIATTR_MERCURY_ISA_VERSION
	.align		4
        /*0050*/ 	.byte	0x03, 0x5f
        /*0052*/ 	.short	0x0101


	//----- nvinfo : EIATTR_VRC_CTA_INIT_COUNT
	.align		4
        /*0054*/ 	.byte	0x02, 0x4a
	.zero		1
	.zero		1


	//----- nvinfo : EIATTR_EXIT_INSTR_OFFSETS
	.align		4
        /*0058*/ 	.byte	0x04, 0x1c
        /*005a*/ 	.short	(.L_214 - .L_213)


	//   ....[0]....
.L_213:
        /*005c*/ 	.word	0x00000070


	//   ....[1]....
        /*0060*/ 	.word	0x000000c0


	//   ....[2]....
        /*0064*/ 	.word	0x000001b0


	//   ....[3]....
        /*0068*/ 	.word	0x000001e0


	//----- nvinfo : EIATTR_CBANK_PARAM_SIZE
	.align		4
.L_214:
        /*006c*/ 	.byte	0x03, 0x19
        /*006e*/ 	.short	0x0014


	//----- nvinfo : EIATTR_PARAM_CBANK
	.align		4
        /*0070*/ 	.byte	0x04, 0x0a
        /*0072*/ 	.short	(.L_216 - .L_215)
	.align		4
.L_215:
        /*0074*/ 	.word	index@(.nv.constant0._Z18bitonicGlobalMergePiiii)
        /*0078*/ 	.short	0x0380
        /*007a*/ 	.short	0x0014


	//----- nvinfo : EIATTR_SW_WAR
	.align		4
.L_216:
        /*007c*/ 	.byte	0x04, 0x36
        /*007e*/ 	.short	(.L_218 - .L_217)
.L_217:
        /*0080*/ 	.word	0x00000008
.L_218:


//--------------------- .nv.info._Z19bitonicSharedKernelPii --------------------------
	.section	.nv.info._Z19bitonicSharedKernelPii,"",@"SHT_CUDA_INFO"
	.sectionflags	@""
	.align	4


	//----- nvinfo : EIATTR_CUDA_API_VERSION
	.align		4
        /*0000*/ 	.byte	0x04, 0x37
        /*0002*/ 	.short	(.L_220 - .L_219)
.L_219:
        /*0004*/ 	.word	0x00000082


	//----- nvinfo : EIATTR_KPARAM_INFO
	.align		4
.L_220:
        /*0008*/ 	.byte	0x04, 0x17
        /*000a*/ 	.short	(.L_222 - .L_221)
.L_221:
        /*000c*/ 	.word	0x00000000
        /*0010*/ 	.short	0x0001
        /*0012*/ 	.short	0x0008
        /*0014*/ 	.byte	0x00, 0xf0, 0x11, 0x00


	//----- nvinfo : EIATTR_KPARAM_INFO
	.align		4
.L_222:
        /*0018*/ 	.byte	0x04, 0x17
        /*001a*/ 	.short	(.L_224 - .L_223)
.L_223:
        /*001c*/ 	.word	0x00000000
        /*0020*/ 	.short	0x0000
        /*0022*/ 	.short	0x0000
        /*0024*/ 	.byte	0x00, 0xf5, 0x21, 0x00


	//----- nvinfo : EIATTR_SPARSE_MMA_MASK
	.align		4
.L_224:
        /*0028*/ 	.byte	0x03, 0x50
        /*002a*/ 	.short	0x0000


	//----- nvinfo : EIATTR_MAXREG_COUNT
	.align		4
        /*002c*/ 	.byte	0x03, 0x1b
        /*002e*/ 	.short	0x00ff


	//----- nvinfo : EIATTR_NUM_BARRIERS
	.align		4
        /*0030*/ 	.byte	0x02, 0x4c
        /*0032*/ 	.byte	0x01
	.zero		1


	//----- nvinfo : EIATTR_MERCURY_ISA_VERSION
	.align		4
        /*0034*/ 	.byte	0x03, 0x5f
        /*0036*/ 	.short	0x0101


	//----- nvinfo : EIATTR_VRC_CTA_INIT_COUNT
	.align		4
        /*0038*/ 	.byte	0x02, 0x4a
	.zero		1
	.zero		1


	//----- nvinfo : EIATTR_EXIT_INSTR_OFFSETS
	.align		4
        /*003c*/ 	.byte	0x04, 0x1c
        /*003e*/ 	.short	(.L_226 - .L_225)


	//   ....[0]....
.L_225:
        /*0040*/ 	.word	0x00000330


	//   ....[1]....
        /*0044*/ 	.word	0x00000360


	//----- nvinfo : EIATTR_CRS_STACK_SIZE
	.align		4
.L_226:
        /*0048*/ 	.byte	0x04, 0x1e
        /*004a*/ 	.short	(.L_228 - .L_227)
.L_227:
        /*004c*/ 	.word	0x00000000


	//----- nvinfo : EIATTR_CBANK_PARAM_SIZE
	.align		4
.L_228:
        /*0050*/ 	.byte	0x03, 0x19
        /*0052*/ 	.short	0x000c


	//----- nvinfo : EIATTR_PARAM_CBANK
	.align		4
        /*0054*/ 	.byte	0x04, 0x0a
        /*0056*/ 	.short	(.L_230 - .L_229)
	.align		4
.L_229:
        /*0058*/ 	.word	index@(.nv.constant0._Z19bitonicSharedKernelPii)
        /*005c*/ 	.short	0x0380
        /*005e*/ 	.short	0x000c


	//----- nvinfo : EIATTR_SW_WAR
	.align		4
.L_230:
        /*0060*/ 	.byte	0x04, 0x36
        /*0062*/ 	.short	(.L_232 - .L_231)
.L_231:
        /*0064*/ 	.word	0x00000008
.L_232:


//--------------------- .nv.callgraph             --------------------------
	.section	.nv.callgraph,"",@"SHT_CUDA_CALLGRAPH"
	.align	4
	.sectionentsize	8
	.align		4
        /*0000*/ 	.word	0x00000000
	.align		4
        /*0004*/ 	.word	0xffffffff
	.align		4
        /*0008*/ 	.word	0x00000000
	.align		4
        /*000c*/ 	.word	0xfffffffe
	.align		4
        /*0010*/ 	.word	0x00000000
	.align		4
        /*0014*/ 	.word	0xfffffffd
	.align		4
        /*0018*/ 	.word	0x00000000
	.align		4
        /*001c*/ 	.word	0xfffffffc


//--------------------- .nv.constant4             --------------------------
	.section	.nv.constant4,"a",@progbits
	.align	8
	.align		8
.nv.constant4:
        /*0000*/ 	.dword	_ZN34_INTERNAL_5962aae9_4_k_cu_e86d9afc4cuda3std3__45__cpo5beginE
	.align		8
        /*0008*/ 	.dword	_ZN34_INTERNAL_5962aae9_4_k_cu_e86d9afc4cuda3std3__45__cpo3endE
	.align		8
        /*0010*/ 	.dword	_ZN34_INTERNAL_5962aae9_4_k_cu_e86d9afc4cuda3std3__45__cpo6cbeginE
	.align		8
        /*0018*/ 	.dword	_ZN34_INTERNAL_5962aae9_4_k_cu_e86d9afc4cuda3std3__45__cpo4cendE
	.align		8
        /*0020*/ 	.dword	_ZN34_INTERNAL_5962aae9_4_k_cu_e86d9afc4cuda3std3__45__cpo6rbeginE
	.align		8
        /*0028*/ 	.dword	_ZN34_INTERNAL_5962aae9_4_k_cu_e86d9afc4cuda3std3__45__cpo4rendE
	.align		8
        /*0030*/ 	.dword	_ZN34_INTERNAL_5962aae9_4_k_cu_e86d9afc4cuda3std3__45__cpo7crbeginE
	.align		8
        /*0038*/ 	.dword	_ZN34_INTERNAL_5962aae9_4_k_cu_e86d9afc4cuda3std3__45__cpo5crendE
	.align		8
        /*0040*/ 	.dword	_ZN34_INTERNAL_5962aae9_4_k_cu_e86d9afc4cuda3std3__436_GLOBAL__N__5962aae9_4_k_cu_e86d9afc6ignoreE
	.align		8
        /*0048*/ 	.dword	_ZN34_INTERNAL_5962aae9_4_k_cu_e86d9afc4cuda3std3__419piecewise_constructE
	.align		8
        /*0050*/ 	.dword	_ZN34_INTERNAL_5962aae9_4_k_cu_e86d9afc4cuda3std3__48in_placeE
	.align		8
        /*0058*/ 	.dword	_ZN34_INTERNAL_5962aae9_4_k_cu_e86d9afc4cuda3std3__420unreachable_sentinelE
	.align		8
        /*0060*/ 	.dword	_ZN34_INTERNAL_5962aae9_4_k_cu_e86d9afc4cuda3std3__47nulloptE
	.align		8
        /*0068*/ 	.dword	_ZN34_INTERNAL_5962aae9_4_k_cu_e86d9afc4cuda3std3__48unexpectE
	.align		8
        /*0070*/ 	.dword	_ZN34_INTERNAL_5962aae9_4_k_cu_e86d9afc4cuda3std6ranges3__45__cpo4swapE
	.align		8
        /*0078*/ 	.dword	_ZN34_INTERNAL_5962aae9_4_k_cu_e86d9afc4cuda3std6ranges3__45__cpo9iter_moveE
	.align		8
        /*0080*/ 	.dword	_ZN34_INTERNAL_5962aae9_4_k_cu_e86d9afc4cuda3std6ranges3__45__cpo5beginE
	.align		8
        /*0088*/ 	.dword	_ZN34_INTERNAL_5962aae9_4_k_cu_e86d9afc4cuda3std6ranges3__45__cpo3endE
	.align		8
        /*0090*/ 	.dword	_ZN34_INTERNAL_5962aae9_4_k_cu_e86d9afc4cuda3std6ranges3__45__cpo6cbeginE
	.align		8
        /*0098*/ 	.dword	_ZN34_INTERNAL_5962aae9_4_k_cu_e86d9afc4cuda3std6ranges3__45__cpo4cendE
	.align		8
        /*00a0*/ 	.dword	_ZN34_INTERNAL_5962aae9_4_k_cu_e86d9afc4cuda3std6ranges3__45__cpo7advanceE
	.align		8
        /*00a8*/ 	.dword	_ZN34_INTERNAL_5962aae9_4_k_cu_e86d9afc4cuda3std6ranges3__45__cpo9iter_swapE
	.align		8
        /*00b0*/ 	.dword	_ZN34_INTERNAL_5962aae9_4_k_cu_e86d9afc4cuda3std6ranges3__45__cpo4nextE
	.align		8
        /*00b8*/ 	.dword	_ZN34_INTERNAL_5962aae9_4_k_cu_e86d9afc4cuda3std6ranges3__45__cpo4prevE
	.align		8
        /*00c0*/ 	.dword	_ZN34_INTERNAL_5962aae9_4_k_cu_e86d9afc4cuda3std6ranges3__45__cpo4dataE
	.align		8
        /*00c8*/ 	.dword	_ZN34_INTERNAL_5962aae9_4_k_cu_e86d9afc4cuda3std6ranges3__45__cpo5cdataE
	.align		8
        /*00d0*/ 	.dword	_ZN34_INTERNAL_5962aae9_4_k_cu_e86d9afc4cuda3std6ranges3__45__cpo4sizeE
	.align		8
        /*00d8*/ 	.dword	_ZN34_INTERNAL_5962aae9_4_k_cu_e86d9afc4cuda3std6ranges3__45__cpo5ssizeE
	.align		8
        /*00e0*/ 	.dword	_ZN34_INTERNAL_5962aae9_4_k_cu_e86d9afc4cuda3std6ranges3__45__cpo8distanceE
	.align		8
        /*00e8*/ 	.dword	_ZN34_INTERNAL_5962aae9_4_k_cu_e86d9afc6thrust24THRUST_300001_SM_1000_NS8cuda_cub3parE
	.align		8
        /*00f0*/ 	.dword	_ZN34_INTERNAL_5962aae9_4_k_cu_e86d9afc6thrust24THRUST_300001_SM_1000_NS8cuda_cub10par_nosyncE
	.align		8
        /*00f8*/ 	.dword	_ZN34_INTERNAL_5962aae9_4_k_cu_e86d9afc6thrust24THRUST_300001_SM_1000_NS6system6detail10sequential3seqE
	.align		8
        /*0100*/ 	.dword	_ZN34_INTERNAL_5962aae9_4_k_cu_e86d9afc6thrust24THRUST_300001_SM_1000_NS6system3cpp3parE
	.align		8
        /*0108*/ 	.dword	_ZN34_INTERNAL_5962aae9_4_k_cu_e86d9afc6thrust24THRUST_300001_SM_1000_NS12placeholders2_1E
	.align		8
        /*0110*/ 	.dword	_ZN34_INTERNAL_5962aae9_4_k_cu_e86d9afc6thrust24THRUST_300001_SM_1000_NS12placeholders2_2E
	.align		8
        /*0118*/ 	.dword	_ZN34_INTERNAL_5962aae9_4_k_cu_e86d9afc6thrust24THRUST_300001_SM_1000_NS12placeholders2_3E
	.align		8
        /*0120*/ 	.dword	_ZN34_INTERNAL_5962aae9_4_k_cu_e86d9afc6thrust24THRUST_300001_SM_1000_NS12placeholders2_4E
	.align		8
        /*0128*/ 	.dword	_ZN34_INTERNAL_5962aae9_4_k_cu_e86d9afc6thrust24THRUST_300001_SM_1000_NS12placeholders2_5E
	.align		8
        /*0130*/ 	.dword	_ZN34_INTERNAL_5962aae9_4_k_cu_e86d9afc6thrust24THRUST_300001_SM_1000_NS12placeholders2_6E
	.align		8
        /*0138*/ 	.dword	_ZN34_INTERNAL_5962aae9_4_k_cu_e86d9afc6thrust24THRUST_300001_SM_1000_NS12placeholders2_7E
	.align		8
        /*0140*/ 	.dword	_ZN34_INTERNAL_5962aae9_4_k_cu_e86d9afc6thrust24THRUST_300001_SM_1000_NS12placeholders2_8E
	.align		8
        /*0148*/ 	.dword	_ZN34_INTERNAL_5962aae9_4_k_cu_e86d9afc6thrust24THRUST_300001_SM_1000_NS12placeholders2_9E
	.align		8
        /*0150*/ 	.dword	_ZN34_INTERNAL_5962aae9_4_k_cu_e86d9afc6thrust24THRUST_300001_SM_1000_NS12placeholders3_10E
	.align		8
        /*0158*/ 	.dword	_ZN34_INTERNAL_5962aae9_4_k_cu_e86d9afc6thrust24THRUST_300001_SM_1000_NS3seqE
	.align		8
        /*0160*/ 	.dword	_ZN34_INTERNAL_5962aae9_4_k_cu_e86d9afc6thrust24THRUST_300001_SM_1000_NS6deviceE


//--------------------- .text._ZN3cub18CUB_300001_SM_10006detail10radix_sort29DeviceRadixSortOnesweepKernelINS1_5radix10policy_hubIiNS0_8NullTypeEyE10Policy1000ELNS0_9SortOrderE0EiS6_yiiNS1_21identity_decomposer_tEEEvPT5_SC_PT3_PKSD_PT1_PKSH_PT2_PKSL_T4_iiT6_ --------------------------
	.section	.text._ZN3cub18CUB_300001_SM_10006detail10radix_sort29DeviceRadixSortOnesweepKernelINS1_5radix10policy_hubIiNS0_8NullTypeEyE10Policy1000ELNS0_9SortOrderE0EiS6_yiiNS1_21identity_decomposer_tEEEvPT5_SC_PT3_PKSD_PT1_PKSH_PT2_PKSL_T4_iiT6_,"ax",@progbits
	.align	128
        .global         _ZN3cub18CUB_300001_SM_10006detail10radix_sort29DeviceRadixSortOnesweepKernelINS1_5radix10policy_hubIiNS0_8NullTypeEyE10Policy1000ELNS0_9SortOrderE0EiS6_yiiNS1_21identity_decomposer_tEEEvPT5_SC_PT3_PKSD_PT1_PKSH_PT2_PKSL_T4_iiT6_
        .type           _ZN3cub18CUB_300001_SM_10006detail10radix_sort29DeviceRadixSortOnesweepKernelINS1_5radix10policy_hubIiNS0_8NullTypeEyE10Policy1000ELNS0_9SortOrderE0EiS6_yiiNS1_21identity_decomposer_tEEEvPT5_SC_PT3_PKSD_PT1_PKSH_PT2_PKSL_T4_iiT6_,@function
        .size           _ZN3cub18CUB_300001_SM_10006detail10radix_sort29DeviceRadixSortOnesweepKernelINS1_5radix10policy_hubIiNS0_8NullTypeEyE10Policy1000ELNS0_9SortOrderE0EiS6_yiiNS1_21identity_decomposer_tEEEvPT5_SC_PT3_PKSD_PT1_PKSH_PT2_PKSL_T4_iiT6_,(.L_x_231 - _ZN3cub18CUB_300001_SM_10006detail10radix_sort29DeviceRadixSortOnesweepKernelINS1_5radix10policy_hubIiNS0_8NullTypeEyE10Policy1000ELNS0_9SortOrderE0EiS6_yiiNS1_21identity_decomposer_tEEEvPT5_SC_PT3_PKSD_PT1_PKSH_PT2_PKSL_T4_iiT6_)
        .other          _ZN3cub18CUB_300001_SM_10006detail10radix_sort29DeviceRadixSortOnesweepKernelINS1_5radix10policy_hubIiNS0_8NullTypeEyE10Policy1000ELNS0_9SortOrderE0EiS6_yiiNS1_21identity_decomposer_tEEEvPT5_SC_PT3_PKSD_PT1_PKSH_PT2_PKSL_T4_iiT6_,@"STO_CUDA_ENTRY STV_DEFAULT"
_ZN3cub18CUB_300001_SM_10006detail10radix_sort29DeviceRadixSortOnesweepKernelINS1_5radix10policy_hubIiNS0_8NullTypeEyE10Policy1000ELNS0_9SortOrderE0EiS6_yiiNS1_21identity_decomposer_tEEEvPT5_SC_PT3_PKSD_PT1_PKSH_PT2_PKSL_T4_iiT6_:
.text._ZN3cub18CUB_300001_SM_10006detail10radix_sort29DeviceRadixSortOnesweepKernelINS1_5radix10policy_hubIiNS0_8NullTypeEyE10Policy1000ELNS0_9SortOrderE0EiS6_yiiNS1_21identity_decomposer_tEEEvPT5_SC_PT3_PKSD_PT1_PKSH_PT2_PKSL_T4_iiT6_:
[----:B------:R-:W-:Y:S01]  /*0000*/  LDC R1, c[0x0][0x37c] ;  /* 0x0000df00ff017b82 */ /* 0x000fe20000000800 */
[----:B------:R-:W0:Y:S01]  /*0010*/  S2R R3, SR_TID.X ;  /* 0x0000000000037919 */ /* 0x000e220000002100 */
[----:B------:R-:W1:Y:S01]  /*0020*/  LDCU.64 UR8, c[0x0][0x358] ;  /* 0x00006b00ff0877ac */ /* 0x000e620008000a00 */
[----:B------:R-:W-:Y:S01]  /*0030*/  BSSY.RECONVERGENT B0, `(.L_x_0) ;  /* 0x000000a000007945 */ /* 0x000fe20003800200 */
[----:B0-----:R-:W-:-:S13]  /*0040*/  ISETP.NE.AND P0, PT, R3, RZ, PT ;  /* 0x000000ff0300720c */ /* 0x001fda0003f05270 */
[----:B-1----:R-:W-:Y:S05]  /*0050*/  @P0 BRA `(.L_x_1) ;  /* 0x00000000001c0947 */ /* 0x002fea0003800000 */
[----:B------:R-:W0:Y:S01]  /*0060*/  LDC.64 R4, c[0x0][0x388] ;  /* 0x0000e200ff047b82 */ /* 0x000e220000000a00 */
[----:B------:R-:W-:-:S05]  /*0070*/  IMAD.MOV.U32 R7, RZ, RZ, 0x1 ;  /* 0x00000001ff077424 */ /* 0x000fca00078e00ff */
[----:B0-----:R-:W2:Y:S02]  /*0080*/  ATOMG.E.ADD.STRONG.GPU PT, R4, desc[UR8][R4.64], R7 ;  /* 0x80000007040479a8 */ /* 0x001ea400081ef108 */
[----:B------:R-:W0:Y:S01]  /*0090*/  S2UR UR5, SR_CgaCtaId ;  /* 0x00000000000579c3 */ /* 0x000e220000008800 */
[----:B------:R-:W-:Y:S02]  /*00a0*/  UMOV UR4, 0x400 ;  /* 0x0000040000047882 */ /* 0x000fe40000000000 */
[----:B0-----:R-:W-:-:S09]  /*00b0*/  ULEA UR4, UR5, UR4, 0x18 ;  /* 0x0000000405047291 */ /* 0x001fd2000f8ec0ff */
[----:B--2---:R0:W-:Y:S03]  /*00c0*/  STS [UR4+0x7200], R4 ;  /* 0x00720004ff007988 */ /* 0x0041e60008000804 */
.L_x_1:
[----:B------:R-:W-:Y:S05]  /*00d0*/  BSYNC.RECONVERGENT B0 ;  /* 0x0000000000007941 */ /* 0x000fea0003800200 */
.L_x_0:
[----:B------:R-:W1:Y:S08]  /*00e0*/  S2UR UR5, SR_CgaCtaId ;  /* 0x00000000000579c3 */ /* 0x000e700000008800 */
[----:B------:R-:W-:Y:S06]  /*00f0*/  BAR.SYNC.DEFER_BLOCKING 0x0 ;  /* 0x0000000000007b1d */ /* 0x000fec0000010000 */
[----:B------:R-:W-:Y:S01]  /*0100*/  UMOV UR4, 0x400 ;  /* 0x0000040000047882 */ /* 0x000fe20000000000 */
[----:B------:R-:W2:Y:S01]  /*0110*/  S2R R46, SR_LANEID ;  /* 0x00000000002e7919 */ /* 0x000ea20000000000 */
[----:B-1----:R-:W-:Y:S01]  /*0120*/  ULEA UR4, UR5, UR4, 0x18 ;  /* 0x0000000405047291 */ /* 0x002fe2000f8ec0ff */
[----:B------:R-:W1:Y:S08]  /*0130*/  LDCU UR5, c[0x0][0x3c0] ;  /* 0x00007800ff0577ac */ /* 0x000e700008000800 */
[----:B------:R-:W3:Y:S02]  /*0140*/  LDS R0, [UR4+0x7200] ;  /* 0x00720004ff007984 */ /* 0x000ee40008000800 */
[----:B---3--:R-:W-:-:S13]  /*0150*/  R2UR UR7, R0 ;  /* 0x00000000000772ca */ /* 0x008fda00000e0000 */
[----:B------:R-:W-:-:S04]  /*0160*/  UIMAD UR6, UR7, 0x1c80, URZ ;  /* 0x00001c80070678a4 */ /* 0x000fc8000f8e02ff */
[----:B------:R-:W-:Y:S02]  /*0170*/  UIADD3 UR10, UPT, UPT, UR6, 0x1c80, URZ ;  /* 0x00001c80060a7890 */ /* 0x000fe4000fffe0ff */
[----:B------:R-:W-:Y:S02]  /*0180*/  USHF.R.S32.HI UR11, URZ, 0x1f, UR6 ;  /* 0x0000001fff0b7899 */ /* 0x000fe40008011406 */
[----:B-1----:R-:W-:-:S09]  /*0190*/  UISETP.GT.AND UP0, UPT, UR10, UR5, UPT ;  /* 0x000000050a00728c */ /* 0x002fd2000bf04270 */
[----:B--2---:R-:W-:Y:S05]  /*01a0*/  BRA.U UP0, `(.L_x_2) ;  /* 0x0000000100707547 */ /* 0x004fea000b800000 */
[----:B------:R-:W0:Y:S01]  /*01b0*/  LDCU.64 UR12, c[0x0][0x3a8] ;  /* 0x00007500ff0c77ac */ /* 0x000e220008000a00 */
[C---:B------:R-:W-:Y:S02]  /*01c0*/  LOP3.LUT R0, R3.reuse, 0x1f, RZ, 0xc0, !PT ;  /* 0x0000001f03007812 */ /* 0x040fe400078ec0ff */
[----:B------:R-:W-:-:S05]  /*01d0*/  LOP3.LUT R5, R3, 0x3e0, RZ, 0xc0, !PT ;  /* 0x000003e003057812 */ /* 0x000fca00078ec0ff */
[----:B------:R-:W-:-:S05]  /*01e0*/  IMAD R0, R5, 0x13, R0 ;  /* 0x0000001305007824 */ /* 0x000fca00078e0200 */
[----:B------:R-:W-:-:S05]  /*01f0*/  IADD3 R0, P0, PT, R0, UR6, RZ ;  /* 0x0000000600007c10 */ /* 0x000fca000ff1e0ff */
[----:B------:R-:W-:Y:S01]  /*0200*/  IMAD.X R5, RZ, RZ, UR11, P0 ;  /* 0x0000000bff057e24 */ /* 0x000fe200080e06ff */
[----:B0-----:R-:W-:-:S04]  /*0210*/  LEA R4, P0, R0, UR12, 0x2 ;  /* 0x0000000c00047c11 */ /* 0x001fc8000f8010ff */
[----:B------:R-:W-:-:S05]  /*0220*/  LEA.HI.X R5, R0, UR13, R5, 0x2, P0 ;  /* 0x0000000d00057c11 */ /* 0x000fca00080f1405 */
[----:B------:R0:W5:Y:S04]  /*0230*/  LDG.E R44, desc[UR8][R4.64] ;  /* 0x00000008042c7981 */ /* 0x000168000c1e1900 */
        /* <DEDUP_REMOVED lines=17> */
[----:B------:R0:W5:Y:S01]  /*0350*/  LDG.E R24, desc[UR8][R4.64+0x900] ;  /* 0x0009000804187981 */ /* 0x000162000c1e1900 */
[----:B------:R-:W-:Y:S05]  /*0360*/  BRA `(.L_x_3) ;  /* 0x0000000400507947 */ /* 0x000fea0003800000 */
.L_x_2:
[C---:B------:R-:W-:Y:S01]  /*0370*/  LOP3.LUT R0, R3.reuse, 0x1f, RZ, 0xc0, !PT ;  /* 0x0000001f03007812 */ /* 0x040fe200078ec0ff */
[----:B------:R-:W1:Y:S01]  /*0380*/  LDCU.64 UR12, c[0x0][0x3a8] ;  /* 0x00007500ff0c77ac */ /* 0x000e620008000a00 */
[----:B------:R-:W-:Y:S01]  /*0390*/  LOP3.LUT R5, R3, 0x3e0, RZ, 0xc0, !PT ;  /* 0x000003e003057812 */ /* 0x000fe200078ec0ff */
[----:B------:R-:W-:Y:S01]  /*03a0*/  IMAD.MOV.U32 R44, RZ, RZ, 0x7fffffff ;  /* 0x7fffffffff2c7424 */ /* 0x000fe200078e00ff */
[----:B------:R-:W-:Y:S01]  /*03b0*/  UIADD3 UR5, UPT, UPT, -UR6, UR5, URZ ;  /* 0x0000000506057290 */ /* 0x000fe2000fffe1ff */
[----:B------:R-:W-:Y:S02]  /*03c0*/  IMAD.MOV.U32 R42, RZ, RZ, 0x7fffffff ;  /* 0x7fffffffff2a7424 */ /* 0x000fe400078e00ff */
[----:B------:R-:W-:Y:S02]  /*03d0*/  IMAD R7, R5, 0x13, R0 ;  /* 0x0000001305077824 */ /* 0x000fe400078e0200 */
[----:B------:R-:W-:Y:S02]  /*03e0*/  IMAD.MOV.U32 R43, RZ, RZ, 0x7fffffff ;  /* 0x7fffffffff2b7424 */ /* 0x000fe400078e00ff */
[C---:B------:R-:W-:Y:S01]  /*03f0*/  VIADD R0, R7.reuse, 0x20 ;  /* 0x0000002007007836 */ /* 0x040fe20000000000 */
[C---:B------:R-:W-:Y:S01]  /*0400*/  ISETP.GE.AND P1, PT, R7.reuse, UR5, PT ;  /* 0x0000000507007c0c */ /* 0x040fe2000bf26270 */
[----:B------:R-:W-:-:S02]  /*0410*/  VIADD R5, R7, 0x60 ;  /* 0x0000006007057836 */ /* 0x000fc40000000000 */
[C---:B0-----:R-:W-:Y:S01]  /*0420*/  VIADD R4, R7.reuse, 0x40 ;  /* 0x0000004007047836 */ /* 0x041fe20000000000 */
[----:B------:R-:W-:Y:S01]  /*0430*/  ISETP.GE.AND P2, PT, R0, UR5, PT ;  /* 0x0000000500007c0c */ /* 0x000fe2000bf46270 */
[C---:B------:R-:W-:Y:S01]  /*0440*/  VIADD R8, R7.reuse, 0xa0 ;  /* 0x000000a007087836 */ /* 0x040fe20000000000 */
[C---:B------:R-:W-:Y:S01]  /*0450*/  IADD3 R0, P0, PT, R7.reuse, UR6, RZ ;  /* 0x0000000607007c10 */ /* 0x040fe2000ff1e0ff */
[----:B------:R-:W-:Y:S01]  /*0460*/  VIADD R6, R7, 0x80 ;  /* 0x0000008007067836 */ /* 0x000fe20000000000 */
[----:B------:R-:W-:Y:S01]  /*0470*/  ISETP.GE.AND P4, PT, R5, UR5, PT ;  /* 0x0000000505007c0c */ /* 0x000fe2000bf86270 */
[----:B------:R-:W-:Y:S01]  /*0480*/  VIADD R9, R7, 0xc0 ;  /* 0x000000c007097836 */ /* 0x000fe20000000000 */
[----:B------:R-:W-:Y:S01]  /*0490*/  ISETP.GE.AND P3, PT, R4, UR5, PT ;  /* 0x0000000504007c0c */ /* 0x000fe2000bf66270 */
[----:B------:R-:W-:Y:S01]  /*04a0*/  IMAD.X R5, RZ, RZ, UR11, P0 ;  /* 0x0000000bff057e24 */ /* 0x000fe200080e06ff */
[----:B-1----:R-:W-:Y:S02]  /*04b0*/  LEA R4, P0, R0, UR12, 0x2 ;  /* 0x0000000c00047c11 */ /* 0x002fe4000f8010ff */
[----:B------:R-:W-:-:S02]  /*04c0*/  ISETP.GE.AND P6, PT, R8, UR5, PT ;  /* 0x0000000508007c0c */ /* 0x000fc4000bfc6270 */
[----:B------:R-:W-:Y:S01]  /*04d0*/  LEA.HI.X R5, R0, UR13, R5, 0x2, P0 ;  /* 0x0000000d00057c11 */ /* 0x000fe200080f1405 */
[----:B------:R-:W-:Y:S01]  /*04e0*/  VIADD R0, R7, 0xe0 ;  /* 0x000000e007007836 */ /* 0x000fe20000000000 */
[----:B------:R-:W-:Y:S01]  /*04f0*/  ISETP.GE.AND P5, PT, R6, UR5, PT ;  /* 0x0000000506007c0c */ /* 0x000fe2000bfa6270 */
[----:B------:R-:W-:Y:S01]  /*0500*/  IMAD.MOV.U32 R8, RZ, RZ, 0x7fffffff ;  /* 0x7fffffffff087424 */ /* 0x000fe200078e00ff */
[----:B------:R-:W-:Y:S01]  /*0510*/  ISETP.GE.AND P0, PT, R9, UR5, PT ;  /* 0x0000000509007c0c */ /* 0x000fe2000bf06270 */
[----:B------:R1:W5:Y:S01]  /*0520*/  @!P1 LDG.E R44, desc[UR8][R4.64] ;  /* 0x00000008042c9981 */ /* 0x000362000c1e1900 */
[----:B------:R-:W-:Y:S01]  /*0530*/  ISETP.GE.AND P1, PT, R0, UR5, PT ;  /* 0x0000000500007c0c */ /* 0x000fe2000bf26270 */
[C---:B------:R-:W-:Y:S02]  /*0540*/  VIADD R0, R7.reuse, 0x120 ;  /* 0x0000012007007836 */ /* 0x040fe40000000000 */
[----:B------:R1:W5:Y:S01]  /*0550*/  @!P3 LDG.E R42, desc[UR8][R4.64+0x100] ;  /* 0x00010008042ab981 */ /* 0x000362000c1e1900 */
[----:B------:R-:W-:-:S02]  /*0560*/  VIADD R6, R7, 0x100 ;  /* 0x0000010007067836 */ /* 0x000fc40000000000 */
[----:B------:R-:W-:Y:S01]  /*0570*/  ISETP.GE.AND P3, PT, R0, UR5, PT ;  /* 0x0000000500007c0c */ /* 0x000fe2000bf66270 */
[----:B------:R-:W-:Y:S01]  /*0580*/  VIADD R0, R7, 0x140 ;  /* 0x0000014007007836 */ /* 0x000fe20000000000 */
[----:B------:R1:W5:Y:S01]  /*0590*/  @!P4 LDG.E R8, desc[UR8][R4.64+0x180] ;  /* 0x000180080408c981 */ /* 0x000362000c1e1900 */
[----:B------:R-:W-:-:S03]  /*05a0*/  IMAD.MOV.U32 R10, RZ, RZ, 0x7fffffff ;  /* 0x7fffffffff0a7424 */ /* 0x000fc600078e00ff */
[----:B------:R-:W-:Y:S01]  /*05b0*/  ISETP.GE.AND P4, PT, R0, UR5, PT ;  /* 0x0000000500007c0c */ /* 0x000fe2000bf86270 */
[C---:B------:R-:W-:Y:S01]  /*05c0*/  VIADD R0, R7.reuse, 0x180 ;  /* 0x0000018007007836 */ /* 0x040fe20000000000 */
[----:B------:R1:W5:Y:S01]  /*05d0*/  @!P2 LDG.E R43, desc[UR8][R4.64+0x80] ;  /* 0x00008008042ba981 */ /* 0x000362000c1e1900 */
[----:B------:R-:W-:Y:S01]  /*05e0*/  ISETP.GE.AND P2, PT, R6, UR5, PT ;  /* 0x0000000506007c0c */ /* 0x000fe2000bf46270 */
[----:B------:R-:W-:Y:S02]  /*05f0*/  IMAD.MOV.U32 R12, RZ, RZ, 0x7fffffff ;  /* 0x7fffffffff0c7424 */ /* 0x000fe400078e00ff */
[----:B------:R1:W5:Y:S01]  /*0600*/  @!P6 LDG.E R10, desc[UR8][R4.64+0x280] ;  /* 0x00028008040ae981 */ /* 0x000362000c1e1900 */
[----:B------:R-:W-:Y:S01]  /*0610*/  ISETP.GE.AND P6, PT, R0, UR5, PT ;  /* 0x0000000500007c0c */ /* 0x000fe2000bfc6270 */
[C---:B------:R-:W-:Y:S02]  /*0620*/  VIADD R0, R7.reuse, 0x1a0 ;  /* 0x000001a007007836 */ /* 0x040fe40000000000 */
[----:B------:R-:W-:Y:S01]  /*0630*/  IMAD.MOV.U32 R9, RZ, RZ, 0x7fffffff ;  /* 0x7fffffffff097424 */ /* 0x000fe200078e00ff */
[----:B------:R1:W5:Y:S01]  /*0640*/  @!P0 LDG.E R12, desc[UR8][R4.64+0x300] ;  /* 0x00030008040c8981 */ /* 0x000362000c1e1900 */
[----:B------:R-:W-:Y:S01]  /*0650*/  VIADD R6, R7, 0x160 ;  /* 0x0000016007067836 */ /* 0x000fe20000000000 */
[----:B------:R-:W-:Y:S01]  /*0660*/  ISETP.GE.AND P0, PT, R0, UR5, PT ;  /* 0x0000000500007c0c */ /* 0x000fe2000bf06270 */
[----:B------:R-:W-:-:S02]  /*0670*/  IMAD.MOV.U32 R14, RZ, RZ, 0x7fffffff ;  /* 0x7fffffffff0e7424 */ /* 0x000fc400078e00ff */
[C---:B------:R-:W-:Y:S01]  /*0680*/  VIADD R0, R7.reuse, 0x1e0 ;  /* 0x000001e007007836 */ /* 0x040fe20000000000 */
[----:B------:R1:W5:Y:S01]  /*0690*/  @!P5 LDG.E R9, desc[UR8][R4.64+0x200] ;  /* 0x000200080409d981 */ /* 0x000362000c1e1900 */
[----:B------:R-:W-:Y:S01]  /*06a0*/  ISETP.GE.AND P5, PT, R6, UR5, PT ;  /* 0x0000000506007c0c */ /* 0x000fe2000bfa6270 */
[----:B------:R-:W-:Y:S02]  /*06b0*/  IMAD.MOV.U32 R13, RZ, RZ, 0x7fffffff ;  /* 0x7fffffffff0d7424 */ /* 0x000fe400078e00ff */
[----:B------:R1:W5:Y:S01]  /*06c0*/  @!P2 LDG.E R14, desc[UR8][R4.64+0x400] ;  /* 0x00040008040ea981 */ /* 0x000362000c1e1900 */
[----:B------:R-:W-:Y:S01]  /*06d0*/  IMAD.MOV.U32 R15, RZ, RZ, 0x7fffffff ;  /* 0x7fffffffff0f7424 */ /* 0x000fe200078e00ff */
[----:B------:R-:W-:Y:S01]  /*06e0*/  ISETP.GE.AND P2, PT, R0, UR5, PT ;  /* 0x0000000500007c0c */ /* 0x000fe2000bf46270 */
[C---:B------:R-:W-:Y:S01]  /*06f0*/  VIADD R6, R7.reuse, 0x1c0 ;  /* 0x000001c007067836 */ /* 0x040fe20000000000 */
[----:B------:R1:W5:Y:S01]  /*0700*/  @!P1 LDG.E R13, desc[UR8][R4.64+0x380] ;  /* 0x00038008040d9981 */ /* 0x000362000c1e1900 */
[----:B------:R-:W-:-:S02]  /*0710*/  VIADD R0, R7, 0x200 ;  /* 0x0000020007007836 */ /* 0x000fc40000000000 */
[----:B------:R-:W-:Y:S01]  /*0720*/  IMAD.MOV.U32 R16, RZ, RZ, 0x7fffffff ;  /* 0x7fffffffff107424 */ /* 0x000fe200078e00ff */
[----:B------:R1:W5:Y:S01]  /*0730*/  @!P3 LDG.E R15, desc[UR8][R4.64+0x480] ;  /* 0x00048008040fb981 */ /* 0x000362000c1e1900 */
[----:B------:R-:W-:Y:S01]  /*0740*/  IMAD.MOV.U32 R17, RZ, RZ, 0x7fffffff ;  /* 0x7fffffffff117424 */ /* 0x000fe200078e00ff */
[----:B------:R-:W-:Y:S01]  /*0750*/  ISETP.GE.AND P1, PT, R6, UR5, PT ;  /* 0x0000000506007c0c */ /* 0x000fe2000bf26270 */
[C---:B------:R-:W-:Y:S01]  /*0760*/  VIADD R6, R7.reuse, 0x220 ;  /* 0x0000022007067836 */ /* 0x040fe20000000000 */
[----:B------:R-:W-:Y:S01]  /*0770*/  ISETP.GE.AND P3, PT, R0, UR5, PT ;  /* 0x0000000500007c0c */ /* 0x000fe2000bf66270 */
[----:B------:R-:W-:Y:S01]  /*0780*/  VIADD R0, R7, 0x240 ;  /* 0x0000024007007836 */ /* 0x000fe20000000000 */
[----:B------:R1:W5:Y:S02]  /*0790*/  @!P4 LDG.E R16, desc[UR8][R4.64+0x500] ;  /* 0x000500080410c981 */ /* 0x000364000c1e1900 */
[----:B------:R-:W-:Y:S02]  /*07a0*/  ISETP.GE.AND P4, PT, R6, UR5, PT ;  /* 0x0000000506007c0c */ /* 0x000fe4000bf86270 */
[----:B------:R1:W5:Y:S01]  /*07b0*/  @!P5 LDG.E R17, desc[UR8][R4.64+0x580] ;  /* 0x000580080411d981 */ /* 0x000362000c1e1900 */
[----:B------:R-:W-:Y:S01]  /*07c0*/  ISETP.GE.AND P5, PT, R0, UR5, PT ;  /* 0x0000000500007c0c */ /* 0x000fe2000bfa6270 */
[----:B------:R-:W-:-:S02]  /*07d0*/  IMAD.MOV.U32 R18, RZ, RZ, 0x7fffffff ;  /* 0x7fffffffff127424 */ /* 0x000fc400078e00ff */
[----:B------:R-:W-:Y:S02]  /*07e0*/  IMAD.MOV.U32 R19, RZ, RZ, 0x7fffffff ;  /* 0x7fffffffff137424 */ /* 0x000fe400078e00ff */
[----:B------:R-:W-:Y:S02]  /*07f0*/  IMAD.MOV.U32 R20, RZ, RZ, 0x7fffffff ;  /* 0x7fffffffff147424 */ /* 0x000fe400078e00ff */
[----:B------:R-:W-:Y:S01]  /*0800*/  IMAD.MOV.U32 R21, RZ, RZ, 0x7fffffff ;  /* 0x7fffffffff157424 */ /* 0x000fe200078e00ff */
[----:B------:R1:W5:Y:S01]  /*0810*/  @!P6 LDG.E R18, desc[UR8][R4.64+0x600] ;  /* 0x000600080412e981 */ /* 0x000362000c1e1900 */
[----:B------:R-:W-:Y:S02]  /*0820*/  IMAD.MOV.U32 R22, RZ, RZ, 0x7fffffff ;  /* 0x7fffffffff167424 */ /* 0x000fe400078e00ff */
[----:B------:R-:W-:Y:S01]  /*0830*/  IMAD.MOV.U32 R23, RZ, RZ, 0x7fffffff ;  /* 0x7fffffffff177424 */ /* 0x000fe200078e00ff */
[----:B------:R1:W5:Y:S01]  /*0840*/  @!P0 LDG.E R19, desc[UR8][R4.64+0x680] ;  /* 0x0006800804138981 */ /* 0x000362000c1e1900 */
[----:B------:R-:W-:-:S03]  /*0850*/  IMAD.MOV.U32 R24, RZ, RZ, 0x7fffffff ;  /* 0x7fffffffff187424 */ /* 0x000fc600078e00ff */
[----:B------:R1:W5:Y:S04]  /*0860*/  @!P1 LDG.E R20, desc[UR8][R4.64+0x700] ;  /* 0x0007000804149981 */ /* 0x000368000c1e1900 */
[----:B------:R1:W5:Y:S04]  /*0870*/  @!P2 LDG.E R21, desc[UR8][R4.64+0x780] ;  /* 0x000780080415a981 */ /* 0x000368000c1e1900 */
[----:B------:R1:W5:Y:S04]  /*0880*/  @!P3 LDG.E R22, desc[UR8][R4.64+0x800] ;  /* 0x000800080416b981 */ /* 0x000368000c1e1900 */
[----:B------:R1:W5:Y:S04]  /*0890*/  @!P4 LDG.E R23, desc[UR8][R4.64+0x880] ;  /* 0x000880080417c981 */ /* 0x000368000c1e1900 */
[----:B------:R1:W5:Y:S02]  /*08a0*/  @!P5 LDG.E R24, desc[UR8][R4.64+0x900] ;  /* 0x000900080418d981 */ /* 0x000364000c1e1900 */
.L_x_3:
[----:B01----:R-:W-:Y:S01]  /*08b0*/  VIMNMX R5, PT, PT, R46, 0xe0, !PT ;  /* 0x000000e02e057848 */ /* 0x003fe20007fe0100 */
[----:B------:R-:W0:Y:S01]  /*08c0*/  LDCU UR5, c[0x0][0x3c8] ;  /* 0x00007900ff0577ac */ /* 0x000e220008000800 */
[----:B------:R-:W-:Y:S01]  /*08d0*/  SHF.R.U32.HI R0, RZ, 0x5, R3 ;  /* 0x00000005ff007819 */ /* 0x000fe20000011603 */
[----:B------:R-:W-:Y:S01]  /*08e0*/  BSSY.RECONVERGENT B0, `(.L_x_4) ;  /* 0x0000026000007945 */ /* 0x000fe20003800200 */
[--C-:B------:R-:W-:Y:S01]  /*08f0*/  IADD3 R5, PT, PT, R5, 0x1f, -R46.reuse ;  /* 0x0000001f05057810 */ /* 0x100fe20007ffe82e */
[----:B------:R-:W-:Y:S01]  /*0900*/  UMOV UR6, 0xffffffff ;  /* 0xffffffff00067882 */ /* 0x000fe20000000000 */
[----:B------:R-:W-:Y:S02]  /*0910*/  IMAD.MOV.U32 R7, RZ, RZ, R46 ;  /* 0x000000ffff077224 */ /* 0x000fe400078e002e */
[C---:B------:R-:W-:Y:S02]  /*0920*/  ISETP.GE.U32.AND P0, PT, R5.reuse, 0x1e0, PT ;  /* 0x000001e00500780c */ /* 0x040fe40003f06070 */
[----:B------:R-:W-:Y:S01]  /*0930*/  LEA.HI R6, R5, 0x1, RZ, 0x1b ;  /* 0x0000000105067811 */ /* 0x000fe200078fd8ff */
[----:B------:R-:W-:-:S03]  /*0940*/  IMAD.SHL.U32 R5, R0, 0x400, RZ ;  /* 0x0000040000057824 */ /* 0x000fc600078e00ff */
[----:B------:R-:W-:-:S04]  /*0950*/  LOP3.LUT R25, R6, 0xf, RZ, 0xc0, !PT ;  /* 0x0000000f06197812 */ /* 0x000fc800078ec0ff */
[----:B------:R-:W-:Y:S01]  /*0960*/  ISETP.NE.AND P1, PT, R25, RZ, PT ;  /* 0x000000ff1900720c */ /* 0x000fe20003f25270 */
[----:B0-----:R-:W-:Y:S02]  /*0970*/  USHF.L.U32 UR5, UR6, UR5, URZ ;  /* 0x0000000506057299 */ /* 0x001fe400080006ff */
[----:B------:R-:W-:Y:S10]  /*0980*/  @!P0 BRA `(.L_x_5) ;  /* 0x00000000006c8947 */ /* 0x000ff40003800000 */
[----:B------:R-:W-:Y:S01]  /*0990*/  IMAD R4, R46, 0x4, R5 ;  /* 0x000000042e047824 */ /* 0x000fe200078e0205 */
[----:B------:R-:W-:Y:S01]  /*09a0*/  LOP3.LUT R0, R6, 0xffffff0, RZ, 0xc0, !PT ;  /* 0x0ffffff006007812 */ /* 0x000fe200078ec0ff */
[----:B------:R-:W-:Y:S02]  /*09b0*/  IMAD.U32 R11, RZ, RZ, UR4 ;  /* 0x00000004ff0b7e24 */ /* 0x000fe4000f8e00ff */
[----:B------:R-:W-:Y:S02]  /*09c0*/  IMAD.MOV.U32 R7, RZ, RZ, R46 ;  /* 0x000000ffff077224 */ /* 0x000fe400078e002e */
[----:B------:R-:W-:Y:S01]  /*09d0*/  IMAD.MOV R0, RZ, RZ, -R0 ;  /* 0x000000ffff007224 */ /* 0x000fe200078e0a00 */
[----:B------:R-:W-:-:S07]  /*09e0*/  IADD3 R4, PT, PT, R4, 0x400, R11 ;  /* 0x0000040004047810 */ /* 0x000fce0007ffe00b */
.L_x_6:
[----:B------:R-:W-:Y:S01]  /*09f0*/  VIADD R0, R0, 0x10 ;  /* 0x0000001000007836 */ /* 0x000fe20000000000 */
[----:B------:R-:W-:Y:S01]  /*0a00*/  STS [R4+-0x400], RZ ;  /* 0xfffc00ff04007388 */ /* 0x000fe20000000800 */
[----:B------:R-:W-:-:S03]  /*0a10*/  VIADD R7, R7, 0x200 ;  /* 0x0000020007077836 */ /* 0x000fc60000000000 */
[----:B------:R-:W-:Y:S01]  /*0a20*/  ISETP.NE.AND P0, PT, R0, RZ, PT ;  /* 0x000000ff0000720c */ /* 0x000fe20003f05270 */
[----:B------:R-:W-:Y:S04]  /*0a30*/  STS [R4+-0x380], RZ ;  /* 0xfffc80ff04007388 */ /* 0x000fe80000000800 */
[----:B------:R-:W-:Y:S04]  /*0a40*/  STS [R4+-0x300], RZ ;  /* 0xfffd00ff04007388 */ /* 0x000fe80000000800 */
[----:B------:R-:W-:Y:S04]  /*0a50*/  STS [R4+-0x280], RZ ;  /* 0xfffd80ff04007388 */ /* 0x000fe80000000800 */
[----:B------:R-:W-:Y:S04]  /*0a60*/  STS [R4+-0x200], RZ ;  /* 0xfffe00ff04007388 */ /* 0x000fe80000000800 */
[----:B------:R-:W-:Y:S04]  /*0a70*/  STS [R4+-0x180], RZ ;  /* 0xfffe80ff04007388 */ /* 0x000fe80000000800 */
[----:B------:R-:W-:Y:S04]  /*0a80*/  STS [R4+-0x100], RZ ;  /* 0xffff00ff04007388 */ /* 0x000fe80000000800 */
[----:B------:R-:W-:Y:S04]  /*0a90*/  STS [R4+-0x80], RZ ;  /* 0xffff80ff04007388 */ /* 0x000fe80000000800 */
[----:B------:R-:W-:Y:S04]  /*0aa0*/  STS [R4], RZ ;  /* 0x000000ff04007388 */ /* 0x000fe80000000800 */
[----:B------:R-:W-:Y:S04]  /*0ab0*/  STS [R4+0x80], RZ ;  /* 0x000080ff04007388 */ /* 0x000fe80000000800 */
[----:B------:R-:W-:Y:S04]  /*0ac0*/  STS [R4+0x100], RZ ;  /* 0x000100ff04007388 */ /* 0x000fe80000000800 */
[----:B------:R-:W-:Y:S04]  /*0ad0*/  STS [R4+0x180], RZ ;  /* 0x000180ff04007388 */ /* 0x000fe80000000800 */
[----:B------:R-:W-:Y:S04]  /*0ae0*/  STS [R4+0x200], RZ ;  /* 0x000200ff04007388 */ /* 0x000fe80000000800 */
[----:B------:R-:W-:Y:S04]  /*0af0*/  STS [R4+0x280], RZ ;  /* 0x000280ff04007388 */ /* 0x000fe80000000800 */
[----:B------:R-:W-:Y:S04]  /*0b00*/  STS [R4+0x300], RZ ;  /* 0x000300ff04007388 */ /* 0x000fe80000000800 */
[----:B------:R0:W-:Y:S02]  /*0b10*/  STS [R4+0x380], RZ ;  /* 0x000380ff04007388 */ /* 0x0001e40000000800 */
[----:B0-----:R-:W-:Y:S01]  /*0b20*/  VIADD R4, R4, 0x800 ;  /* 0x0000080004047836 */ /* 0x001fe20000000000 */
[----:B------:R-:W-:Y:S06]  /*0b30*/  @P0 BRA `(.L_x_6) ;  /* 0xfffffffc00ac0947 */ /* 0x000fec000383ffff */
.L_x_5:
[----:B------:R-:W-:Y:S05]  /*0b40*/  BSYNC.RECONVERGENT B0 ;  /* 0x0000000000007941 */ /* 0x000fea0003800200 */
.L_x_4:
[----:B------:R-:W-:Y:S01]  /*0b50*/  BSSY.RECONVERGENT B0, `(.L_x_7) ;  /* 0x0000026000007945 */ /* 0x000fe20003800200 */
[----:B------:R-:W-:-:S03]  /*0b60*/  VIADD R4, R5, UR4 ;  /* 0x0000000405047c36 */ /* 0x000fc60008000000 */
[----:B------:R-:W-:Y:S05]  /*0b70*/  @!P1 BRA `(.L_x_8) ;  /* 0x00000000008c9947 */ /* 0x000fea0003800000 */
[----:B------:R-:W-:Y:S01]  /*0b80*/  ISETP.GE.U32.AND P0, PT, R25, 0x8, PT ;  /* 0x000000081900780c */ /* 0x000fe20003f06070 */
[----:B------:R-:W-:Y:S01]  /*0b90*/  BSSY.RECONVERGENT B1, `(.L_x_9) ;  /* 0x000000e000017945 */ /* 0x000fe20003800200 */
[----:B------:R-:W-:-:S04]  /*0ba0*/  LOP3.LUT R11, R6, 0x7, RZ, 0xc0, !PT ;  /* 0x00000007060b7812 */ /* 0x000fc800078ec0ff */
[----:B------:R-:W-:-:S07]  /*0bb0*/  ISETP.NE.AND P1, PT, R11, RZ, PT ;  /* 0x000000ff0b00720c */ /* 0x000fce0003f25270 */
[----:B------:R-:W-:Y:S06]  /*0bc0*/  @!P0 BRA `(.L_x_10) ;  /* 0x0000000000288947 */ /* 0x000fec0003800000 */
[C---:B------:R-:W-:Y:S02]  /*0bd0*/  IMAD R0, R7.reuse, 0x4, R4 ;  /* 0x0000000407007824 */ /* 0x040fe400078e0204 */
[----:B------:R-:W-:-:S03]  /*0be0*/  VIADD R7, R7, 0x100 ;  /* 0x0000010007077836 */ /* 0x000fc60000000000 */
[----:B------:R0:W-:Y:S04]  /*0bf0*/  STS [R0], RZ ;  /* 0x000000ff00007388 */ /* 0x0001e80000000800 */
[----:B------:R0:W-:Y:S04]  /*0c00*/  STS [R0+0x80], RZ ;  /* 0x000080ff00007388 */ /* 0x0001e80000000800 */
[----:B------:R0:W-:Y:S04]  /*0c10*/  STS [R0+0x100], RZ ;  /* 0x000100ff00007388 */ /* 0x0001e80000000800 */
[----:B------:R0:W-:Y:S04]  /*0c20*/  STS [R0+0x180], RZ ;  /* 0x000180ff00007388 */ /* 0x0001e80000000800 */
[----:B------:R0:W-:Y:S04]  /*0c30*/  STS [R0+0x200], RZ ;  /* 0x000200ff00007388 */ /* 0x0001e80000000800 */
[----:B------:R0:W-:Y:S04]  /*0c40*/  STS [R0+0x280], RZ ;  /* 0x000280ff00007388 */ /* 0x0001e80000000800 */
[----:B------:R0:W-:Y:S04]  /*0c50*/  STS [R0+0x300], RZ ;  /* 0x000300ff00007388 */ /* 0x0001e80000000800 */
[----:B------:R0:W-:Y:S02]  /*0c60*/  STS [R0+0x380], RZ ;  /* 0x000380ff00007388 */ /* 0x0001e40000000800 */
.L_x_10:
[----:B------:R-:W-:Y:S05]  /*0c70*/  BSYNC.RECONVERGENT B1 ;  /* 0x0000000000017941 */ /* 0x000fea0003800200 */
.L_x_9:
[----:B------:R-:W-:Y:S05]  /*0c80*/  @!P1 BRA `(.L_x_8) ;  /* 0x0000000000489947 */ /* 0x000fea0003800000 */
[----:B------:R-:W-:Y:S02]  /*0c90*/  ISETP.GE.U32.AND P0, PT, R11, 0x4, PT ;  /* 0x000000040b00780c */ /* 0x000fe40003f06070 */
[----:B------:R-:W-:-:S04]  /*0ca0*/  LOP3.LUT R6, R6, 0x3, RZ, 0xc0, !PT ;  /* 0x0000000306067812 */ /* 0x000fc800078ec0ff */
[----:B------:R-:W-:-:S07]  /*0cb0*/  ISETP.NE.AND P1, PT, R6, RZ, PT ;  /* 0x000000ff0600720c */ /* 0x000fce0003f25270 */
[C---:B0-----:R-:W-:Y:S02]  /*0cc0*/  @P0 IMAD R0, R7.reuse, 0x4, R4 ;  /* 0x0000000407000824 */ /* 0x041fe400078e0204 */
[----:B------:R-:W-:-:S03]  /*0cd0*/  @P0 VIADD R7, R7, 0x80 ;  /* 0x0000008007070836 */ /* 0x000fc60000000000 */
[----:B------:R1:W-:Y:S04]  /*0ce0*/  @P0 STS [R0], RZ ;  /* 0x000000ff00000388 */ /* 0x0003e80000000800 */
[----:B------:R1:W-:Y:S04]  /*0cf0*/  @P0 STS [R0+0x80], RZ ;  /* 0x000080ff00000388 */ /* 0x0003e80000000800 */
[----:B------:R1:W-:Y:S04]  /*0d00*/  @P0 STS [R0+0x100], RZ ;  /* 0x000100ff00000388 */ /* 0x0003e80000000800 */
[----:B------:R1:W-:Y:S01]  /*0d10*/  @P0 STS [R0+0x180], RZ ;  /* 0x000180ff00000388 */ /* 0x0003e20000000800 */
[----:B------:R-:W-:Y:S05]  /*0d20*/  @!P1 BRA `(.L_x_8) ;  /* 0x0000000000209947 */ /* 0x000fea0003800000 */
[----:B------:R-:W-:Y:S02]  /*0d30*/  IMAD R5, R7, 0x4, R5 ;  /* 0x0000000407057824 */ /* 0x000fe400078e0205 */
[----:B------:R-:W-:Y:S02]  /*0d40*/  IMAD.MOV R6, RZ, RZ, -R6 ;  /* 0x000000ffff067224 */ /* 0x000fe400078e0a06 */
[----:B------:R-:W-:-:S07]  /*0d50*/  VIADD R5, R5, UR4 ;  /* 0x0000000405057c36 */ /* 0x000fce0008000000 */
.L_x_11:
[----:B------:R-:W-:Y:S01]  /*0d60*/  VIADD R6, R6, 0x1 ;  /* 0x0000000106067836 */ /* 0x000fe20000000000 */
[----:B------:R0:W-:Y:S04]  /*0d70*/  STS [R5], RZ ;  /* 0x000000ff05007388 */ /* 0x0001e80000000800 */
[----:B------:R-:W-:Y:S01]  /*0d80*/  ISETP.NE.AND P0, PT, R6, RZ, PT ;  /* 0x000000ff0600720c */ /* 0x000fe20003f05270 */
[----:B0-----:R-:W-:-:S12]  /*0d90*/  VIADD R5, R5, 0x80 ;  /* 0x0000008005057836 */ /* 0x001fd80000000000 */
[----:B------:R-:W-:Y:S05]  /*0da0*/  @P0 BRA `(.L_x_11) ;  /* 0xfffffffc00ec0947 */ /* 0x000fea000383ffff */
.L_x_8:
[----:B------:R-:W-:Y:S05]  /*0db0*/  BSYNC.RECONVERGENT B0 ;  /* 0x0000000000007941 */ /* 0x000fea0003800200 */
.L_x_7:
[----:B------:R-:W2:Y:S01]  /*0dc0*/  LDCU UR6, c[0x0][0x3c4] ;  /* 0x00007880ff0677ac */ /* 0x000ea20008000800 */
[----:B-----5:R-:W-:Y:S01]  /*0dd0*/  LOP3.LUT R45, R44, 0x80000000, RZ, 0x3c, !PT ;  /* 0x800000002c2d7812 */ /* 0x020fe200078e3cff */
[----:B------:R-:W-:Y:S01]  /*0de0*/  BSSY.RECONVERGENT B0, `(.L_x_12) ;  /* 0x0000089000007945 */ /* 0x000fe20003800200 */
[----:B------:R-:W-:Y:S02]  /*0df0*/  LOP3.LUT R6, R43, 0x80000000, RZ, 0x3c, !PT ;  /* 0x800000002b067812 */ /* 0x000fe400078e3cff */
[----:B01----:R-:W-:Y:S02]  /*0e00*/  LOP3.LUT R0, R42, 0x80000000, RZ, 0x3c, !PT ;  /* 0x800000002a007812 */ /* 0x003fe400078e3cff */
[----:B------:R-:W-:Y:S02]  /*0e10*/  LOP3.LUT R41, R8, 0x80000000, RZ, 0x3c, !PT ;  /* 0x8000000008297812 */ /* 0x000fe400078e3cff */
[----:B------:R-:W-:Y:S02]  /*0e20*/  LOP3.LUT R40, R9, 0x80000000, RZ, 0x3c, !PT ;  /* 0x8000000009287812 */ /* 0x000fe400078e3cff */
[----:B------:R-:W-:-:S02]  /*0e30*/  LOP3.LUT R39, R10, 0x80000000, RZ, 0x3c, !PT ;  /* 0x800000000a277812 */ /* 0x000fc400078e3cff */
[----:B------:R-:W-:Y:S02]  /*0e40*/  LOP3.LUT R38, R13, 0x80000000, RZ, 0x3c, !PT ;  /* 0x800000000d267812 */ /* 0x000fe400078e3cff */
[----:B------:R-:W-:Y:S02]  /*0e50*/  LOP3.LUT R37, R14, 0x80000000, RZ, 0x3c, !PT ;  /* 0x800000000e257812 */ /* 0x000fe400078e3cff */
[----:B------:R-:W-:Y:S02]  /*0e60*/  LOP3.LUT R36, R15, 0x80000000, RZ, 0x3c, !PT ;  /* 0x800000000f247812 */ /* 0x000fe400078e3cff */
[----:B--2---:R-:W-:Y:S02]  /*0e70*/  SHF.R.U32.HI R47, RZ, UR6, R45 ;  /* 0x00000006ff2f7c19 */ /* 0x004fe4000801162d */
[----:B------:R-:W-:Y:S02]  /*0e80*/  SHF.R.U32.HI R7, RZ, UR6, R6 ;  /* 0x00000006ff077c19 */ /* 0x000fe40008011606 */
[----:B------:R-:W-:-:S02]  /*0e90*/  LOP3.LUT R47, R47, UR5, RZ, 0x30, !PT ;  /* 0x000000052f2f7c12 */ /* 0x000fc4000f8e30ff */
[----:B------:R-:W-:Y:S02]  /*0ea0*/  SHF.R.U32.HI R11, RZ, UR6, R0 ;  /* 0x00000006ff0b7c19 */ /* 0x000fe40008011600 */
[----:B------:R-:W-:Y:S01]  /*0eb0*/  SHF.R.U32.HI R25, RZ, UR6, R41 ;  /* 0x00000006ff197c19 */ /* 0x000fe20008011629 */
[----:B------:R-:W-:Y:S01]  /*0ec0*/  IMAD R5, R47, 0x4, R4 ;  /* 0x000000042f057824 */ /* 0x000fe200078e0204 */
[----:B------:R-:W-:Y:S01]  /*0ed0*/  LOP3.LUT R7, R7, UR5, RZ, 0x30, !PT ;  /* 0x0000000507077c12 */ /* 0x000fe2000f8e30ff */
[----:B------:R-:W-:Y:S01]  /*0ee0*/  NOP ;  /* 0x0000000000007918 */ /* 0x000fe20000000000 */
[----:B------:R-:W-:Y:S02]  /*0ef0*/  SHF.R.U32.HI R26, RZ, UR6, R40 ;  /* 0x00000006ff1a7c19 */ /* 0x000fe40008011628 */
[----:B------:R0:W-:Y:S01]  /*0f00*/  ATOMS.POPC.INC.32 RZ, [R5+URZ] ;  /* 0x0000000005ff7f8c */ /* 0x0001e2000d8000ff */
[----:B------:R-:W-:Y:S01]  /*0f10*/  LOP3.LUT R11, R11, UR5, RZ, 0x30, !PT ;  /* 0x000000050b0b7c12 */ /* 0x000fe2000f8e30ff */
[----:B------:R-:W-:Y:S01]  /*0f20*/  IMAD R7, R7, 0x4, R4 ;  /* 0x0000000407077824 */ /* 0x000fe200078e0204 */
[----:B------:R-:W-:-:S02]  /*0f30*/  SHF.R.U32.HI R27, RZ, UR6, R39 ;  /* 0x00000006ff1b7c19 */ /* 0x000fc40008011627 */
[----:B------:R-:W-:Y:S01]  /*0f40*/  LOP3.LUT R25, R25, UR5, RZ, 0x30, !PT ;  /* 0x0000000519197c12 */ /* 0x000fe2000f8e30ff */
[--C-:B------:R-:W-:Y:S01]  /*0f50*/  IMAD R11, R11, 0x4, R4.reuse ;  /* 0x000000040b0b7824 */ /* 0x100fe200078e0204 */
[----:B------:R-:W-:Y:S01]  /*0f60*/  LOP3.LUT R27, R27, UR5, RZ, 0x30, !PT ;  /* 0x000000051b1b7c12 */ /* 0x000fe2000f8e30ff */
[----:B------:R1:W-:Y:S01]  /*0f70*/  ATOMS.POPC.INC.32 RZ, [R7+URZ] ;  /* 0x0000000007ff7f8c */ /* 0x0003e2000d8000ff */
[----:B0-----:R-:W-:Y:S01]  /*0f80*/  LOP3.LUT R5, R26, UR5, RZ, 0x30, !PT ;  /* 0x000000051a057c12 */ /* 0x001fe2000f8e30ff */
[--C-:B------:R-:W-:Y:S01]  /*0f90*/  IMAD R25, R25, 0x4, R4.reuse ;  /* 0x0000000419197824 */ /* 0x100fe200078e0204 */
[----:B------:R-:W-:Y:S01]  /*0fa0*/  LOP3.LUT R26, R12, 0x80000000, RZ, 0x3c, !PT ;  /* 0x800000000c1a7812 */ /* 0x000fe200078e3cff */
[----:B------:R0:W-:Y:S01]  /*0fb0*/  ATOMS.POPC.INC.32 RZ, [R11+URZ] ;  /* 0x000000000bff7f8c */ /* 0x0001e2000d8000ff */
[----:B------:R-:W-:Y:S01]  /*0fc0*/  LOP3.LUT R35, R16, 0x80000000, RZ, 0x3c, !PT ;  /* 0x8000000010237812 */ /* 0x000fe200078e3cff */
[----:B------:R-:W-:Y:S01]  /*0fd0*/  IMAD R5, R5, 0x4, R4 ;  /* 0x0000000405057824 */ /* 0x000fe200078e0204 */
[----:B------:R-:W-:Y:S01]  /*0fe0*/  SHF.R.U32.HI R26, RZ, UR6, R26 ;  /* 0x00000006ff1a7c19 */ /* 0x000fe2000801161a */
[----:B------:R-:W-:Y:S01]  /*0ff0*/  IMAD R27, R27, 0x4, R4 ;  /* 0x000000041b1b7824 */ /* 0x000fe200078e0204 */
[----:B------:R2:W-:Y:S01]  /*1000*/  ATOMS.POPC.INC.32 RZ, [R25+URZ] ;  /* 0x0000000019ff7f8c */ /* 0x0005e2000d8000ff */
[----:B-1----:R-:W-:-:S02]  /*1010*/  SHF.R.U32.HI R7, RZ, UR6, R37 ;  /* 0x00000006ff077c19 */ /* 0x002fc40008011625 */
[----:B0-----:R-:W-:Y:S01]  /*1020*/  SHF.R.U32.HI R11, RZ, UR6, R38 ;  /* 0x00000006ff0b7c19 */ /* 0x001fe20008011626 */
[----:B------:R0:W-:Y:S01]  /*1030*/  ATOMS.POPC.INC.32 RZ, [R5+URZ] ;  /* 0x0000000005ff7f8c */ /* 0x0001e2000d8000ff */
[----:B------:R-:W-:Y:S02]  /*1040*/  SHF.R.U32.HI R28, RZ, UR6, R36 ;  /* 0x00000006ff1c7c19 */ /* 0x000fe40008011624 */
[----:B------:R-:W-:Y:S01]  /*1050*/  LOP3.LUT R11, R11, UR5, RZ, 0x30, !PT ;  /* 0x000000050b0b7c12 */ /* 0x000fe2000f8e30ff */
[----:B------:R1:W-:Y:S01]  /*1060*/  ATOMS.POPC.INC.32 RZ, [R27+URZ] ;  /* 0x000000001bff7f8c */ /* 0x0003e2000d8000ff */
[----:B--2---:R-:W-:Y:S02]  /*1070*/  LOP3.LUT R25, R26, UR5, RZ, 0x30, !PT ;  /* 0x000000051a197c12 */ /* 0x004fe4000f8e30ff */
[----:B------:R-:W-:Y:S01]  /*1080*/  SHF.R.U32.HI R26, RZ, UR6, R35 ;  /* 0x00000006ff1a7c19 */ /* 0x000fe20008011623 */
[--C-:B0-----:R-:W-:Y:S01]  /*1090*/  IMAD R5, R11, 0x4, R4.reuse ;  /* 0x000000040b057824 */ /* 0x101fe200078e0204 */
[----:B------:R-:W-:Y:S01]  /*10a0*/  LOP3.LUT R7, R7, UR5, RZ, 0x30, !PT ;  /* 0x0000000507077c12 */ /* 0x000fe2000f8e30ff */
[----:B------:R-:W-:Y:S01]  /*10b0*/  IMAD R25, R25, 0x4, R4 ;  /* 0x0000000419197824 */ /* 0x000fe200078e0204 */
[----:B------:R-:W-:-:S02]  /*10c0*/  LOP3.LUT R29, R26, UR5, RZ, 0x30, !PT ;  /* 0x000000051a1d7c12 */ /* 0x000fc4000f8e30ff */
[----:B-1----:R-:W-:Y:S01]  /*10d0*/  LOP3.LUT R27, R28, UR5, RZ, 0x30, !PT ;  /* 0x000000051c1b7c12 */ /* 0x002fe2000f8e30ff */
[--C-:B------:R-:W-:Y:S01]  /*10e0*/  IMAD R26, R7, 0x4, R4.reuse ;  /* 0x00000004071a7824 */ /* 0x100fe200078e0204 */
[----:B------:R-:W-:Y:S01]  /*10f0*/  LOP3.LUT R34, R17, 0x80000000, RZ, 0x3c, !PT ;  /* 0x8000000011227812 */ /* 0x000fe200078e3cff */
[--C-:B------:R-:W-:Y:S01]  /*1100*/  IMAD R28, R29, 0x4, R4.reuse ;  /* 0x000000041d1c7824 */ /* 0x100fe200078e0204 */
[----:B------:R-:W-:Y:S01]  /*1110*/  LOP3.LUT R48, R18, 0x80000000, RZ, 0x3c, !PT ;  /* 0x8000000012307812 */ /* 0x000fe200078e3cff */
[----:B------:R-:W-:Y:S01]  /*1120*/  IMAD R27, R27, 0x4, R4 ;  /* 0x000000041b1b7824 */ /* 0x000fe200078e0204 */
[----:B------:R-:W-:Y:S01]  /*1130*/  ATOMS.POPC.INC.32 RZ, [R25+URZ] ;  /* 0x0000000019ff7f8c */ /* 0x000fe2000d8000ff */
[----:B------:R-:W-:Y:S02]  /*1140*/  LOP3.LUT R33, R19, 0x80000000, RZ, 0x3c, !PT ;  /* 0x8000000013217812 */ /* 0x000fe400078e3cff */
[----:B------:R-:W-:Y:S01]  /*1150*/  LOP3.LUT R32, R20, 0x80000000, RZ, 0x3c, !PT ;  /* 0x8000000014207812 */ /* 0x000fe200078e3cff */
[----:B------:R-:W-:Y:S01]  /*1160*/  ATOMS.POPC.INC.32 RZ, [R5+URZ] ;  /* 0x0000000005ff7f8c */ /* 0x000fe2000d8000ff */
[----:B------:R-:W-:-:S02]  /*1170*/  LOP3.LUT R31, R21, 0x80000000, RZ, 0x3c, !PT ;  /* 0x80000000151f7812 */ /* 0x000fc400078e3cff */
[----:B------:R-:W-:Y:S01]  /*1180*/  SHF.R.U32.HI R53, RZ, UR6, R34 ;  /* 0x00000006ff357c19 */ /* 0x000fe20008011622 */
[----:B------:R-:W-:Y:S01]  /*1190*/  ATOMS.POPC.INC.32 RZ, [R26+URZ] ;  /* 0x000000001aff7f8c */ /* 0x000fe2000d8000ff */
[----:B------:R-:W-:Y:S02]  /*11a0*/  LOP3.LUT R30, R22, 0x80000000, RZ, 0x3c, !PT ;  /* 0x80000000161e7812 */ /* 0x000fe400078e3cff */
[----:B------:R-:W-:Y:S01]  /*11b0*/  SHF.R.U32.HI R48, RZ, UR6, R48 ;  /* 0x00000006ff307c19 */ /* 0x000fe20008011630 */
[----:B------:R0:W-:Y:S01]  /*11c0*/  ATOMS.POPC.INC.32 RZ, [R27+URZ] ;  /* 0x000000001bff7f8c */ /* 0x0001e2000d8000ff */
[----:B------:R-:W-:Y:S02]  /*11d0*/  LOP3.LUT R29, R23, 0x80000000, RZ, 0x3c, !PT ;  /* 0x80000000171d7812 */ /* 0x000fe400078e3cff */
[----:B------:R-:W-:Y:S01]  /*11e0*/  SHF.R.U32.HI R50, RZ, UR6, R33 ;  /* 0x00000006ff327c19 */ /* 0x000fe20008011621 */
[----:B------:R1:W-:Y:S01]  /*11f0*/  ATOMS.POPC.INC.32 RZ, [R28+URZ] ;  /* 0x000000001cff7f8c */ /* 0x0003e2000d8000ff */
[----:B------:R-:W-:-:S02]  /*1200*/  SHF.R.U32.HI R51, RZ, UR6, R32 ;  /* 0x00000006ff337c19 */ /* 0x000fc40008011620 */
[----:B------:R-:W-:Y:S02]  /*1210*/  LOP3.LUT R53, R53, UR5, RZ, 0x30, !PT ;  /* 0x0000000535357c12 */ /* 0x000fe4000f8e30ff */
[----:B0-----:R-:W-:Y:S02]  /*1220*/  SHF.R.U32.HI R27, RZ, UR6, R31 ;  /* 0x00000006ff1b7c19 */ /* 0x001fe4000801161f */
[----:B------:R-:W-:Y:S01]  /*1230*/  LOP3.LUT R48, R48, UR5, RZ, 0x30, !PT ;  /* 0x0000000530307c12 */ /* 0x000fe2000f8e30ff */
[----:B------:R-:W-:Y:S01]  /*1240*/  IMAD R26, R53, 0x4, R4 ;  /* 0x00000004351a7824 */ /* 0x000fe200078e0204 */
[----:B-1----:R-:W-:Y:S02]  /*1250*/  LOP3.LUT R28, R24, 0x80000000, RZ, 0x3c, !PT ;  /* 0x80000000181c7812 */ /* 0x002fe400078e3cff */
[----:B------:R-:W-:Y:S01]  /*1260*/  SHF.R.U32.HI R25, RZ, UR6, R30 ;  /* 0x00000006ff197c19 */ /* 0x000fe2000801161e */
[----:B------:R-:W-:Y:S01]  /*1270*/  IMAD R48, R48, 0x4, R4 ;  /* 0x0000000430307824 */ /* 0x000fe200078e0204 */
[----:B------:R-:W-:Y:S01]  /*1280*/  LOP3.LUT R50, R50, UR5, RZ, 0x30, !PT ;  /* 0x0000000532327c12 */ /* 0x000fe2000f8e30ff */
[----:B------:R0:W-:Y:S01]  /*1290*/  ATOMS.POPC.INC.32 RZ, [R26+URZ] ;  /* 0x000000001aff7f8c */ /* 0x0001e2000d8000ff */
[----:B------:R-:W-:-:S02]  /*12a0*/  SHF.R.U32.HI R5, RZ, UR6, R29 ;  /* 0x00000006ff057c19 */ /* 0x000fc4000801161d */
[----:B------:R-:W-:Y:S01]  /*12b0*/  LOP3.LUT R51, R51, UR5, RZ, 0x30, !PT ;  /* 0x0000000533337c12 */ /* 0x000fe2000f8e30ff */
[----:B------:R-:W-:Y:S01]  /*12c0*/  IMAD R50, R50, 0x4, R4 ;  /* 0x0000000432327824 */ /* 0x000fe200078e0204 */
[----:B------:R-:W-:Y:S01]  /*12d0*/  SHF.R.U32.HI R49, RZ, UR6, R28 ;  /* 0x00000006ff317c19 */ /* 0x000fe2000801161c */
[----:B------:R0:W-:Y:S01]  /*12e0*/  ATOMS.POPC.INC.32 RZ, [R48+URZ] ;  /* 0x0000000030ff7f8c */ /* 0x0001e2000d8000ff */
[----:B------:R-:W-:Y:S01]  /*12f0*/  LOP3.LUT R27, R27, UR5, RZ, 0x30, !PT ;  /* 0x000000051b1b7c12 */ /* 0x000fe2000f8e30ff */
[--C-:B------:R-:W-:Y:S01]  /*1300*/  IMAD R51, R51, 0x4, R4.reuse ;  /* 0x0000000433337824 */ /* 0x100fe200078e0204 */
[----:B------:R-:W-:Y:S01]  /*1310*/  LOP3.LUT R25, R25, UR5, RZ, 0x30, !PT ;  /* 0x0000000519197c12 */ /* 0x000fe2000f8e30ff */
[----:B------:R0:W-:Y:S01]  /*1320*/  ATOMS.POPC.INC.32 RZ, [R50+URZ] ;  /* 0x0000000032ff7f8c */ /* 0x0001e2000d8000ff */
[----:B------:R-:W-:Y:S01]  /*1330*/  LOP3.LUT R5, R5, UR5, RZ, 0x30, !PT ;  /* 0x0000000505057c12 */ /* 0x000fe2000f8e30ff */
[--C-:B------:R-:W-:Y:S01]  /*1340*/  IMAD R52, R27, 0x4, R4.reuse ;  /* 0x000000041b347824 */ /* 0x100fe200078e0204 */
[----:B------:R-:W-:Y:S01]  /*1350*/  ISETP.GT.U32.AND P1, PT, R3, 0xff, PT ;  /* 0x000000ff0300780c */ /* 0x000fe20003f24070 */
[--C-:B------:R-:W-:Y:S01]  /*1360*/  IMAD R25, R25, 0x4, R4.reuse ;  /* 0x0000000419197824 */ /* 0x100fe200078e0204 */
[----:B------:R-:W-:Y:S01]  /*1370*/  LOP3.LUT R49, R49, UR5, RZ, 0x30, !PT ;  /* 0x0000000531317c12 */ /* 0x000fe2000f8e30ff */
[----:B------:R-:W-:Y:S01]  /*1380*/  IMAD R5, R5, 0x4, R4 ;  /* 0x0000000405057824 */ /* 0x000fe200078e0204 */
[----:B------:R0:W-:Y:S01]  /*1390*/  ATOMS.POPC.INC.32 RZ, [R51+URZ] ;  /* 0x0000000033ff7f8c */ /* 0x0001e2000d8000ff */
[----:B------:R-:W-:Y:S01]  /*13a0*/  P2R R53, PR, RZ, 0x2 ;  /* 0x00000002ff357803 */ /* 0x000fe20000000000 */
[----:B------:R-:W-:-:S02]  /*13b0*/  IMAD.MOV.U32 R27, RZ, RZ, RZ ;  /* 0x000000ffff1b7224 */ /* 0x000fc400078e00ff */
[----:B------:R-:W-:Y:S01]  /*13c0*/  IMAD R49, R49, 0x4, R4 ;  /* 0x0000000431317824 */ /* 0x000fe200078e0204 */
[----:B------:R0:W-:Y:S01]  /*13d0*/  ATOMS.POPC.INC.32 RZ, [R52+URZ] ;  /* 0x0000000034ff7f8c */ /* 0x0001e2000d8000ff */
[----:B------:R-:W-:-:S03]  /*13e0*/  LEA R4, R3, UR4, 0x2 ;  /* 0x0000000403047c11 */ /* 0x000fc6000f8e10ff */
[----:B------:R0:W-:Y:S04]  /*13f0*/  ATOMS.POPC.INC.32 RZ, [R25+URZ] ;  /* 0x0000000019ff7f8c */ /* 0x0001e8000d8000ff */
[----:B------:R0:W-:Y:S04]  /*1400*/  ATOMS.POPC.INC.32 RZ, [R5+URZ] ;  /* 0x0000000005ff7f8c */ /* 0x0001e8000d8000ff */
[----:B------:R0:W-:Y:S01]  /*1410*/  ATOMS.POPC.INC.32 RZ, [R49+URZ] ;  /* 0x0000000031ff7f8c */ /* 0x0001e2000d8000ff */
[----:B------:R-:W-:Y:S06]  /*1420*/  BAR.SYNC.DEFER_BLOCKING 0x0 ;  /* 0x0000000000007b1d */ /* 0x000fec0000010000 */
[----:B------:R-:W-:Y:S05]  /*1430*/  @P1 BRA `(.L_x_13) ;  /* 0x00000000008c1947 */ /* 0x000fea0003800000 */
[----:B0-----:R-:W0:Y:S04]  /*1440*/  LDS R51, [R4] ;  /* 0x0000000004337984 */ /* 0x001e280000000800 */
[----:B------:R-:W1:Y:S04]  /*1450*/  LDS R26, [R4+0x400] ;  /* 0x00040000041a7984 */ /* 0x000e680000000800 */
[----:B------:R-:W2:Y:S04]  /*1460*/  LDS R5, [R4+0x800] ;  /* 0x0008000004057984 */ /* 0x000ea80000000800 */
[----:B------:R-:W3:Y:S04]  /*1470*/  LDS R48, [R4+0xc00] ;  /* 0x000c000004307984 */ /* 0x000ee80000000800 */
[----:B------:R-:W4:Y:S04]  /*1480*/  LDS R49, [R4+0x1000] ;  /* 0x0010000004317984 */ /* 0x000f280000000800 */
[----:B------:R-:W5:Y:S04]  /*1490*/  LDS R50, [R4+0x1400] ;  /* 0x0014000004327984 */ /* 0x000f680000000800 */
[----:B------:R-:W-:Y:S04]  /*14a0*/  LDS R27, [R4+0x2000] ;  /* 0x00200000041b7984 */ /* 0x000fe80000000800 */
[----:B------:R-:W-:Y:S04]  /*14b0*/  STS [R4], RZ ;  /* 0x000000ff04007388 */ /* 0x000fe80000000800 */
[----:B0-----:R-:W-:Y:S01]  /*14c0*/  STS [R4+0x400], R51 ;  /* 0x0004003304007388 */ /* 0x001fe20000000800 */
[----:B-1----:R-:W-:-:S03]  /*14d0*/  IMAD.IADD R52, R51, 0x1, R26 ;  /* 0x0000000133347824 */ /* 0x002fc600078e021a */
[----:B------:R-:W-:Y:S01]  /*14e0*/  LDS R26, [R4+0x2400] ;  /* 0x00240000041a7984 */ /* 0x000fe20000000800 */
[----:B--2---:R-:W-:-:S03]  /*14f0*/  IMAD.IADD R25, R52, 0x1, R5 ;  /* 0x0000000134197824 */ /* 0x004fc600078e0205 */
[----:B------:R-:W0:Y:S04]  /*1500*/  LDS R5, [R4+0x1800] ;  /* 0x0018000004057984 */ /* 0x000e280000000800 */
[----:B------:R3:W-:Y:S04]  /*1510*/  STS [R4+0x800], R52 ;  /* 0x0008003404007388 */ /* 0x0007e80000000800 */
[----:B------:R-:W-:Y:S01]  /*1520*/  STS [R4+0xc00], R25 ;  /* 0x000c001904007388 */ /* 0x000fe20000000800 */
[----:B---3--:R-:W-:-:S03]  /*1530*/  IMAD.IADD R52, R25, 0x1, R48 ;  /* 0x0000000119347824 */ /* 0x008fc600078e0230 */
[----:B------:R-:W1:Y:S01]  /*1540*/  LDS R48, [R4+0x1c00] ;  /* 0x001c000004307984 */ /* 0x000e620000000800 */
[----:B----4-:R-:W-:-:S03]  /*1550*/  IMAD.IADD R49, R52, 0x1, R49 ;  /* 0x0000000134317824 */ /* 0x010fc600078e0231 */
[----:B------:R-:W2:Y:S01]  /*1560*/  LDS R25, [R4+0x2800] ;  /* 0x0028000004197984 */ /* 0x000ea20000000800 */
[----:B-----5:R-:W-:-:S03]  /*1570*/  IMAD.IADD R51, R49, 0x1, R50 ;  /* 0x0000000131337824 */ /* 0x020fc600078e0232 */
[----:B------:R-:W3:Y:S04]  /*1580*/  LDS R50, [R4+0x2c00] ;  /* 0x002c000004327984 */ /* 0x000ee80000000800 */
[----:B------:R-:W-:Y:S04]  /*1590*/  STS [R4+0x1000], R52 ;  /* 0x0010003404007388 */ /* 0x000fe80000000800 */
[----:B------:R-:W-:Y:S04]  /*15a0*/  STS [R4+0x1400], R49 ;  /* 0x0014003104007388 */ /* 0x000fe80000000800 */
[----:B------:R-:W-:Y:S01]  /*15b0*/  STS [R4+0x1800], R51 ;  /* 0x0018003304007388 */ /* 0x000fe20000000800 */
[----:B0-----:R-:W-:-:S05]  /*15c0*/  IMAD.IADD R5, R51, 0x1, R5 ;  /* 0x0000000133057824 */ /* 0x001fca00078e0205 */
[----:B------:R-:W-:Y:S01]  /*15d0*/  STS [R4+0x1c00], R5 ;  /* 0x001c000504007388 */ /* 0x000fe20000000800 */
[----:B-1----:R-:W-:-:S04]  /*15e0*/  IMAD.IADD R48, R5, 0x1, R48 ;  /* 0x0000000105307824 */ /* 0x002fc800078e0230 */
[----:B------:R-:W-:Y:S01]  /*15f0*/  IMAD.IADD R27, R48, 0x1, R27 ;  /* 0x00000001301b7824 */ /* 0x000fe200078e021b */
[----:B------:R-:W-:Y:S03]  /*1600*/  STS [R4+0x2000], R48 ;  /* 0x0020003004007388 */ /* 0x000fe60000000800 */
[----:B------:R-:W-:Y:S01]  /*1610*/  IMAD.IADD R26, R27, 0x1, R26 ;  /* 0x000000011b1a7824 */ /* 0x000fe200078e021a */
[----:B------:R3:W-:Y:S03]  /*1620*/  STS [R4+0x2400], R27 ;  /* 0x0024001b04007388 */ /* 0x0007e60000000800 */
[----:B--2---:R-:W-:Y:S01]  /*1630*/  IMAD.IADD R25, R26, 0x1, R25 ;  /* 0x000000011a197824 */ /* 0x004fe200078e0219 */
[----:B------:R1:W-:Y:S04]  /*1640*/  STS [R4+0x2800], R26 ;  /* 0x0028001a04007388 */ /* 0x0003e80000000800 */
[----:B------:R1:W-:Y:S01]  /*1650*/  STS [R4+0x2c00], R25 ;  /* 0x002c001904007388 */ /* 0x0003e20000000800 */
[----:B---3--:R-:W-:-:S07]  /*1660*/  IMAD.IADD R27, R25, 0x1, R50 ;  /* 0x00000001191b7824 */ /* 0x008fce00078e0232 */
.L_x_13:
[----:B------:R-:W-:Y:S05]  /*1670*/  BSYNC.RECONVERGENT B0 ;  /* 0x0000000000007941 */ /* 0x000fea0003800200 */
.L_x_12:
[----:B01----:R-:W0:Y:S01]  /*1680*/  LDC.64 R4, c[0x0][0x380] ;  /* 0x0000e000ff047b82 */ /* 0x003e220000000a00 */
[C---:B------:R-:W-:Y:S01]  /*1690*/  ISETP.NE.AND P0, PT, R27.reuse, 0x1c80, PT ;  /* 0x00001c801b00780c */ /* 0x040fe20003f05270 */
[----:B------:R-:W-:Y:S01]  /*16a0*/  IMAD.U32 R25, RZ, RZ, UR7 ;  /* 0x00000007ff197e24 */ /* 0x000fe2000f8e00ff */
[----:B------:R-:W-:Y:S02]  /*16b0*/  @!P1 LOP3.LUT R49, R27, 0x40000000, RZ, 0xfc, !PT ;  /* 0x400000001b319812 */ /* 0x000fe400078efcff */
[----:B------:R-:W-:Y:S01]  /*16c0*/  ISETP.LT.U32.AND P0, PT, R3, 0x100, !P0 ;  /* 0x000001000300780c */ /* 0x000fe20004701070 */
[----:B------:R-:W-:Y:S01]  /*16d0*/  IMAD R25, R25, 0x100, R3 ;  /* 0x0000010019197824 */ /* 0x000fe200078e0203 */
[----:B------:R-:W-:-:S03]  /*16e0*/  LOP3.LUT R26, R18, 0x80000000, RZ, 0x3c, !PT ;  /* 0x80000000121a7812 */ /* 0x000fc600078e3cff */
[----:B0-----:R-:W-:Y:S01]  /*16f0*/  IMAD.WIDE R4, R25, 0x4, R4 ;  /* 0x0000000419047825 */ /* 0x001fe200078e0204 */
[----:B------:R-:W-:-:S04]  /*1700*/  LOP3.LUT R25, R12, 0x80000000, RZ, 0x3c, !PT ;  /* 0x800000000c197812 */ /* 0x000fc800078e3cff */
[----:B------:R0:W-:Y:S03]  /*1710*/  @!P1 STG.E.STRONG.SYS desc[UR8][R4.64], R49 ;  /* 0x0000003104009986 */ /* 0x0001e6000c115908 */
[----:B------:R-:W-:Y:S06]  /*1720*/  BAR.RED.OR.DEFER_BLOCKING 0x0, P0 ;  /* 0x0000000000007b1d */ /* 0x000fec0000014800 */
[----:B------:R-:W1:Y:S02]  /*1730*/  B2R.RESULT RZ, P0 ;  /* 0x0000000000ff731c */ /* 0x000e640000004000 */
[----:B01----:R-:W-:Y:S05]  /*1740*/  @!P0 BRA `(.L_x_14) ;  /* 0x0000000800908947 */ /* 0x003fea0003800000 */
[C---:B------:R-:W-:Y:S01]  /*1750*/  ISETP.GT.U32.AND P0, PT, R3.reuse, R47, PT ;  /* 0x0000002f0300720c */ /* 0x040fe20003f04070 */
[----:B------:R-:W-:Y:S01]  /*1760*/  BSSY B1, `(.L_x_15) ;  /* 0x000002e000017945 */ /* 0x000fe20003800000 */
[----:B------:R-:W-:Y:S02]  /*1770*/  LEA R11, R3, UR4, 0x3 ;  /* 0x00000004030b7c11 */ /* 0x000fe4000f8e18ff */
[----:B------:R-:W-:Y:S01]  /*1780*/  SEL R0, RZ, 0x1c80, !P0 ;  /* 0x00001c80ff007807 */ /* 0x000fe20004000000 */
[----:B------:R-:W-:Y:S08]  /*1790*/  @P1 BRA `(.L_x_16) ;  /* 0x0000000000a81947 */ /* 0x000ff00003800000 */
[----:B------:R-:W0:Y:S02]  /*17a0*/  LDC.64 R28, c[0x0][0x398] ;  /* 0x0000e600ff1c7b82 */ /* 0x000e240000000a00 */
[----:B0-----:R-:W-:-:S06]  /*17b0*/  IMAD.WIDE.U32 R28, R3, 0x8, R28 ;  /* 0x00000008031c7825 */ /* 0x001fcc00078e001c */
[----:B------:R-:W2:Y:S01]  /*17c0*/  LDG.E.64 R28, desc[UR8][R28.64] ;  /* 0x000000081c1c7981 */ /* 0x000ea2000c1e1b00 */
[----:B------:R-:W-:Y:S01]  /*17d0*/  UISETP.GE.AND UP0, UPT, UR7, 0x1, UPT ;  /* 0x000000010700788c */ /* 0x000fe2000bf06270 */
[----:B------:R-:W-:Y:S01]  /*17e0*/  IMAD.MOV.U32 R26, RZ, RZ, R27 ;  /* 0x000000ffff1a7224 */ /* 0x000fe200078e001b */
[----:B--2---:R-:W-:-:S04]  /*17f0*/  IADD3 R6, P0, PT, -R0, R28, RZ ;  /* 0x0000001c00067210 */ /* 0x004fc80007f1e1ff */
[----:B------:R-:W-:-:S05]  /*1800*/  IADD3.X R7, PT, PT, R29, -0x1, RZ, P0, !PT ;  /* 0xffffffff1d077810 */ /* 0x000fca00007fe4ff */
[----:B------:R0:W-:Y:S01]  /*1810*/  STS.64 [R11+0x7200], R6 ;  /* 0x007200060b007388 */ /* 0x0001e20000000a00 */
[----:B------:R-:W-:Y:S05]  /*1820*/  BRA.U !UP0, `(.L_x_17) ;  /* 0x00000001086c7547 */ /* 0x000fea000b800000 */
[----:B------:R-:W-:Y:S01]  /*1830*/  BSSY B0, `(.L_x_18) ;  /* 0x0000019000007945 */ /* 0x000fe20003800000 */
[----:B------:R-:W-:Y:S02]  /*1840*/  IMAD.MOV.U32 R25, RZ, RZ, -0x1 ;  /* 0xffffffffff197424 */ /* 0x000fe400078e00ff */
[----:B------:R-:W-:Y:S02]  /*1850*/  IMAD.U32 R28, RZ, RZ, UR7 ;  /* 0x00000007ff1c7e24 */ /* 0x000fe4000f8e00ff */
[----:B------:R-:W-:-:S07]  /*1860*/  IMAD.MOV.U32 R26, RZ, RZ, R27 ;  /* 0x000000ffff1a7224 */ /* 0x000fce00078e001b */
.L_x_22:
[----:B0-----:R-:W0:Y:S01]  /*1870*/  LDC.64 R6, c[0x0][0x380] ;  /* 0x0000e000ff067b82 */ /* 0x001e220000000a00 */
[----:B------:R-:W-:Y:S01]  /*1880*/  VIADD R31, R28, 0xffffffff ;  /* 0xffffffff1c1f7836 */ /* 0x000fe20000000000 */
[----:B------:R-:W-:Y:S03]  /*1890*/  BSSY B2, `(.L_x_19) ;  /* 0x0000008000027945 */ /* 0x000fe60003800000 */
[----:B------:R-:W-:-:S04]  /*18a0*/  IMAD R29, R31, 0x100, R3 ;  /* 0x000001001f1d7824 */ /* 0x000fc800078e0203 */
[----:B0-----:R-:W-:-:S07]  /*18b0*/  IMAD.WIDE R6, R29, 0x4, R6 ;  /* 0x000000041d067825 */ /* 0x001fce00078e0206 */
.L_x_20:
[----:B------:R-:W-:Y:S05]  /*18c0*/  YIELD ;  /* 0x0000000000007946 */ /* 0x000fea0003800000 */
[----:B------:R0:W-:Y:S06]  /*18d0*/  MEMBAR.SC.CTA ;  /* 0x0000000000007992 */ /* 0x0001ec0000000000 */
[----:B0-----:R-:W2:Y:S02]  /*18e0*/  LDG.E.STRONG.SYS R29, desc[UR8][R6.64] ;  /* 0x00000008061d7981 */ /* 0x001ea4000c1f5900 */
[----:B--2---:R-:W-:-:S13]  /*18f0*/  ISETP.NE.AND P0, PT, R29, RZ, PT ;  /* 0x000000ff1d00720c */ /* 0x004fda0003f05270 */
[----:B------:R-:W-:Y:S05]  /*1900*/  @!P0 BRA `(.L_x_20) ;  /* 0xfffffffc00ec8947 */ /* 0x000fea000383ffff */
[----:B------:R-:W-:Y:S05]  /*1910*/  BSYNC B2 ;  /* 0x0000000000027941 */ /* 0x000fea0003800000 */
.L_x_19:
[----:B------:R-:W-:Y:S01]  /*1920*/  BSSY.RECONVERGENT B2, `(.L_x_21) ;  /* 0x0000006000027945 */ /* 0x000fe20003800200 */
[C---:B------:R-:W-:Y:S02]  /*1930*/  ISETP.GT.AND P0, PT, R29.reuse, -0x1, PT ;  /* 0xffffffff1d00780c */ /* 0x040fe40003f04270 */
[----:B------:R-:W-:Y:S01]  /*1940*/  LOP3.LUT R29, R29, 0x3fffffff, RZ, 0xc0, !PT ;  /* 0x3fffffff1d1d7812 */ /* 0x000fe200078ec0ff */
[----:B------:R-:W-:Y:S05]  /*1950*/  WARPSYNC.EXCLUSIVE R25 ;  /* 0x0000000019007348 */ /* 0x000fea0003a00000 */
[----:B------:R-:W-:-:S05]  /*1960*/  IMAD.IADD R26, R29, 0x1, R26 ;  /* 0x000000011d1a7824 */ /* 0x000fca00078e021a */
[----:B------:R-:W-:-:S07]  /*1970*/  VOTE.ANY R25, PT, P0 ;  /* 0x0000000000197806 */ /* 0x000fce00000e0100 */
[----:B------:R-:W-:Y:S05]  /*1980*/  BSYNC.RECONVERGENT B2 ;  /* 0x0000000000027941 */ /* 0x000fea0003800200 */
.L_x_21:
[----:B------:R-:W-:Y:S01]  /*1990*/  ISETP.GT.U32.AND P1, PT, R28, 0x1, PT ;  /* 0x000000011c00780c */ /* 0x000fe20003f24070 */
[----:B------:R-:W-:-:S12]  /*19a0*/  IMAD.MOV.U32 R28, RZ, RZ, R31 ;  /* 0x000000ffff1c7224 */ /* 0x000fd800078e001f */
[----:B------:R-:W-:Y:S05]  /*19b0*/  @P0 BRA P1, `(.L_x_22) ;  /* 0xfffffffc00ac0947 */ /* 0x000fea000083ffff */
[----:B------:R-:W-:Y:S05]  /*19c0*/  BSYNC B0 ;  /* 0x0000000000007941 */ /* 0x000fea0003800000 */
.L_x_18:
[----:B------:R1:W2:Y:S02]  /*19d0*/  LDS.64 R6, [R11+0x7200] ;  /* 0x007200000b067984 */ /* 0x0002a40000000a00 */
.L_x_17:
[C---:B------:R-:W-:Y:S01]  /*19e0*/  IMAD.IADD R29, R26.reuse, 0x1, -R27 ;  /* 0x000000011a1d7824 */ /* 0x040fe200078e0a1b */
[----:B------:R-:W-:-:S04]  /*19f0*/  LOP3.LUT R25, R26, 0x80000000, RZ, 0xfc, !PT ;  /* 0x800000001a197812 */ /* 0x000fc800078efcff */
[C---:B0-2---:R-:W-:Y:S01]  /*1a00*/  IADD3 R6, P0, PT, R29.reuse, R6, RZ ;  /* 0x000000061d067210 */ /* 0x045fe20007f1e0ff */
[----:B------:R0:W-:Y:S03]  /*1a10*/  STG.E.STRONG.SYS desc[UR8][R4.64], R25 ;  /* 0x0000001904007986 */ /* 0x0001e6000c115908 */
[----:B------:R-:W-:-:S05]  /*1a20*/  LEA.HI.X.SX32 R7, R29, R7, 0x1, P0 ;  /* 0x000000071d077211 */ /* 0x000fca00000f0eff */
[----:B------:R0:W-:Y:S04]  /*1a30*/  STS.64 [R11+0x7200], R6 ;  /* 0x007200060b007388 */ /* 0x0001e80000000a00 */
.L_x_16:
[----:B------:R-:W-:Y:S05]  /*1a40*/  BSYNC B1 ;  /* 0x0000000000017941 */ /* 0x000fea0003800000 */
.L_x_15:
[----:B------:R-:W2:Y:S01]  /*1a50*/  LDC R26, c[0x0][0x3c0] ;  /* 0x0000f000ff1a7b82 */ /* 0x000ea20000000800 */
[----:B------:R-:W-:-:S07]  /*1a60*/  LEA R47, R47, UR4, 0x3 ;  /* 0x000000042f2f7c11 */ /* 0x000fce000f8e18ff */
[----:B0-----:R-:W0:Y:S01]  /*1a70*/  LDC.64 R4, c[0x0][0x390] ;  /* 0x0000e400ff047b82 */ /* 0x001e220000000a00 */
[----:B--2---:R-:W-:Y:S02]  /*1a80*/  ISETP.LE.AND P0, PT, R26, UR10, PT ;  /* 0x0000000a1a007c0c */ /* 0x004fe4000bf03270 */
[----:B0-----:R-:W-:-:S04]  /*1a90*/  ISETP.EQ.U32.AND P1, PT, R4, RZ, PT ;  /* 0x000000ff0400720c */ /* 0x001fc80003f22070 */
[----:B------:R-:W-:-:S04]  /*1aa0*/  ISETP.EQ.OR.EX P0, PT, R5, RZ, !P0, P1 ;  /* 0x000000ff0500720c */ /* 0x000fc80004702710 */
[----:B------:R-:W-:-:S13]  /*1ab0*/  ISETP.GT.U32.OR P0, PT, R3, 0xff, P0 ;  /* 0x000000ff0300780c */ /* 0x000fda0000704470 */
[----:B------:R-:W-:Y:S05]  /*1ac0*/  @P0 BRA `(.L_x_23) ;  /* 0x00000000001c0947 */ /* 0x000fea0003800000 */
[----:B------:R-:W0:Y:S01]  /*1ad0*/  LDS.64 R6, [R11+0x7200] ;  /* 0x007200000b067984 */ /* 0x000e220000000a00 */
[C---:B------:R-:W-:Y:S02]  /*1ae0*/  LEA R4, P2, R3.reuse, R4, 0x3 ;  /* 0x0000000403047211 */ /* 0x040fe400078418ff */
[--C-:B------:R-:W-:Y:S02]  /*1af0*/  SHF.R.S32.HI R25, RZ, 0x1f, R27.reuse ;  /* 0x0000001fff197819 */ /* 0x100fe4000001141b */
[----:B------:R-:W-:Y:S02]  /*1b00*/  LEA.HI.X R5, R3, R5, RZ, 0x3, P2 ;  /* 0x0000000503057211 */ /* 0x000fe400010f1cff */
[----:B0-----:R-:W-:-:S04]  /*1b10*/  IADD3 R6, P0, P1, R6, R0, R27 ;  /* 0x0000000006067210 */ /* 0x001fc8000791e01b */
[----:B------:R-:W-:-:S05]  /*1b20*/  IADD3.X R7, PT, PT, R7, RZ, R25, P0, P1 ;  /* 0x000000ff07077210 */ /* 0x000fca00007e2419 */
[----:B------:R0:W-:Y:S04]  /*1b30*/  STG.E.64 desc[UR8][R4.64], R6 ;  /* 0x0000000604007986 */ /* 0x0001e8000c101b08 */
.L_x_23:
[----:B------:R-:W-:Y:S05]  /*1b40*/  WARPSYNC.ALL ;  /* 0x0000000000007948 */ /* 0x000fea0003800000 */
[----:B------:R-:W-:Y:S01]  /*1b50*/  BAR.SYNC.DEFER_BLOCKING 0x0 ;  /* 0x0000000000007b1d */ /* 0x000fe20000010000 */
[----:B------:R-:W-:-:S05]  /*1b60*/  ISETP.LT.AND P0, PT, R26, UR10, PT ;  /* 0x0000000a1a007c0c */ /* 0x000fca000bf01270 */
[----:B0-----:R0:W2:Y:S08]  /*1b70*/  LDS.64 R4, [R47+0x7200] ;  /* 0x007200002f047984 */ /* 0x0010b00000000a00 */
[----:B0-----:R-:W-:Y:S05]  /*1b80*/  @P0 BRA `(.L_x_24) ;  /* 0x0000000000700947 */ /* 0x001fea0003800000 */
[----:B------:R-:W0:Y:S01]  /*1b90*/  LDCU.64 UR12, c[0x0][0x3a0] ;  /* 0x00007400ff0c77ac */ /* 0x000e220008000a00 */
[C---:B------:R-:W-:Y:S02]  /*1ba0*/  LOP3.LUT R7, R3.reuse, 0x3e0, RZ, 0xc0, !PT ;  /* 0x000003e003077812 */ /* 0x040fe400078ec0ff */
[----:B------:R-:W-:-:S05]  /*1bb0*/  LOP3.LUT R2, R3, 0x1f, RZ, 0xc0, !PT ;  /* 0x0000001f03027812 */ /* 0x000fca00078ec0ff */
[----:B------:R-:W-:-:S05]  /*1bc0*/  IMAD R7, R7, 0x13, R2 ;  /* 0x0000001307077824 */ /* 0x000fca00078e0202 */
[----:B--2---:R-:W-:-:S05]  /*1bd0*/  IADD3 R0, P0, PT, R7, R4, RZ ;  /* 0x0000000407007210 */ /* 0x004fca0007f1e0ff */
[----:B------:R-:W-:Y:S01]  /*1be0*/  IMAD.X R5, RZ, RZ, R5, P0 ;  /* 0x000000ffff057224 */ /* 0x000fe200000e0605 */
[----:B0-----:R-:W-:-:S04]  /*1bf0*/  LEA R2, P0, R0, UR12, 0x2 ;  /* 0x0000000c00027c11 */ /* 0x001fc8000f8010ff */
[----:B------:R-:W-:-:S05]  /*1c00*/  LEA.HI.X R3, R0, UR13, R5, 0x2, P0 ;  /* 0x0000000d00037c11 */ /* 0x000fca00080f1405 */
[----:B------:R-:W-:Y:S04]  /*1c10*/  STG.E desc[UR8][R2.64], R44 ;  /* 0x0000002c02007986 */ /* 0x000fe8000c101908 */
        /* <DEDUP_REMOVED lines=17> */
[----:B------:R-:W-:Y:S01]  /*1d30*/  STG.E desc[UR8][R2.64+0x900], R24 ;  /* 0x0009001802007986 */ /* 0x000fe2000c101908 */
[----:B------:R-:W-:Y:S05]  /*1d40*/  EXIT ;  /* 0x000000000000794d */ /* 0x000fea0003800000 */
.L_x_24:
[C---:B------:R-:W-:Y:S01]  /*1d50*/  LOP3.LUT R7, R3.reuse, 0x3e0, RZ, 0xc0, !PT ;  /* 0x000003e003077812 */ /* 0x040fe200078ec0ff */
[----:B------:R-:W0:Y:S01]  /*1d60*/  LDCU.64 UR12, c[0x0][0x3a0] ;  /* 0x00007400ff0c77ac */ /* 0x000e220008000a00 */
[----:B------:R-:W-:Y:S01]  /*1d70*/  LOP3.LUT R2, R3, 0x1f, RZ, 0xc0, !PT ;  /* 0x0000001f03027812 */ /* 0x000fe200078ec0ff */
[----:B-1----:R-:W-:-:S04]  /*1d80*/  IMAD.U32 R11, RZ, RZ, UR7 ;  /* 0x00000007ff0b7e24 */ /* 0x002fc8000f8e00ff */
[----:B------:R-:W-:Y:S02]  /*1d90*/  IMAD R7, R7, 0x13, R2 ;  /* 0x0000001307077824 */ /* 0x000fe400078e0202 */
[----:B------:R-:W-:Y:S02]  /*1da0*/  IMAD R0, R11, -0x1c80, R26 ;  /* 0xffffe3800b007824 */ /* 0x000fe400078e021a */
[C---:B------:R-:W-:Y:S01]  /*1db0*/  VIADD R11, R7.reuse, 0x20 ;  /* 0x00000020070b7836 */ /* 0x040fe20000000000 */
[C---:B--2---:R-:W-:Y:S01]  /*1dc0*/  IADD3 R3, P0, PT, R7.reuse, R4, RZ ;  /* 0x0000000407037210 */ /* 0x044fe20007f1e0ff */
[C---:B------:R-:W-:Y:S01]  /*1dd0*/  VIADD R25, R7.reuse, 0x60 ;  /* 0x0000006007197836 */ /* 0x040fe20000000000 */
[-C--:B------:R-:W-:Y:S02]  /*1de0*/  ISETP.GE.AND P1, PT, R7, R0.reuse, PT ;  /* 0x000000000700720c */ /* 0x080fe40003f26270 */
[-C--:B------:R-:W-:Y:S01]  /*1df0*/  ISETP.GE.AND P2, PT, R11, R0.reuse, PT ;  /* 0x000000000b00720c */ /* 0x080fe20003f46270 */
[----:B------:R-:W-:Y:S01]  /*1e00*/  IMAD.X R4, RZ, RZ, R5, P0 ;  /* 0x000000ffff047224 */ /* 0x000fe200000e0605 */
[----:B------:R-:W-:Y:S01]  /*1e10*/  ISETP.GE.AND P4, PT, R25, R0, PT ;  /* 0x000000001900720c */ /* 0x000fe20003f86270 */
[----:B------:R-:W-:Y:S01]  /*1e20*/  VIADD R5, R7, 0x40 ;  /* 0x0000004007057836 */ /* 0x000fe20000000000 */
[----:B0-----:R-:W-:Y:S01]  /*1e30*/  LEA R2, P0, R3, UR12, 0x2 ;  /* 0x0000000c03027c11 */ /* 0x001fe2000f8010ff */
[----:B------:R-:W-:-:S02]  /*1e40*/  VIADD R11, R7, 0xa0 ;  /* 0x000000a0070b7836 */ /* 0x000fc40000000000 */
[----:B------:R-:W-:Y:S01]  /*1e50*/  VIADD R25, R7, 0xc0 ;  /* 0x000000c007197836 */ /* 0x000fe20000000000 */
[-C--:B------:R-:W-:Y:S01]  /*1e60*/  ISETP.GE.AND P3, PT, R5, R0.reuse, PT ;  /* 0x000000000500720c */ /* 0x080fe20003f66270 */
[----:B------:R-:W-:Y:S01]  /*1e70*/  VIADD R5, R7, 0x80 ;  /* 0x0000008007057836 */ /* 0x000fe20000000000 */
[----:B------:R-:W-:Y:S02]  /*1e80*/  LEA.HI.X R3, R3, UR13, R4, 0x2, P0 ;  /* 0x0000000d03037c11 */ /* 0x000fe400080f1404 */
[-C--:B------:R-:W-:Y:S01]  /*1e90*/  ISETP.GE.AND P6, PT, R11, R0.reuse, PT ;  /* 0x000000000b00720c */ /* 0x080fe20003fc6270 */
[----:B------:R-:W-:Y:S01]  /*1ea0*/  VIADD R11, R7, 0x100 ;  /* 0x00000100070b7836 */ /* 0x000fe20000000000 */
[-C--:B------:R-:W-:Y:S01]  /*1eb0*/  ISETP.GE.AND P5, PT, R5, R0.reuse, PT ;  /* 0x000000000500720c */ /* 0x080fe20003fa6270 */
[----:B------:R-:W-:Y:S01]  /*1ec0*/  VIADD R5, R7, 0xe0 ;  /* 0x000000e007057836 */ /* 0x000fe20000000000 */
[----:B------:R-:W-:Y:S01]  /*1ed0*/  @!P1 STG.E desc[UR8][R2.64], R44 ;  /* 0x0000002c02009986 */ /* 0x000fe2000c101908 */
[----:B------:R-:W-:-:S03]  /*1ee0*/  ISETP.GE.AND P0, PT, R25, R0, PT ;  /* 0x000000001900720c */ /* 0x000fc60003f06270 */
[-C--:B------:R-:W-:Y:S01]  /*1ef0*/  ISETP.GE.AND P1, PT, R5, R0.reuse, PT ;  /* 0x000000000500720c */ /* 0x080fe20003f26270 */
[----:B------:R-:W-:Y:S01]  /*1f00*/  VIADD R5, R7, 0x120 ;  /* 0x0000012007057836 */ /* 0x000fe20000000000 */
[----:B------:R-:W-:Y:S04]  /*1f10*/  @!P3 STG.E desc[UR8][R2.64+0x100], R42 ;  /* 0x0001002a0200b986 */ /* 0x000fe8000c101908 */
[-C--:B------:R-:W-:Y:S01]  /*1f20*/  ISETP.GE.AND P3, PT, R5, R0.reuse, PT ;  /* 0x000000000500720c */ /* 0x080fe20003f66270 */
[----:B------:R-:W-:Y:S01]  /*1f30*/  VIADD R5, R7, 0x160 ;  /* 0x0000016007057836 */ /* 0x000fe20000000000 */
[----:B------:R-:W-:Y:S01]  /*1f40*/  @!P2 STG.E desc[UR8][R2.64+0x80], R43 ;  /* 0x0000802b0200a986 */ /* 0x000fe2000c101908 */
[----:B------:R-:W-:Y:S01]  /*1f50*/  ISETP.GE.AND P2, PT, R11, R0, PT ;  /* 0x000000000b00720c */ /* 0x000fe20003f46270 */
[----:B------:R-:W-:-:S02]  /*1f60*/  VIADD R11, R7, 0x140 ;  /* 0x00000140070b7836 */ /* 0x000fc40000000000 */
[----:B------:R0:W-:Y:S01]  /*1f70*/  @!P5 STG.E desc[UR8][R2.64+0x200], R9 ;  /* 0x000200090200d986 */ /* 0x0001e2000c101908 */
[-C--:B------:R-:W-:Y:S01]  /*1f80*/  ISETP.GE.AND P5, PT, R5, R0.reuse, PT ;  /* 0x000000000500720c */ /* 0x080fe20003fa6270 */
[----:B------:R-:W-:Y:S02]  /*1f90*/  VIADD R5, R7, 0x1a0 ;  /* 0x000001a007057836 */ /* 0x000fe40000000000 */
[----:B------:R1:W-:Y:S01]  /*1fa0*/  @!P4 STG.E desc[UR8][R2.64+0x180], R8 ;  /* 0x000180080200c986 */ /* 0x0003e2000c101908 */
[-C--:B------:R-:W-:Y:S01]  /*1fb0*/  ISETP.GE.AND P4, PT, R11, R0.reuse, PT ;  /* 0x000000000b00720c */ /* 0x080fe20003f86270 */
[----:B------:R-:W-:Y:S02]  /*1fc0*/  VIADD R11, R7, 0x180 ;  /* 0x00000180070b7836 */ /* 0x000fe40000000000 */
[----:B------:R1:W-:Y:S01]  /*1fd0*/  @!P0 STG.E desc[UR8][R2.64+0x300], R12 ;  /* 0x0003000c02008986 */ /* 0x0003e2000c101908 */
[----:B------:R-:W-:Y:S01]  /*1fe0*/  ISETP.GE.AND P0, PT, R5, R0, PT ;  /* 0x000000000500720c */ /* 0x000fe20003f06270 */
[----:B------:R-:W-:-:S02]  /*1ff0*/  VIADD R5, R7, 0x1e0 ;  /* 0x000001e007057836 */ /* 0x000fc40000000000 */
[----:B------:R1:W-:Y:S01]  /*2000*/  @!P6 STG.E desc[UR8][R2.64+0x280], R10 ;  /* 0x0002800a0200e986 */ /* 0x0003e2000c101908 */
[-C--:B------:R-:W-:Y:S01]  /*2010*/  ISETP.GE.AND P6, PT, R11, R0.reuse, PT ;  /* 0x000000000b00720c */ /* 0x080fe20003fc6270 */
[----:B------:R-:W-:Y:S02]  /*2020*/  VIADD R11, R7, 0x1c0 ;  /* 0x000001c0070b7836 */ /* 0x000fe40000000000 */
[----:B------:R1:W-:Y:S01]  /*2030*/  @!P2 STG.E desc[UR8][R2.64+0x400], R14 ;  /* 0x0004000e0200a986 */ /* 0x0003e2000c101908 */
[-C--:B------:R-:W-:Y:S01]  /*2040*/  ISETP.GE.AND P2, PT, R5, R0.reuse, PT ;  /* 0x000000000500720c */ /* 0x080fe20003f46270 */
[C---:B0-----:R-:W-:Y:S02]  /*2050*/  VIADD R9, R7.reuse, 0x200 ;  /* 0x0000020007097836 */ /* 0x041fe40000000000 */
[C---:B------:R-:W-:Y:S01]  /*2060*/  VIADD R5, R7.reuse, 0x220 ;  /* 0x0000022007057836 */ /* 0x040fe20000000000 */
[----:B------:R1:W-:Y:S01]  /*2070*/  @!P1 STG.E desc[UR8][R2.64+0x380], R13 ;  /* 0x0003800d02009986 */ /* 0x0003e2000c101908 */
[----:B------:R-:W-:Y:S01]  /*2080*/  VIADD R7, R7, 0x240 ;  /* 0x0000024007077836 */ /* 0x000fe20000000000 */
[----:B------:R-:W-:-:S02]  /*2090*/  ISETP.GE.AND P1, PT, R11, R0, PT ;  /* 0x000000000b00720c */ /* 0x000fc40003f26270 */
[----:B------:R1:W-:Y:S01]  /*20a0*/  @!P3 STG.E desc[UR8][R2.64+0x480], R15 ;  /* 0x0004800f0200b986 */ /* 0x0003e2000c101908 */
[----:B------:R-:W-:-:S03]  /*20b0*/  ISETP.GE.AND P3, PT, R9, R0, PT ;  /* 0x000000000900720c */ /* 0x000fc60003f66270 */
[----:B------:R1:W-:Y:S01]  /*20c0*/  @!P4 STG.E desc[UR8][R2.64+0x500], R16 ;  /* 0x000500100200c986 */ /* 0x0003e2000c101908 */
[----:B------:R-:W-:-:S03]  /*20d0*/  ISETP.GE.AND P4, PT, R5, R0, PT ;  /* 0x000000000500720c */ /* 0x000fc60003f86270 */
[----:B------:R1:W-:Y:S01]  /*20e0*/  @!P5 STG.E desc[UR8][R2.64+0x580], R17 ;  /* 0x000580110200d986 */ /* 0x0003e2000c101908 */
[----:B------:R-:W-:-:S03]  /*20f0*/  ISETP.GE.AND P5, PT, R7, R0, PT ;  /* 0x000000000700720c */ /* 0x000fc60003fa6270 */
[----:B------:R1:W-:Y:S04]  /*2100*/  @!P6 STG.E desc[UR8][R2.64+0x600], R18 ;  /* 0x000600120200e986 */ /* 0x0003e8000c101908 */
[----:B------:R1:W-:Y:S04]  /*2110*/  @!P0 STG.E desc[UR8][R2.64+0x680], R19 ;  /* 0x0006801302008986 */ /* 0x0003e8000c101908 */
[----:B------:R1:W-:Y:S04]  /*2120*/  @!P1 STG.E desc[UR8][R2.64+0x700], R20 ;  /* 0x0007001402009986 */ /* 0x0003e8000c101908 */
[----:B------:R1:W-:Y:S04]  /*2130*/  @!P2 STG.E desc[UR8][R2.64+0x780], R21 ;  /* 0x000780150200a986 */ /* 0x0003e8000c101908 */
[----:B------:R1:W-:Y:S04]  /*2140*/  @!P3 STG.E desc[UR8][R2.64+0x800], R22 ;  /* 0x000800160200b986 */ /* 0x0003e8000c101908 */
[----:B------:R1:W-:Y:S01]  /*2150*/  @!P4 STG.E desc[UR8][R2.64+0x880], R23 ;  /* 0x000880170200c986 */ /* 0x0003e2000c101908 */
[----:B------:R-:W-:Y:S05]  /*2160*/  @P5 EXIT ;  /* 0x000000000000594d */ /* 0x000fea0003800000 */
[----:B------:R-:W-:Y:S01]  /*2170*/  STG.E desc[UR8][R2.64+0x900], R24 ;  /* 0x0009001802007986 */ /* 0x000fe2000c101908 */
[----:B------:R-:W-:Y:S05]  /*2180*/  EXIT ;  /* 0x000000000000794d */ /* 0x000fea0003800000 */
.L_x_14:
[----:B------:R-:W-:Y:S01]  /*2190*/  IMAD.MOV.U32 R2, RZ, RZ, RZ ;  /* 0x000000ffff027224 */ /* 0x000fe200078e00ff */
[C---:B------:R-:W-:Y:S01]  /*21a0*/  ISETP.GT.U32.AND P0, PT, R3.reuse, 0x1f, PT ;  /* 0x0000001f0300780c */ /* 0x040fe20003f04070 */
[----:B------:R-:W-:Y:S05]  /*21b0*/  WARPSYNC.ALL ;  /* 0x0000000000007948 */ /* 0x000fea0003800000 */
[----:B------:R-:W-:-:S05]  /*21c0*/  IMAD.HI.U32 R24, R3, 0x15555556, R2 ;  /* 0x1555555603187827 */ /* 0x000fca00078e0002 */
[----:B------:R-:W-:-:S05]  /*21d0*/  LEA R24, R24, UR4, 0x2 ;  /* 0x0000000418187c11 */ /* 0x000fca000f8e10ff */
[----:B------:R0:W-:Y:S01]  /*21e0*/  STS [R24+0x3410], R27 ;  /* 0x0034101b18007388 */ /* 0x0001e20000000800 */
[----:B------:R-:W-:Y:S06]  /*21f0*/  BAR.SYNC.DEFER_BLOCKING 0x0 ;  /* 0x0000000000007b1d */ /* 0x000fec0000010000 */
[----:B------:R-:W-:Y:S05]  /*2200*/  @P0 BRA `(.L_x_25) ;  /* 0x0000000000e00947 */ /* 0x000fea0003800000 */
[----:B------:R-:W-:Y:S01]  /*2210*/  IMAD.MOV.U32 R5, RZ, RZ, 0x34 ;  /* 0x00000034ff057424 */ /* 0x000fe200078e00ff */
[----:B------:R-:W-:-:S03]  /*2220*/  UMOV UR11, 0xffffffff ;  /* 0xffffffff000b7882 */ /* 0x000fc60000000000 */
[----:B------:R-:W-:-:S05]  /*2230*/  IMAD R18, R3, R5, UR4 ;  /* 0x0000000403127e24 */ /* 0x000fca000f8e0205 */
[----:B------:R-:W-:Y:S04]  /*2240*/  LDS R16, [R18+0x3410] ;  /* 0x0034100012107984 */ /* 0x000fe80000000800 */
[----:B------:R-:W-:Y:S04]  /*2250*/  LDS R17, [R18+0x3414] ;  /* 0x0034140012117984 */ /* 0x000fe80000000800 */
[----:B------:R-:W1:Y:S04]  /*2260*/  LDS R14, [R18+0x3418] ;  /* 0x00341800120e7984 */ /* 0x000e680000000800 */
[----:B------:R-:W-:Y:S04]  /*2270*/  LDS R15, [R18+0x341c] ;  /* 0x00341c00120f7984 */ /* 0x000fe80000000800 */
[----:B------:R-:W2:Y:S04]  /*2280*/  LDS R12, [R18+0x3420] ;  /* 0x00342000120c7984 */ /* 0x000ea80000000800 */
[----:B------:R-:W-:Y:S04]  /*2290*/  LDS R13, [R18+0x3424] ;  /* 0x00342400120d7984 */ /* 0x000fe80000000800 */
[----:B------:R-:W3:Y:S04]  /*22a0*/  LDS R10, [R18+0x3428] ;  /* 0x00342800120a7984 */ /* 0x000ee80000000800 */
[----:B------:R-:W-:Y:S04]  /*22b0*/  LDS R9, [R18+0x342c] ;  /* 0x00342c0012097984 */ /* 0x000fe80000000800 */
[----:B------:R-:W4:Y:S04]  /*22c0*/  LDS R8, [R18+0x3430] ;  /* 0x0034300012087984 */ /* 0x000f280000000800 */
[----:B------:R-:W-:Y:S04]  /*22d0*/  LDS R5, [R18+0x3434] ;  /* 0x0034340012057984 */ /* 0x000fe80000000800 */
[----:B------:R-:W5:Y:S04]  /*22e0*/  LDS R4, [R18+0x3438] ;  /* 0x0034380012047984 */ /* 0x000f680000000800 */
[----:B------:R-:W0:Y:S01]  /*22f0*/  LDS R19, [R18+0x343c] ;  /* 0x00343c0012137984 */ /* 0x000e220000000800 */
[----:B-1----:R-:W-:-:S04]  /*2300*/  IADD3 R20, PT, PT, R14, R17, R16 ;  /* 0x000000110e147210 */ /* 0x002fc80007ffe010 */
[----:B--2---:R-:W-:-:S04]  /*2310*/  IADD3 R20, PT, PT, R12, R20, R15 ;  /* 0x000000140c147210 */ /* 0x004fc80007ffe00f */
[----:B---3--:R-:W-:-:S04]  /*2320*/  IADD3 R20, PT, PT, R10, R20, R13 ;  /* 0x000000140a147210 */ /* 0x008fc80007ffe00d */
[----:B----4-:R-:W-:-:S04]  /*2330*/  IADD3 R20, PT, PT, R8, R20, R9 ;  /* 0x0000001408147210 */ /* 0x010fc80007ffe009 */
[----:B-----5:R-:W-:-:S05]  /*2340*/  IADD3 R20, PT, PT, R4, R20, R5 ;  /* 0x0000001404147210 */ /* 0x020fca0007ffe005 */
[----:B0-----:R-:W-:Y:S01]  /*2350*/  IMAD.IADD R19, R19, 0x1, R20 ;  /* 0x0000000113137824 */ /* 0x001fe200078e0214 */
[----:B------:R-:W-:Y:S06]  /*2360*/  BRA.DIV UR11, `(.L_x_26) ;  /* 0x0000005e0be47947 */ /* 0x000fec000b800000 */
[----:B------:R-:W0:Y:S02]  /*2370*/  SHFL.UP P0, R20, R19, 0x1, RZ ;  /* 0x0420000013147989 */ /* 0x000e2400000000ff */
[----:B0-----:R-:W-:-:S05]  /*2380*/  @P0 IMAD.IADD R20, R19, 0x1, R20 ;  /* 0x0000000113140824 */ /* 0x001fca00078e0214 */
[----:B------:R-:W0:Y:S02]  /*2390*/  SHFL.UP P0, R21, R20, 0x2, RZ ;  /* 0x0440000014157989 */ /* 0x000e2400000000ff */
[----:B0-----:R-:W-:-:S05]  /*23a0*/  @P0 IMAD.IADD R21, R20, 0x1, R21 ;  /* 0x0000000114150824 */ /* 0x001fca00078e0215 */
[----:B------:R-:W0:Y:S02]  /*23b0*/  SHFL.UP P0, R22, R21, 0x4, RZ ;  /* 0x0480000015167989 */ /* 0x000e2400000000ff */
[----:B0-----:R-:W-:-:S05]  /*23c0*/  @P0 IMAD.IADD R22, R21, 0x1, R22 ;  /* 0x0000000115160824 */ /* 0x001fca00078e0216 */
[----:B------:R-:W0:Y:S02]  /*23d0*/  SHFL.UP P0, R23, R22, 0x8, RZ ;  /* 0x0500000016177989 */ /* 0x000e2400000000ff */
[----:B0-----:R-:W-:-:S05]  /*23e0*/  @P0 IMAD.IADD R23, R22, 0x1, R23 ;  /* 0x0000000116170824 */ /* 0x001fca00078e0217 */
[----:B------:R0:W1:Y:S02]  /*23f0*/  SHFL.UP P0, R48, R23, 0x10, RZ ;  /* 0x0600000017307989 */ /* 0x00006400000000ff */
.L_x_118:
[----:B-1----:R-:W-:-:S04]  /*2400*/  @P0 IMAD.IADD R48, R23, 0x1, R48 ;  /* 0x0000000117300824 */ /* 0x002fc800078e0230 */
[----:B------:R-:W-:-:S04]  /*2410*/  IMAD.IADD R19, R48, 0x1, -R19 ;  /* 0x0000000130137824 */ /* 0x000fc800078e0a13 */
[----:B------:R-:W-:Y:S01]  /*2420*/  IMAD.IADD R16, R16, 0x1, R19 ;  /* 0x0000000110107824 */ /* 0x000fe200078e0213 */
[----:B------:R1:W-:Y:S03]  /*2430*/  STS [R18+0x3410], R19 ;  /* 0x0034101312007388 */ /* 0x0003e60000000800 */
        /* <DEDUP_REMOVED lines=19> */
[----:B------:R1:W-:Y:S04]  /*2570*/  STS [R18+0x3438], R5 ;  /* 0x0034380512007388 */ /* 0x0003e80000000800 */
[----:B------:R1:W-:Y:S02]  /*2580*/  STS [R18+0x343c], R21 ;  /* 0x00343c1512007388 */ /* 0x0003e40000000800 */
.L_x_25:
[----:B------:R-:W-:Y:S05]  /*2590*/  WARPSYNC.ALL ;  /* 0x0000000000007948 */ /* 0x000fea0003800000 */
[----:B------:R-:W-:Y:S01]  /*25a0*/  BAR.SYNC.DEFER_BLOCKING 0x0 ;  /* 0x0000000000007b1d */ /* 0x000fe20000010000 */
[----:B------:R-:W-:Y:S02]  /*25b0*/  ISETP.NE.AND P0, PT, R53, RZ, PT ;  /* 0x000000ff3500720c */ /* 0x000fe40003f05270 */
[----:B-1----:R-:W-:-:S03]  /*25c0*/  SHF.R.U32.HI R5, RZ, UR6, R45 ;  /* 0x00000006ff057c19 */ /* 0x002fc6000801162d */
[----:B------:R-:W-:Y:S01]  /*25d0*/  BSSY.RECONVERGENT B0, `(.L_x_27) ;  /* 0x0000029000007945 */ /* 0x000fe20003800200 */
[----:B------:R-:W-:Y:S01]  /*25e0*/  LOP3.LUT R5, R5, UR5, RZ, 0x30, !PT ;  /* 0x0000000505057c12 */ /* 0x000fe2000f8e30ff */
[----:B0-----:R-:W0:Y:S06]  /*25f0*/  LDS R24, [R24+0x3410] ;  /* 0x0034100018187984 */ /* 0x001e2c0000000800 */
[----:B------:R-:W-:Y:S05]  /*2600*/  @P0 BRA `(.L_x_28) ;  /* 0x0000000000940947 */ /* 0x000fea0003800000 */
[----:B------:R-:W-:-:S05]  /*2610*/  LEA R4, R3, UR4, 0x2 ;  /* 0x0000000403047c11 */ /* 0x000fca000f8e10ff */
[----:B------:R-:W0:Y:S04]  /*2620*/  LDS R13, [R4] ;  /* 0x00000000040d7984 */ /* 0x000e280000000800 */
[----:B------:R-:W1:Y:S04]  /*2630*/  LDS R15, [R4+0x400] ;  /* 0x00040000040f7984 */ /* 0x000e680000000800 */
[----:B------:R-:W2:Y:S04]  /*2640*/  LDS R17, [R4+0x800] ;  /* 0x0008000004117984 */ /* 0x000ea80000000800 */
[----:B------:R-:W3:Y:S04]  /*2650*/  LDS R19, [R4+0xc00] ;  /* 0x000c000004137984 */ /* 0x000ee80000000800 */
[----:B------:R-:W4:Y:S04]  /*2660*/  LDS R21, [R4+0x1000] ;  /* 0x0010000004157984 */ /* 0x000f280000000800 */
[----:B------:R-:W5:Y:S04]  /*2670*/  LDS R23, [R4+0x1400] ;  /* 0x0014000004177984 */ /* 0x000f680000000800 */
[----:B------:R-:W5:Y:S04]  /*2680*/  LDS R45, [R4+0x1800] ;  /* 0x00180000042d7984 */ /* 0x000f680000000800 */
[----:B------:R-:W5:Y:S04]  /*2690*/  LDS R47, [R4+0x1c00] ;  /* 0x001c0000042f7984 */ /* 0x000f680000000800 */
[----:B------:R-:W5:Y:S04]  /*26a0*/  LDS R49, [R4+0x2000] ;  /* 0x0020000004317984 */ /* 0x000f680000000800 */
[----:B------:R-:W5:Y:S04]  /*26b0*/  LDS R51, [R4+0x2400] ;  /* 0x0024000004337984 */ /* 0x000f680000000800 */
[----:B------:R-:W5:Y:S01]  /*26c0*/  LDS R8, [R4+0x2800] ;  /* 0x0028000004087984 */ /* 0x000f620000000800 */
[----:B0-----:R-:W-:-:S03]  /*26d0*/  IMAD.IADD R13, R24, 0x1, R13 ;  /* 0x00000001180d7824 */ /* 0x001fc600078e020d */
[----:B------:R-:W0:Y:S01]  /*26e0*/  LDS R9, [R4+0x2c00] ;  /* 0x002c000004097984 */ /* 0x000e220000000800 */
[----:B-1----:R-:W-:-:S03]  /*26f0*/  IMAD.IADD R15, R24, 0x1, R15 ;  /* 0x00000001180f7824 */ /* 0x002fc600078e020f */
[----:B------:R1:W-:Y:S01]  /*2700*/  STS [R4], R13 ;  /* 0x0000000d04007388 */ /* 0x0003e20000000800 */
[C---:B--2---:R-:W-:Y:S02]  /*2710*/  IMAD.IADD R17, R24.reuse, 0x1, R17 ;  /* 0x0000000118117824 */ /* 0x044fe400078e0211 */
[C---:B---3--:R-:W-:Y:S01]  /*2720*/  IMAD.IADD R19, R24.reuse, 0x1, R19 ;  /* 0x0000000118137824 */ /* 0x048fe200078e0213 */
[----:B------:R2:W-:Y:S01]  /*2730*/  STS [R4+0x400], R15 ;  /* 0x0004000f04007388 */ /* 0x0005e20000000800 */
[----:B----4-:R-:W-:-:S03]  /*2740*/  IMAD.IADD R21, R24, 0x1, R21 ;  /* 0x0000000118157824 */ /* 0x010fc600078e0215 */
[----:B------:R2:W-:Y:S01]  /*2750*/  STS [R4+0x800], R17 ;  /* 0x0008001104007388 */ /* 0x0005e20000000800 */
[----:B-----5:R-:W-:-:S03]  /*2760*/  IMAD.IADD R23, R24, 0x1, R23 ;  /* 0x0000000118177824 */ /* 0x020fc600078e0217 */
[----:B------:R2:W-:Y:S01]  /*2770*/  STS [R4+0xc00], R19 ;  /* 0x000c001304007388 */ /* 0x0005e20000000800 */
[----:B------:R-:W-:-:S03]  /*2780*/  IMAD.IADD R45, R24, 0x1, R45 ;  /* 0x00000001182d7824 */ /* 0x000fc600078e022d */
[----:B------:R2:W-:Y:S01]  /*2790*/  STS [R4+0x1000], R21 ;  /* 0x0010001504007388 */ /* 0x0005e20000000800 */
[----:B------:R-:W-:-:S03]  /*27a0*/  IMAD.IADD R47, R24, 0x1, R47 ;  /* 0x00000001182f7824 */ /* 0x000fc600078e022f */
[----:B------:R2:W-:Y:S01]  /*27b0*/  STS [R4+0x1400], R23 ;  /* 0x0014001704007388 */ /* 0x0005e20000000800 */
[----:B------:R-:W-:-:S03]  /*27c0*/  IMAD.IADD R49, R24, 0x1, R49 ;  /* 0x0000000118317824 */ /* 0x000fc600078e0231 */
[----:B------:R2:W-:Y:S01]  /*27d0*/  STS [R4+0x1800], R45 ;  /* 0x0018002d04007388 */ /* 0x0005e20000000800 */
[----:B------:R-:W-:-:S03]  /*27e0*/  IMAD.IADD R51, R24, 0x1, R51 ;  /* 0x0000000118337824 */ /* 0x000fc600078e0233 */
[----:B------:R2:W-:Y:S01]  /*27f0*/  STS [R4+0x1c00], R47 ;  /* 0x001c002f04007388 */ /* 0x0005e20000000800 */
[----:B-1----:R-:W-:-:S03]  /*2800*/  IMAD.IADD R13, R24, 0x1, R8 ;  /* 0x00000001180d7824 */ /* 0x002fc600078e0208 */
[----:B------:R2:W-:Y:S01]  /*2810*/  STS [R4+0x2000], R49 ;  /* 0x0020003104007388 */ /* 0x0005e20000000800 */
[----:B0-----:R-:W-:-:S03]  /*2820*/  IMAD.IADD R9, R24, 0x1, R9 ;  /* 0x0000000118097824 */ /* 0x001fc600078e0209 */
[----:B------:R2:W-:Y:S04]  /*2830*/  STS [R4+0x2400], R51 ;  /* 0x0024003304007388 */ /* 0x0005e80000000800 */
[----:B------:R2:W-:Y:S04]  /*2840*/  STS [R4+0x2800], R13 ;  /* 0x0028000d04007388 */ /* 0x0005e80000000800 */
[----:B------:R2:W-:Y:S02]  /*2850*/  STS [R4+0x2c00], R9 ;  /* 0x002c000904007388 */ /* 0x0005e40000000800 */
.L_x_28:
[----:B------:R-:W-:Y:S05]  /*2860*/  BSYNC.RECONVERGENT B0 ;  /* 0x0000000000007941 */ /* 0x000fea0003800200 */
.L_x_27:
[----:B------:R-:W-:Y:S01]  /*2870*/  BAR.SYNC.DEFER_BLOCKING 0x0 ;  /* 0x0000000000007b1d */ /* 0x000fe20000010000 */
[----:B------:R-:W-:Y:S01]  /*2880*/  R2P PR, R5, 0x7f ;  /* 0x0000007f05007804 */ /* 0x000fe20000000000 */
[----:B------:R-:W-:-:S04]  /*2890*/  IMAD.MOV.U32 R8, RZ, RZ, RZ ;  /* 0x000000ffff087224 */ /* 0x000fc800078e00ff */
[----:B------:R-:W-:Y:S01]  /*28a0*/  BSSY.RECONVERGENT B0, `(.L_x_29) ;  /* 0x0000026000007945 */ /* 0x000fe20003800200 */
[----:B--2---:R-:W1:Y:S07]  /*28b0*/  S2R R23, SR_LEMASK ;  /* 0x0000000000177919 */ /* 0x004e6e0000003a00 */
[----:B------:R-:W-:Y:S02]  /*28c0*/  VOTE.ANY R4, PT, P0 ;  /* 0x0000000000047806 */ /* 0x000fe400000e0100 */
[----:B------:R-:W-:-:S02]  /*28d0*/  VOTE.ANY R9, PT, P1 ;  /* 0x0000000000097806 */ /* 0x000fc400008e0100 */
[----:B------:R-:W-:Y:S02]  /*28e0*/  @!P0 LOP3.LUT R4, RZ, R4, RZ, 0x33, !PT ;  /* 0x00000004ff048212 */ /* 0x000fe400078e33ff */
[----:B------:R-:W-:Y:S02]  /*28f0*/  VOTE.ANY R13, PT, P2 ;  /* 0x00000000000d7806 */ /* 0x000fe400010e0100 */
[----:B------:R-:W-:Y:S02]  /*2900*/  @!P1 LOP3.LUT R9, RZ, R9, RZ, 0x33, !PT ;  /* 0x00000009ff099212 */ /* 0x000fe400078e33ff */
[----:B------:R-:W-:Y:S02]  /*2910*/  VOTE.ANY R15, PT, P3 ;  /* 0x00000000000f7806 */ /* 0x000fe400018e0100 */
[----:B------:R-:W-:Y:S02]  /*2920*/  @!P2 LOP3.LUT R13, RZ, R13, RZ, 0x33, !PT ;  /* 0x0000000dff0da212 */ /* 0x000fe400078e33ff */
[----:B------:R-:W-:-:S02]  /*2930*/  LOP3.LUT R4, R9, R4, RZ, 0xc0, !PT ;  /* 0x0000000409047212 */ /* 0x000fc400078ec0ff */
[----:B------:R-:W-:Y:S02]  /*2940*/  @!P3 LOP3.LUT R15, RZ, R15, RZ, 0x33, !PT ;  /* 0x0000000fff0fb212 */ /* 0x000fe400078e33ff */
[----:B------:R-:W-:Y:S02]  /*2950*/  LOP3.LUT R4, R13, R4, RZ, 0xc0, !PT ;  /* 0x000000040d047212 */ /* 0x000fe400078ec0ff */
[----:B------:R-:W-:Y:S02]  /*2960*/  VOTE.ANY R9, PT, P4 ;  /* 0x0000000000097806 */ /* 0x000fe400020e0100 */
[----:B------:R-:W-:Y:S02]  /*2970*/  LOP3.LUT P0, RZ, R5, 0x80, RZ, 0xc0, !PT ;  /* 0x0000008005ff7812 */ /* 0x000fe4000780c0ff */
[----:B------:R-:W-:Y:S02]  /*2980*/  LOP3.LUT R4, R15, R4, RZ, 0xc0, !PT ;  /* 0x000000040f047212 */ /* 0x000fe400078ec0ff */
[----:B------:R-:W-:-:S02]  /*2990*/  VOTE.ANY R13, PT, P5 ;  /* 0x00000000000d7806 */ /* 0x000fc400028e0100 */
[----:B------:R-:W-:Y:S02]  /*29a0*/  @!P4 LOP3.LUT R9, RZ, R9, RZ, 0x33, !PT ;  /* 0x00000009ff09c212 */ /* 0x000fe400078e33ff */
[----:B------:R-:W-:Y:S02]  /*29b0*/  @!P5 LOP3.LUT R13, RZ, R13, RZ, 0x33, !PT ;  /* 0x0000000dff0dd212 */ /* 0x000fe400078e33ff */
[----:B------:R-:W-:Y:S02]  /*29c0*/  LOP3.LUT R4, R9, R4, RZ, 0xc0, !PT ;  /* 0x0000000409047212 */ /* 0x000fe400078ec0ff */
[----:B------:R-:W-:Y:S02]  /*29d0*/  VOTE.ANY R9, PT, P6 ;  /* 0x0000000000097806 */ /* 0x000fe400030e0100 */
[----:B------:R-:W-:Y:S02]  /*29e0*/  LOP3.LUT R4, R13, R4, RZ, 0xc0, !PT ;  /* 0x000000040d047212 */ /* 0x000fe400078ec0ff */
[----:B------:R-:W-:-:S02]  /*29f0*/  VOTE.ANY R13, PT, P0 ;  /* 0x00000000000d7806 */ /* 0x000fc400000e0100 */
[----:B------:R-:W-:Y:S02]  /*2a00*/  @!P6 LOP3.LUT R9, RZ, R9, RZ, 0x33, !PT ;  /* 0x00000009ff09e212 */ /* 0x000fe400078e33ff */
[----:B------:R-:W-:Y:S02]  /*2a10*/  @!P0 LOP3.LUT R13, RZ, R13, RZ, 0x33, !PT ;  /* 0x0000000dff0d8212 */ /* 0x000fe400078e33ff */
[----:B------:R-:W-:Y:S02]  /*2a20*/  LOP3.LUT R4, R9, R4, RZ, 0xc0, !PT ;  /* 0x0000000409047212 */ /* 0x000fe400078ec0ff */
[----:B------:R-:W-:Y:S02]  /*2a30*/  SHF.R.U32.HI R9, RZ, UR6, R6 ;  /* 0x00000006ff097c19 */ /* 0x000fe40008011606 */
[----:B------:R-:W-:Y:S01]  /*2a40*/  LOP3.LUT R10, R13, R4, RZ, 0xc0, !PT ;  /* 0x000000040d0a7212 */ /* 0x000fe200078ec0ff */
[----:B------:R-:W-:Y:S01]  /*2a50*/  IMAD.SHL.U32 R4, R3, 0x20, RZ ;  /* 0x0000002003047824 */ /* 0x000fe200078e00ff */
[----:B------:R-:W-:-:S02]  /*2a60*/  LOP3.LUT R9, R9, UR5, RZ, 0x30, !PT ;  /* 0x0000000509097c12 */ /* 0x000fc4000f8e30ff */
[----:B------:R-:W2:Y:S01]  /*2a70*/  FLO.U32 R15, R10 ;  /* 0x0000000a000f7300 */ /* 0x000ea200000e0000 */
[----:B-1----:R-:W-:Y:S02]  /*2a80*/  LOP3.LUT R14, R23, R10, RZ, 0xc0, !PT ;  /* 0x0000000a170e7212 */ /* 0x002fe400078ec0ff */
[----:B------:R-:W-:-:S05]  /*2a90*/  LOP3.LUT R4, R4, 0x7c00, RZ, 0xc0, !PT ;  /* 0x00007c0004047812 */ /* 0x000fca00078ec0ff */
[----:B------:R-:W1:Y:S01]  /*2aa0*/  POPC R14, R14 ;  /* 0x0000000e000e7309 */ /* 0x000e620000000000 */
[----:B------:R-:W-:Y:S01]  /*2ab0*/  VIADD R22, R4, UR4 ;  /* 0x0000000404167c36 */ /* 0x000fe20008000000 */
[----:B--2---:R-:W-:-:S13]  /*2ac0*/  ISETP.NE.AND P0, PT, R46, R15, PT ;  /* 0x0000000f2e00720c */ /* 0x004fda0003f05270 */
[----:B-1----:R-:W-:Y:S05]  /*2ad0*/  @P0 BRA `(.L_x_30) ;  /* 0x0000000000080947 */ /* 0x002fea0003800000 */
[----:B------:R-:W-:-:S05]  /*2ae0*/  IMAD R5, R5, 0x4, R22 ;  /* 0x0000000405057824 */ /* 0x000fca00078e0216 */
[----:B------:R1:W2:Y:S02]  /*2af0*/  ATOMS.ADD R8, [R5], R14 ;  /* 0x0000000e0508738c */ /* 0x0002a40000000000 */
.L_x_30:
[----:B------:R-:W-:Y:S05]  /*2b00*/  BSYNC.RECONVERGENT B0 ;  /* 0x0000000000007941 */ /* 0x000fea0003800200 */
.L_x_29:
[----:B------:R-:W-:Y:S01]  /*2b10*/  R2P PR, R9, 0x7f ;  /* 0x0000007f09007804 */ /* 0x000fe20000000000 */
[----:B--2---:R2:W3:Y:S01]  /*2b20*/  SHFL.IDX PT, R8, R8, R15, 0x1f ;  /* 0x00001f0f08087589 */ /* 0x0044e200000e0000 */
[----:B------:R-:W-:Y:S01]  /*2b30*/  BSSY.RECONVERGENT B0, `(.L_x_31) ;  /* 0x0000023000007945 */ /* 0x000fe20003800200 */
[----:B------:R-:W-:-:S10]  /*2b40*/  IMAD.MOV.U32 R12, RZ, RZ, RZ ;  /* 0x000000ffff0c7224 */ /* 0x000fd400078e00ff */
[----:B------:R-:W-:Y:S02]  /*2b50*/  VOTE.ANY R4, PT, P0 ;  /* 0x0000000000047806 */ /* 0x000fe400000e0100 */
[----:B-1----:R-:W-:Y:S02]  /*2b60*/  VOTE.ANY R5, PT, P1 ;  /* 0x0000000000057806 */ /* 0x002fe400008e0100 */
[----:B------:R-:W-:Y:S02]  /*2b70*/  @!P0 LOP3.LUT R4, RZ, R4, RZ, 0x33, !PT ;  /* 0x00000004ff048212 */ /* 0x000fe400078e33ff */
[----:B------:R-:W-:Y:S02]  /*2b80*/  VOTE.ANY R13, PT, P2 ;  /* 0x00000000000d7806 */ /* 0x000fe400010e0100 */
[----:B------:R-:W-:Y:S02]  /*2b90*/  @!P1 LOP3.LUT R5, RZ, R5, RZ, 0x33, !PT ;  /* 0x00000005ff059212 */ /* 0x000fe400078e33ff */
[----:B------:R-:W-:-:S02]  /*2ba0*/  @!P2 LOP3.LUT R13, RZ, R13, RZ, 0x33, !PT ;  /* 0x0000000dff0da212 */ /* 0x000fc400078e33ff */
[----:B------:R-:W-:Y:S02]  /*2bb0*/  LOP3.LUT R4, R5, R4, RZ, 0xc0, !PT ;  /* 0x0000000405047212 */ /* 0x000fe400078ec0ff */
[----:B------:R-:W-:Y:S02]  /*2bc0*/  VOTE.ANY R5, PT, P3 ;  /* 0x0000000000057806 */ /* 0x000fe400018e0100 */
[----:B------:R-:W-:Y:S02]  /*2bd0*/  LOP3.LUT R4, R13, R4, RZ, 0xc0, !PT ;  /* 0x000000040d047212 */ /* 0x000fe400078ec0ff */
[----:B------:R-:W-:Y:S02]  /*2be0*/  LOP3.LUT P0, RZ, R9, 0x80, RZ, 0xc0, !PT ;  /* 0x0000008009ff7812 */ /* 0x000fe4000780c0ff */
[----:B------:R-:W-:Y:S02]  /*2bf0*/  VOTE.ANY R13, PT, P4 ;  /* 0x00000000000d7806 */ /* 0x000fe400020e0100 */
[----:B------:R-:W-:-:S02]  /*2c00*/  @!P3 LOP3.LUT R5, RZ, R5, RZ, 0x33, !PT ;  /* 0x00000005ff05b212 */ /* 0x000fc400078e33ff */
[----:B------:R-:W-:Y:S02]  /*2c10*/  @!P4 LOP3.LUT R13, RZ, R13, RZ, 0x33, !PT ;  /* 0x0000000dff0dc212 */ /* 0x000fe400078e33ff */
[----:B------:R-:W-:Y:S02]  /*2c20*/  LOP3.LUT R4, R5, R4, RZ, 0xc0, !PT ;  /* 0x0000000405047212 */ /* 0x000fe400078ec0ff */
[----:B------:R-:W-:Y:S02]  /*2c30*/  VOTE.ANY R5, PT, P5 ;  /* 0x0000000000057806 */ /* 0x000fe400028e0100 */
[----:B------:R-:W-:Y:S02]  /*2c40*/  LOP3.LUT R4, R13, R4, RZ, 0xc0, !PT ;  /* 0x000000040d047212 */ /* 0x000fe400078ec0ff */
[----:B------:R-:W-:Y:S02]  /*2c50*/  VOTE.ANY R13, PT, P6 ;  /* 0x00000000000d7806 */ /* 0x000fe400030e0100 */
[----:B------:R-:W-:-:S02]  /*2c60*/  @!P5 LOP3.LUT R5, RZ, R5, RZ, 0x33, !PT ;  /* 0x00000005ff05d212 */ /* 0x000fc400078e33ff */
[----:B------:R-:W-:Y:S02]  /*2c70*/  VOTE.ANY R17, PT, P0 ;  /* 0x0000000000117806 */ /* 0x000fe400000e0100 */
[----:B------:R-:W-:Y:S02]  /*2c80*/  @!P6 LOP3.LUT R13, RZ, R13, RZ, 0x33, !PT ;  /* 0x0000000dff0de212 */ /* 0x000fe400078e33ff */
[----:B------:R-:W-:Y:S02]  /*2c90*/  LOP3.LUT R4, R5, R4, RZ, 0xc0, !PT ;  /* 0x0000000405047212 */ /* 0x000fe400078ec0ff */
[----:B------:R-:W-:Y:S02]  /*2ca0*/  @!P0 LOP3.LUT R17, RZ, R17, RZ, 0x33, !PT ;  /* 0x00000011ff118212 */ /* 0x000fe400078e33ff */
[----:B------:R-:W-:-:S04]  /*2cb0*/  LOP3.LUT R4, R13, R4, RZ, 0xc0, !PT ;  /* 0x000000040d047212 */ /* 0x000fc800078ec0ff */
[----:B------:R-:W-:Y:S02]  /*2cc0*/  LOP3.LUT R4, R17, R4, RZ, 0xc0, !PT ;  /* 0x0000000411047212 */ /* 0x000fe400078ec0ff */
[----:B------:R-:W-:Y:S02]  /*2cd0*/  SHF.R.U32.HI R17, RZ, UR6, R0 ;  /* 0x00000006ff117c19 */ /* 0x000fe40008011600 */
[----:B------:R-:W1:Y:S01]  /*2ce0*/  FLO.U32 R5, R4 ;  /* 0x0000000400057300 */ /* 0x000e6200000e0000 */
[----:B------:R-:W-:Y:S02]  /*2cf0*/  LOP3.LUT R13, R23, R4, RZ, 0xc0, !PT ;  /* 0x00000004170d7212 */ /* 0x000fe400078ec0ff */
[----:B------:R-:W-:-:S05]  /*2d00*/  LOP3.LUT R17, R17, UR5, RZ, 0x30, !PT ;  /* 0x0000000511117c12 */ /* 0x000fca000f8e30ff */
[----:B------:R-:W4:Y:S01]  /*2d10*/  POPC R13, R13 ;  /* 0x0000000d000d7309 */ /* 0x000f220000000000 */
[----:B-1----:R-:W-:-:S13]  /*2d20*/  ISETP.NE.AND P0, PT, R46, R5, PT ;  /* 0x000000052e00720c */ /* 0x002fda0003f05270 */
[----:B--234-:R-:W-:Y:S05]  /*2d30*/  @P0 BRA `(.L_x_32) ;  /* 0x0000000000080947 */ /* 0x01cfea0003800000 */
[----:B------:R-:W-:-:S06]  /*2d40*/  IMAD R12, R9, 0x4, R22 ;  /* 0x00000004090c7824 */ /* 0x000fcc00078e0216 */
[----:B------:R1:W2:Y:S02]  /*2d50*/  ATOMS.ADD R12, [R12], R13 ;  /* 0x0000000d0c0c738c */ /* 0x0002a40000000000 */
.L_x_32:
[----:B------:R-:W-:Y:S05]  /*2d60*/  BSYNC.RECONVERGENT B0 ;  /* 0x0000000000007941 */ /* 0x000fea0003800200 */
.L_x_31:
[----:B------:R-:W-:Y:S01]  /*2d70*/  R2P PR, R17, 0x7f ;  /* 0x0000007f11007804 */ /* 0x000fe20000000000 */
[----:B--2---:R2:W3:Y:S01]  /*2d80*/  SHFL.IDX PT, R12, R12, R5, 0x1f ;  /* 0x00001f050c0c7589 */ /* 0x0044e200000e0000 */
[----:B------:R-:W-:Y:S11]  /*2d90*/  BSSY.RECONVERGENT B0, `(.L_x_33) ;  /* 0x0000023000007945 */ /* 0x000ff60003800200 */
[----:B------:R-:W-:-:S02]  /*2da0*/  VOTE.ANY R0, PT, P0 ;  /* 0x0000000000007806 */ /* 0x000fc400000e0100 */
[----:B------:R-:W-:Y:S02]  /*2db0*/  VOTE.ANY R9, PT, P1 ;  /* 0x0000000000097806 */ /* 0x000fe400008e0100 */
[----:B------:R-:W-:Y:S02]  /*2dc0*/  @!P0 LOP3.LUT R0, RZ, R0, RZ, 0x33, !PT ;  /* 0x00000000ff008212 */ /* 0x000fe400078e33ff */
[----:B------:R-:W-:Y:S02]  /*2dd0*/  VOTE.ANY R15, PT, P2 ;  /* 0x00000000000f7806 */ /* 0x000fe400010e0100 */
[----:B------:R-:W-:Y:S02]  /*2de0*/  @!P1 LOP3.LUT R9, RZ, R9, RZ, 0x33, !PT ;  /* 0x00000009ff099212 */ /* 0x000fe400078e33ff */
[----:B------:R-:W-:Y:S02]  /*2df0*/  @!P2 LOP3.LUT R15, RZ, R15, RZ, 0x33, !PT ;  /* 0x0000000fff0fa212 */ /* 0x000fe400078e33ff */
[----:B------:R-:W-:-:S02]  /*2e00*/  LOP3.LUT R0, R9, R0, RZ, 0xc0, !PT ;  /* 0x0000000009007212 */ /* 0x000fc400078ec0ff */
[----:B------:R-:W-:Y:S02]  /*2e10*/  VOTE.ANY R9, PT, P3 ;  /* 0x0000000000097806 */ /* 0x000fe400018e0100 */
[----:B------:R-:W-:Y:S02]  /*2e20*/  LOP3.LUT R0, R15, R0, RZ, 0xc0, !PT ;  /* 0x000000000f007212 */ /* 0x000fe400078ec0ff */
[----:B------:R-:W-:Y:S02]  /*2e30*/  LOP3.LUT P0, RZ, R17, 0x80, RZ, 0xc0, !PT ;  /* 0x0000008011ff7812 */ /* 0x000fe4000780c0ff */
[----:B------:R-:W-:Y:S02]  /*2e40*/  VOTE.ANY R15, PT, P4 ;  /* 0x00000000000f7806 */ /* 0x000fe400020e0100 */
[----:B------:R-:W-:Y:S02]  /*2e50*/  @!P3 LOP3.LUT R9, RZ, R9, RZ, 0x33, !PT ;  /* 0x00000009ff09b212 */ /* 0x000fe400078e33ff */
[----:B------:R-:W-:-:S02]  /*2e60*/  @!P4 LOP3.LUT R15, RZ, R15, RZ, 0x33, !PT ;  /* 0x0000000fff0fc212 */ /* 0x000fc400078e33ff */
[----:B------:R-:W-:Y:S02]  /*2e70*/  LOP3.LUT R0, R9, R0, RZ, 0xc0, !PT ;  /* 0x0000000009007212 */ /* 0x000fe400078ec0ff */
[----:B------:R-:W-:Y:S02]  /*2e80*/  VOTE.ANY R9, PT, P5 ;  /* 0x0000000000097806 */ /* 0x000fe400028e0100 */
[----:B------:R-:W-:Y:S02]  /*2e90*/  LOP3.LUT R0, R15, R0, RZ, 0xc0, !PT ;  /* 0x000000000f007212 */ /* 0x000fe400078ec0ff */
[----:B------:R-:W-:Y:S02]  /*2ea0*/  VOTE.ANY R15, PT, P6 ;  /* 0x00000000000f7806 */ /* 0x000fe400030e0100 */
[----:B------:R-:W-:Y:S02]  /*2eb0*/  @!P5 LOP3.LUT R9, RZ, R9, RZ, 0x33, !PT ;  /* 0x00000009ff09d212 */ /* 0x000fe400078e33ff */
[----:B------:R-:W-:-:S02]  /*2ec0*/  VOTE.ANY R19, PT, P0 ;  /* 0x0000000000137806 */ /* 0x000fc400000e0100 */
[----:B------:R-:W-:Y:S02]  /*2ed0*/  @!P6 LOP3.LUT R15, RZ, R15, RZ, 0x33, !PT ;  /* 0x0000000fff0fe212 */ /* 0x000fe400078e33ff */
[----:B------:R-:W-:Y:S02]  /*2ee0*/  LOP3.LUT R0, R9, R0, RZ, 0xc0, !PT ;  /* 0x0000000009007212 */ /* 0x000fe400078ec0ff */
[----:B------:R-:W-:Y:S02]  /*2ef0*/  @!P0 LOP3.LUT R19, RZ, R19, RZ, 0x33, !PT ;  /* 0x00000013ff138212 */ /* 0x000fe400078e33ff */
[----:B------:R-:W-:Y:S02]  /*2f00*/  LOP3.LUT R0, R15, R0, RZ, 0xc0, !PT ;  /* 0x000000000f007212 */ /* 0x000fe400078ec0ff */
[----:B------:R-:W-:Y:S02]  /*2f10*/  SHF.R.U32.HI R15, RZ, UR6, R41 ;  /* 0x00000006ff0f7c19 */ /* 0x000fe40008011629 */
[----:B------:R-:W-:Y:S01]  /*2f20*/  LOP3.LUT R4, R19, R0, RZ, 0xc0, !PT ;  /* 0x0000000013047212 */ /* 0x000fe200078ec0ff */
[----:B------:R-:W-:Y:S01]  /*2f30*/  IMAD.MOV.U32 R0, RZ, RZ, RZ ;  /* 0x000000ffff007224 */ /* 0x000fe200078e00ff */
[----:B------:R-:W-:-:S02]  /*2f40*/  LOP3.LUT R15, R15, UR5, RZ, 0x30, !PT ;  /* 0x000000050f0f7c12 */ /* 0x000fc4000f8e30ff */
[----:B------:R-:W4:Y:S01]  /*2f50*/  FLO.U32 R51, R4 ;  /* 0x0000000400337300 */ /* 0x000f2200000e0000 */
[----:B------:R-:W-:-:S07]  /*2f60*/  LOP3.LUT R10, R23, R4, RZ, 0xc0, !PT ;  /* 0x00000004170a7212 */ /* 0x000fce00078ec0ff */
[----:B------:R-:W0:Y:S01]  /*2f70*/  POPC R10, R10 ;  /* 0x0000000a000a7309 */ /* 0x000e220000000000 */
[----:B----4-:R-:W-:-:S13]  /*2f80*/  ISETP.NE.AND P0, PT, R46, R51, PT ;  /* 0x000000332e00720c */ /* 0x010fda0003f05270 */
[----:B0-23--:R-:W-:Y:S05]  /*2f90*/  @P0 BRA `(.L_x_34) ;  /* 0x0000000000080947 */ /* 0x00dfea0003800000 */
[----:B------:R-:W-:-:S05]  /*2fa0*/  IMAD R17, R17, 0x4, R22 ;  /* 0x0000000411117824 */ /* 0x000fca00078e0216 */
[----:B------:R0:W2:Y:S02]  /*2fb0*/  ATOMS.ADD R0, [R17], R10 ;  /* 0x0000000a1100738c */ /* 0x0000a40000000000 */
.L_x_34:
[----:B------:R-:W-:Y:S05]  /*2fc0*/  BSYNC.RECONVERGENT B0 ;  /* 0x0000000000007941 */ /* 0x000fea0003800200 */
.L_x_33:
        /* <DEDUP_REMOVED lines=21> */
[----:B0-----:R-:W-:-:S02]  /*3120*/  VOTE.ANY R17, PT, P0 ;  /* 0x0000000000117806 */ /* 0x001fc400000e0100 */
[----:B------:R-:W-:Y:S02]  /*3130*/  @!P6 LOP3.LUT R9, RZ, R9, RZ, 0x33, !PT ;  /* 0x00000009ff09e212 */ /* 0x000fe400078e33ff */
[----:B------:R-:W-:Y:S02]  /*3140*/  LOP3.LUT R4, R5, R4, RZ, 0xc0, !PT ;  /* 0x0000000405047212 */ /* 0x000fe400078ec0ff */
[----:B------:R-:W-:Y:S02]  /*3150*/  @!P0 LOP3.LUT R17, RZ, R17, RZ, 0x33, !PT ;  /* 0x00000011ff118212 */ /* 0x000fe400078e33ff */
[----:B------:R-:W-:-:S04]  /*3160*/  LOP3.LUT R4, R9, R4, RZ, 0xc0, !PT ;  /* 0x0000000409047212 */ /* 0x000fc800078ec0ff */
[----:B------:R-:W-:Y:S01]  /*3170*/  LOP3.LUT R6, R17, R4, RZ, 0xc0, !PT ;  /* 0x0000000411067212 */ /* 0x000fe200078ec0ff */
[----:B------:R-:W-:Y:S01]  /*3180*/  IMAD.MOV.U32 R4, RZ, RZ, RZ ;  /* 0x000000ffff047224 */ /* 0x000fe200078e00ff */
[----:B------:R-:W-:Y:S02]  /*3190*/  SHF.R.U32.HI R17, RZ, UR6, R40 ;  /* 0x00000006ff117c19 */ /* 0x000fe40008011628 */
[----:B------:R-:W0:Y:S01]  /*31a0*/  FLO.U32 R45, R6 ;  /* 0x00000006002d7300 */ /* 0x000e2200000e0000 */
[----:B------:R-:W-:Y:S02]  /*31b0*/  LOP3.LUT R9, R23, R6, RZ, 0xc0, !PT ;  /* 0x0000000617097212 */ /* 0x000fe400078ec0ff */
[----:B------:R-:W-:-:S05]  /*31c0*/  LOP3.LUT R17, R17, UR5, RZ, 0x30, !PT ;  /* 0x0000000511117c12 */ /* 0x000fca000f8e30ff */
[----:B------:R-:W4:Y:S01]  /*31d0*/  POPC R9, R9 ;  /* 0x0000000900097309 */ /* 0x000f220000000000 */
[----:B0-----:R-:W-:-:S13]  /*31e0*/  ISETP.NE.AND P0, PT, R46, R45, PT ;  /* 0x0000002d2e00720c */ /* 0x001fda0003f05270 */
[----:B--234-:R-:W-:Y:S05]  /*31f0*/  @P0 BRA `(.L_x_36) ;  /* 0x0000000000080947 */ /* 0x01cfea0003800000 */
[----:B------:R-:W-:-:S06]  /*3200*/  IMAD R4, R15, 0x4, R22 ;  /* 0x000000040f047824 */ /* 0x000fcc00078e0216 */
[----:B------:R0:W2:Y:S02]  /*3210*/  ATOMS.ADD R4, [R4], R9 ;  /* 0x000000090404738c */ /* 0x0000a40000000000 */
.L_x_36:
[----:B------:R-:W-:Y:S05]  /*3220*/  BSYNC.RECONVERGENT B0 ;  /* 0x0000000000007941 */ /* 0x000fea0003800200 */
.L_x_35:
[----:B------:R-:W-:Y:S01]  /*3230*/  R2P PR, R17, 0x7f ;  /* 0x0000007f11007804 */ /* 0x000fe20000000000 */
[----:B--2---:R2:W3:Y:S01]  /*3240*/  SHFL.IDX PT, R45, R4, R45, 0x1f ;  /* 0x00001f2d042d7589 */ /* 0x0044e200000e0000 */
[----:B------:R-:W-:Y:S01]  /*3250*/  BSSY.RECONVERGENT B0, `(.L_x_37) ;  /* 0x0000023000007945 */ /* 0x000fe20003800200 */
[----:B------:R-:W-:-:S10]  /*3260*/  IMAD.MOV.U32 R6, RZ, RZ, RZ ;  /* 0x000000ffff067224 */ /* 0x000fd400078e00ff */
[----:B------:R-:W-:Y:S02]  /*3270*/  VOTE.ANY R0, PT, P0 ;  /* 0x0000000000007806 */ /* 0x000fe400000e0100 */
[----:B------:R-:W-:Y:S02]  /*3280*/  VOTE.ANY R5, PT, P1 ;  /* 0x0000000000057806 */ /* 0x000fe400008e0100 */
        /* <DEDUP_REMOVED lines=20> */
[----:B------:R-:W-:Y:S02]  /*33d0*/  LOP3.LUT R0, R15, R0, RZ, 0xc0, !PT ;  /* 0x000000000f007212 */ /* 0x000fe400078ec0ff */
[----:B------:R-:W-:-:S02]  /*33e0*/  SHF.R.U32.HI R15, RZ, UR6, R39 ;  /* 0x00000006ff0f7c19 */ /* 0x000fc40008011627 */
[----:B------:R-:W-:Y:S02]  /*33f0*/  LOP3.LUT R0, R19, R0, RZ, 0xc0, !PT ;  /* 0x0000000013007212 */ /* 0x000fe400078ec0ff */
[----:B------:R-:W-:Y:S02]  /*3400*/  LOP3.LUT R15, R15, UR5, RZ, 0x30, !PT ;  /* 0x000000050f0f7c12 */ /* 0x000fe4000f8e30ff */
[----:B------:R-:W4:Y:S01]  /*3410*/  FLO.U32 R19, R0 ;  /* 0x0000000000137300 */ /* 0x000f2200000e0000 */
[----:B------:R-:W-:-:S07]  /*3420*/  LOP3.LUT R5, R23, R0, RZ, 0xc0, !PT ;  /* 0x0000000017057212 */ /* 0x000fce00078ec0ff */
[----:B------:R-:W0:Y:S01]  /*3430*/  POPC R5, R5 ;  /* 0x0000000500057309 */ /* 0x000e220000000000 */
[----:B----4-:R-:W-:-:S13]  /*3440*/  ISETP.NE.AND P0, PT, R46, R19, PT ;  /* 0x000000132e00720c */ /* 0x010fda0003f05270 */
[----:B0-23--:R-:W-:Y:S05]  /*3450*/  @P0 BRA `(.L_x_38) ;  /* 0x0000000000080947 */ /* 0x00dfea0003800000 */
[----:B------:R-:W-:-:S06]  /*3460*/  IMAD R6, R17, 0x4, R22 ;  /* 0x0000000411067824 */ /* 0x000fcc00078e0216 */
[----:B------:R0:W2:Y:S02]  /*3470*/  ATOMS.ADD R6, [R6], R5 ;  /* 0x000000050606738c */ /* 0x0000a40000000000 */
.L_x_38:
[----:B------:R-:W-:Y:S05]  /*3480*/  BSYNC.RECONVERGENT B0 ;  /* 0x0000000000007941 */ /* 0x000fea0003800200 */
.L_x_37:
        /* <DEDUP_REMOVED lines=37> */
.L_x_40:
[----:B------:R-:W-:Y:S05]  /*36e0*/  BSYNC.RECONVERGENT B0 ;  /* 0x0000000000007941 */ /* 0x000fea0003800200 */
.L_x_39:
[----:B------:R-:W-:Y:S01]  /*36f0*/  R2P PR, R17, 0x7f ;  /* 0x0000007f11007804 */ /* 0x000fe20000000000 */
[----:B--2---:R2:W3:Y:S01]  /*3700*/  SHFL.IDX PT, R47, R0, R47, 0x1f ;  /* 0x00001f2f002f7589 */ /* 0x0044e200000e0000 */
[----:B------:R-:W-:Y:S11]  /*3710*/  BSSY.RECONVERGENT B0, `(.L_x_41) ;  /* 0x0000021000007945 */ /* 0x000ff60003800200 */
[----:B0-----:R-:W-:-:S02]  /*3720*/  VOTE.ANY R15, PT, P0 ;  /* 0x00000000000f7806 */ /* 0x001fc400000e0100 */
        /* <DEDUP_REMOVED lines=19> */
[----:B------:R-:W-:Y:S01]  /*3860*/  LOP3.LUT R15, R16, R15, RZ, 0xc0, !PT ;  /* 0x0000000f100f7212 */ /* 0x000fe200078ec0ff */
[----:B------:R-:W-:Y:S01]  /*3870*/  IMAD.MOV.U32 R16, RZ, RZ, RZ ;  /* 0x000000ffff107224 */ /* 0x000fe200078e00ff */
[----:B------:R-:W-:Y:S02]  /*3880*/  @!P0 LOP3.LUT R20, RZ, R20, RZ, 0x33, !PT ;  /* 0x00000014ff148212 */ /* 0x000fe400078e33ff */
[----:B------:R-:W-:-:S04]  /*3890*/  LOP3.LUT R15, R18, R15, RZ, 0xc0, !PT ;  /* 0x0000000f120f7212 */ /* 0x000fc800078ec0ff */
[----:B------:R-:W-:-:S04]  /*38a0*/  LOP3.LUT R20, R20, R15, RZ, 0xc0, !PT ;  /* 0x0000000f14147212 */ /* 0x000fc800078ec0ff */
[----:B------:R-:W0:Y:S01]  /*38b0*/  FLO.U32 R49, R20 ;  /* 0x0000001400317300 */ /* 0x000e2200000e0000 */
[----:B------:R-:W-:-:S07]  /*38c0*/  LOP3.LUT R50, R23, R20, RZ, 0xc0, !PT ;  /* 0x0000001417327212 */ /* 0x000fce00078ec0ff */
[----:B------:R-:W4:Y:S01]  /*38d0*/  POPC R50, R50 ;  /* 0x0000003200327309 */ /* 0x000f220000000000 */
[----:B0-----:R-:W-:-:S13]  /*38e0*/  ISETP.NE.AND P0, PT, R46, R49, PT ;  /* 0x000000312e00720c */ /* 0x001fda0003f05270 */
[----:B--234-:R-:W-:Y:S05]  /*38f0*/  @P0 BRA `(.L_x_42) ;  /* 0x0000000000080947 */ /* 0x01cfea0003800000 */
[----:B------:R-:W-:-:S05]  /*3900*/  IMAD R17, R17, 0x4, R22 ;  /* 0x0000000411117824 */ /* 0x000fca00078e0216 */
[----:B------:R0:W2:Y:S02]  /*3910*/  ATOMS.ADD R16, [R17], R50 ;  /* 0x000000321110738c */ /* 0x0000a40000000000 */
.L_x_42:
[----:B------:R-:W-:Y:S05]  /*3920*/  BSYNC.RECONVERGENT B0 ;  /* 0x0000000000007941 */ /* 0x000fea0003800200 */
.L_x_41:
[----:B------:R-:W-:Y:S01]  /*3930*/  R2P PR, R11, 0x7f ;  /* 0x0000007f0b007804 */ /* 0x000fe20000000000 */
[----:B--2---:R2:W3:Y:S01]  /*3940*/  SHFL.IDX PT, R49, R16, R49, 0x1f ;  /* 0x00001f3110317589 */ /* 0x0044e200000e0000 */
[----:B------:R-:W-:Y:S01]  /*3950*/  BSSY.RECONVERGENT B0, `(.L_x_43) ;  /* 0x0000021000007945 */ /* 0x000fe20003800200 */
[----:B------:R-:W-:-:S10]  /*3960*/  IMAD.MOV.U32 R20, RZ, RZ, RZ ;  /* 0x000000ffff147224 */ /* 0x000fd400078e00ff */
[----:B------:R-:W-:Y:S02]  /*3970*/  VOTE.ANY R0, PT, P0 ;  /* 0x0000000000007806 */ /* 0x000fe400000e0100 */
[----:B------:R-:W-:Y:S02]  /*3980*/  VOTE.ANY R15, PT, P1 ;  /* 0x00000000000f7806 */ /* 0x000fe400008e0100 */
[----:B------:R-:W-:Y:S02]  /*3990*/  @!P0 LOP3.LUT R0, RZ, R0, RZ, 0x33, !PT ;  /* 0x00000000ff008212 */ /* 0x000fe400078e33ff */
[----:B0-----:R-:W-:Y:S02]  /*39a0*/  VOTE.ANY R17, PT, P2 ;  /* 0x0000000000117806 */ /* 0x001fe400010e0100 */
        /* <DEDUP_REMOVED lines=25> */
[----:B------:R-:W-:-:S06]  /*3b40*/  IMAD R20, R11, 0x4, R22 ;  /* 0x000000040b147824 */ /* 0x000fcc00078e0216 */
[----:B------:R0:W2:Y:S02]  /*3b50*/  ATOMS.ADD R20, [R20], R21 ;  /* 0x000000151414738c */ /* 0x0000a40000000000 */
.L_x_44:
[----:B------:R-:W-:Y:S05]  /*3b60*/  BSYNC.RECONVERGENT B0 ;  /* 0x0000000000007941 */ /* 0x000fea0003800200 */
.L_x_43:
[----:B------:R-:W-:Y:S01]  /*3b70*/  R2P PR, R7, 0x7f ;  /* 0x0000007f07007804 */ /* 0x000fe20000000000 */
[----:B--2---:R2:W3:Y:S01]  /*3b80*/  SHFL.IDX PT, R20, R20, R15, 0x1f ;  /* 0x00001f0f14147589 */ /* 0x0044e200000e0000 */
[----:B------:R-:W-:Y:S01]  /*3b90*/  BSSY.RECONVERGENT B0, `(.L_x_45) ;  /* 0x0000023000007945 */ /* 0x000fe20003800200 */
[----:B------:R-:W-:-:S10]  /*3ba0*/  IMAD.MOV.U32 R16, RZ, RZ, RZ ;  /* 0x000000ffff107224 */ /* 0x000fd400078e00ff */
[----:B------:R-:W-:Y:S02]  /*3bb0*/  VOTE.ANY R0, PT, P0 ;  /* 0x0000000000007806 */ /* 0x000fe400000e0100 */
[----:B------:R-:W-:Y:S02]  /*3bc0*/  VOTE.ANY R11, PT, P1 ;  /* 0x00000000000b7806 */ /* 0x000fe400008e0100 */
[----:B------:R-:W-:Y:S02]  /*3bd0*/  @!P0 LOP3.LUT R0, RZ, R0, RZ, 0x33, !PT ;  /* 0x00000000ff008212 */ /* 0x000fe400078e33ff */
[----:B------:R-:W-:Y:S02]  /*3be0*/  @!P1 LOP3.LUT R11, RZ, R11, RZ, 0x33, !PT ;  /* 0x0000000bff0b9212 */ /* 0x000fe400078e33ff */
[----:B------:R-:W-:Y:S02]  /*3bf0*/  VOTE.ANY R17, PT, P2 ;  /* 0x0000000000117806 */ /* 0x000fe400010e0100 */
[----:B------:R-:W-:-:S02]  /*3c00*/  LOP3.LUT R0, R11, R0, RZ, 0xc0, !PT ;  /* 0x000000000b007212 */ /* 0x000fc400078ec0ff */
[----:B------:R-:W-:Y:S02]  /*3c10*/  VOTE.ANY R11, PT, P3 ;  /* 0x00000000000b7806 */ /* 0x000fe400018e0100 */
[----:B------:R-:W-:Y:S02]  /*3c20*/  @!P2 LOP3.LUT R17, RZ, R17, RZ, 0x33, !PT ;  /* 0x00000011ff11a212 */ /* 0x000fe400078e33ff */
[----:B------:R-:W-:Y:S02]  /*3c30*/  @!P3 LOP3.LUT R11, RZ, R11, RZ, 0x33, !PT ;  /* 0x0000000bff0bb212 */ /* 0x000fe400078e33ff */
[----:B------:R-:W-:Y:S02]  /*3c40*/  LOP3.LUT R0, R17, R0, RZ, 0xc0, !PT ;  /* 0x0000000011007212 */ /* 0x000fe400078ec0ff */
[----:B------:R-:W-:Y:S02]  /*3c50*/  LOP3.LUT P0, RZ, R7, 0x80, RZ, 0xc0, !PT ;  /* 0x0000008007ff7812 */ /* 0x000fe4000780c0ff */
[----:B------:R-:W-:-:S02]  /*3c60*/  VOTE.ANY R17, PT, P4 ;  /* 0x0000000000117806 */ /* 0x000fc400020e0100 */
[----:B------:R-:W-:Y:S02]  /*3c70*/  LOP3.LUT R0, R11, R0, RZ, 0xc0, !PT ;  /* 0x000000000b007212 */ /* 0x000fe400078ec0ff */
[----:B------:R-:W-:Y:S02]  /*3c80*/  VOTE.ANY R11, PT, P5 ;  /* 0x00000000000b7806 */ /* 0x000fe400028e0100 */
[----:B------:R-:W-:Y:S02]  /*3c90*/  @!P4 LOP3.LUT R17, RZ, R17, RZ, 0x33, !PT ;  /* 0x00000011ff11c212 */ /* 0x000fe400078e33ff */
[----:B------:R-:W-:Y:S02]  /*3ca0*/  @!P5 LOP3.LUT R11, RZ, R11, RZ, 0x33, !PT ;  /* 0x0000000bff0bd212 */ /* 0x000fe400078e33ff */
[----:B------:R-:W-:Y:S02]  /*3cb0*/  LOP3.LUT R0, R17, R0, RZ, 0xc0, !PT ;  /* 0x0000000011007212 */ /* 0x000fe400078ec0ff */
[----:B------:R-:W-:-:S02]  /*3cc0*/  VOTE.ANY R17, PT, P6 ;  /* 0x0000000000117806 */ /* 0x000fc400030e0100 */
[----:B------:R-:W-:Y:S02]  /*3cd0*/  LOP3.LUT R0, R11, R0, RZ, 0xc0, !PT ;  /* 0x000000000b007212 */ /* 0x000fe400078ec0ff */
[----:B------:R-:W-:Y:S02]  /*3ce0*/  VOTE.ANY R11, PT, P0 ;  /* 0x00000000000b7806 */ /* 0x000fe400000e0100 */
[----:B------:R-:W-:Y:S02]  /*3cf0*/  @!P6 LOP3.LUT R17, RZ, R17, RZ, 0x33, !PT ;  /* 0x00000011ff11e212 */ /* 0x000fe400078e33ff */
[----:B------:R-:W-:Y:S02]  /*3d00*/  @!P0 LOP3.LUT R11, RZ, R11, RZ, 0x33, !PT ;  /* 0x0000000bff0b8212 */ /* 0x000fe400078e33ff */
[----:B------:R-:W-:-:S04]  /*3d10*/  LOP3.LUT R0, R17, R0, RZ, 0xc0, !PT ;  /* 0x0000000011007212 */ /* 0x000fc800078ec0ff */
[----:B------:R-:W-:Y:S02]  /*3d20*/  LOP3.LUT R48, R11, R0, RZ, 0xc0, !PT ;  /* 0x000000000b307212 */ /* 0x000fe400078ec0ff */
[----:B------:R-:W-:Y:S02]  /*3d30*/  SHF.R.U32.HI R0, RZ, UR6, R36 ;  /* 0x00000006ff007c19 */ /* 0x000fe40008011624 */
[----:B------:R-:W4:Y:S01]  /*3d40*/  FLO.U32 R18, R48 ;  /* 0x0000003000127300 */ /* 0x000f2200000e0000 */
[----:B------:R-:W-:Y:S02]  /*3d50*/  LOP3.LUT R19, R23, R48, RZ, 0xc0, !PT ;  /* 0x0000003017137212 */ /* 0x000fe400078ec0ff */
[----:B------:R-:W-:-:S05]  /*3d60*/  LOP3.LUT R0, R0, UR5, RZ, 0x30, !PT ;  /* 0x0000000500007c12 */ /* 0x000fca000f8e30ff */
[----:B------:R-:W0:Y:S01]  /*3d70*/  POPC R19, R19 ;  /* 0x0000001300137309 */ /* 0x000e220000000000 */
[----:B----4-:R-:W-:-:S13]  /*3d80*/  ISETP.NE.AND P0, PT, R46, R18, PT ;  /* 0x000000122e00720c */ /* 0x010fda0003f05270 */
[----:B0-23--:R-:W-:Y:S05]  /*3d90*/  @P0 BRA `(.L_x_46) ;  /* 0x0000000000080947 */ /* 0x00dfea0003800000 */
[----:B------:R-:W-:-:S06]  /*3da0*/  IMAD R16, R7, 0x4, R22 ;  /* 0x0000000407107824 */ /* 0x000fcc00078e0216 */
[----:B------:R0:W2:Y:S02]  /*3db0*/  ATOMS.ADD R16, [R16], R19 ;  /* 0x000000131010738c */ /* 0x0000a40000000000 */
.L_x_46:
[----:B------:R-:W-:Y:S05]  /*3dc0*/  BSYNC.RECONVERGENT B0 ;  /* 0x0000000000007941 */ /* 0x000fea0003800200 */
.L_x_45:
[----:B------:R-:W-:Y:S01]  /*3dd0*/  R2P PR, R0, 0x7f ;  /* 0x0000007f00007804 */ /* 0x000fe20000000000 */
[----:B--2---:R2:W3:Y:S01]  /*3de0*/  SHFL.IDX PT, R18, R16, R18, 0x1f ;  /* 0x00001f1210127589 */ /* 0x0044e200000e0000 */
[----:B------:R-:W-:Y:S01]  /*3df0*/  SHF.R.U32.HI R11, RZ, UR6, R35 ;  /* 0x00000006ff0b7c19 */ /* 0x000fe20008011623 */
[----:B------:R-:W-:Y:S01]  /*3e00*/  BSSY.RECONVERGENT B0, `(.L_x_47) ;  /* 0x0000022000007945 */ /* 0x000fe20003800200 */
[----:B------:R-:W-:Y:S02]  /*3e10*/  IMAD.MOV.U32 R15, RZ, RZ, RZ ;  /* 0x000000ffff0f7224 */ /* 0x000fe400078e00ff */
[----:B------:R-:W-:-:S07]  /*3e20*/  LOP3.LUT R11, R11, UR5, RZ, 0x30, !PT ;  /* 0x000000050b0b7c12 */ /* 0x000fce000f8e30ff */
[----:B------:R-:W-:Y:S02]  /*3e30*/  VOTE.ANY R7, PT, P0 ;  /* 0x0000000000077806 */ /* 0x000fe400000e0100 */
[----:B------:R-:W-:Y:S02]  /*3e40*/  VOTE.ANY R48, PT, P1 ;  /* 0x0000000000307806 */ /* 0x000fe400008e0100 */
[----:B------:R-:W-:Y:S02]  /*3e50*/  @!P0 LOP3.LUT R7, RZ, R7, RZ, 0x33, !PT ;  /* 0x00000007ff078212 */ /* 0x000fe400078e33ff */
[----:B------:R-:W-:Y:S02]  /*3e60*/  @!P1 LOP3.LUT R48, RZ, R48, RZ, 0x33, !PT ;  /* 0x00000030ff309212 */ /* 0x000fe400078e33ff */
[----:B------:R-:W-:Y:S02]  /*3e70*/  LOP3.LUT P0, RZ, R0, 0x80, RZ, 0xc0, !PT ;  /* 0x0000008000ff7812 */ /* 0x000fe4000780c0ff */
[----:B------:R-:W-:-:S02]  /*3e80*/  LOP3.LUT R7, R48, R7, RZ, 0xc0, !PT ;  /* 0x0000000730077212 */ /* 0x000fc400078ec0ff */
[----:B------:R-:W-:-:S04]  /*3e90*/  VOTE.ANY R48, PT, P2 ;  /* 0x0000000000307806 */ /* 0x000fc800010e0100 */
[----:B------:R-:W-:-:S04]  /*3ea0*/  @!P2 LOP3.LUT R48, RZ, R48, RZ, 0x33, !PT ;  /* 0x00000030ff30a212 */ /* 0x000fc800078e33ff */
[----:B------:R-:W-:Y:S02]  /*3eb0*/  LOP3.LUT R7, R48, R7, RZ, 0xc0, !PT ;  /* 0x0000000730077212 */ /* 0x000fe400078ec0ff */
        /* <DEDUP_REMOVED lines=14> */
[----:B------:R-:W-:-:S04]  /*3fa0*/  LOP3.LUT R48, R48, R7, RZ, 0xc0, !PT ;  /* 0x0000000730307212 */ /* 0x000fc800078ec0ff */
[----:B------:R-:W4:Y:S01]  /*3fb0*/  FLO.U32 R52, R48 ;  /* 0x0000003000347300 */ /* 0x000f2200000e0000 */
[----:B------:R-:W-:-:S07]  /*3fc0*/  LOP3.LUT R17, R23, R48, RZ, 0xc0, !PT ;  /* 0x0000003017117212 */ /* 0x000fce00078ec0ff */
[----:B------:R-:W0:Y:S01]  /*3fd0*/  POPC R17, R17 ;  /* 0x0000001100117309 */ /* 0x000e220000000000 */
[----:B----4-:R-:W-:-:S13]  /*3fe0*/  ISETP.NE.AND P0, PT, R46, R52, PT ;  /* 0x000000342e00720c */ /* 0x010fda0003f05270 */
[----:B0-23--:R-:W-:Y:S05]  /*3ff0*/  @P0 BRA `(.L_x_48) ;  /* 0x0000000000080947 */ /* 0x00dfea0003800000 */
[----:B------:R-:W-:-:S05]  /*4000*/  IMAD R0, R0, 0x4, R22 ;  /* 0x0000000400007824 */ /* 0x000fca00078e0216 */
[----:B------:R0:W2:Y:S02]  /*4010*/  ATOMS.ADD R15, [R0], R17 ;  /* 0x00000011000f738c */ /* 0x0000a40000000000 */
.L_x_48:
[----:B------:R-:W-:Y:S05]  /*4020*/  BSYNC.RECONVERGENT B0 ;  /* 0x0000000000007941 */ /* 0x000fea0003800200 */
.L_x_47:
[----:B------:R-:W-:Y:S01]  /*4030*/  R2P PR, R11, 0x7f ;  /* 0x0000007f0b007804 */ /* 0x000fe20000000000 */
[----:B--2---:R2:W3:Y:S01]  /*4040*/  SHFL.IDX PT, R16, R15, R52, 0x1f ;  /* 0x00001f340f107589 */ /* 0x0044e200000e0000 */
[----:B------:R-:W-:Y:S11]  /*4050*/  BSSY.RECONVERGENT B0, `(.L_x_49) ;  /* 0x0000023000007945 */ /* 0x000ff60003800200 */
[----:B0-----:R-:W-:-:S02]  /*4060*/  VOTE.ANY R0, PT, P0 ;  /* 0x0000000000007806 */ /* 0x001fc400000e0100 */
[----:B------:R-:W-:Y:S02]  /*4070*/  VOTE.ANY R7, PT, P1 ;  /* 0x0000000000077806 */ /* 0x000fe400008e0100 */
[----:B------:R-:W-:Y:S02]  /*4080*/  @!P0 LOP3.LUT R0, RZ, R0, RZ, 0x33, !PT ;  /* 0x00000000ff008212 */ /* 0x000fe400078e33ff */
[----:B------:R-:W-:Y:S02]  /*4090*/  @!P1 LOP3.LUT R7, RZ, R7, RZ, 0x33, !PT ;  /* 0x00000007ff079212 */ /* 0x000fe400078e33ff */
[----:B------:R-:W-:Y:S02]  /*40a0*/  LOP3.LUT P0, RZ, R11, 0x80, RZ, 0xc0, !PT ;  /* 0x000000800bff7812 */ /* 0x000fe4000780c0ff */
        /* <DEDUP_REMOVED lines=19> */
[----:B------:R0:W4:Y:S01]  /*41e0*/  FLO.U32 R7, R0 ;  /* 0x0000000000077300 */ /* 0x00012200000e0000 */
[----:B------:R-:W-:-:S07]  /*41f0*/  LOP3.LUT R48, R23, R0, RZ, 0xc0, !PT ;  /* 0x0000000017307212 */ /* 0x000fce00078ec0ff */
[----:B--2---:R2:W1:Y:S01]  /*4200*/  POPC R15, R48 ;  /* 0x00000030000f7309 */ /* 0x0044620000000000 */
[----:B0-----:R-:W-:-:S04]  /*4210*/  SHF.R.U32.HI R0, RZ, UR6, R34 ;  /* 0x00000006ff007c19 */ /* 0x001fc80008011622 */
[----:B------:R-:W-:Y:S02]  /*4220*/  LOP3.LUT R0, R0, UR5, RZ, 0x30, !PT ;  /* 0x0000000500007c12 */ /* 0x000fe4000f8e30ff */
[----:B----4-:R-:W-:Y:S01]  /*4230*/  ISETP.NE.AND P0, PT, R46, R7, PT ;  /* 0x000000072e00720c */ /* 0x010fe20003f05270 */
[----:B--2---:R-:W-:-:S12]  /*4240*/  IMAD.MOV.U32 R48, RZ, RZ, RZ ;  /* 0x000000ffff307224 */ /* 0x004fd800078e00ff */
[----:B-1-3--:R-:W-:Y:S05]  /*4250*/  @P0 BRA `(.L_x_50) ;  /* 0x0000000000080947 */ /* 0x00afea0003800000 */
[----:B------:R-:W-:-:S06]  /*4260*/  IMAD R48, R11, 0x4, R22 ;  /* 0x000000040b307824 */ /* 0x000fcc00078e0216 */
[----:B------:R0:W1:Y:S02]  /*4270*/  ATOMS.ADD R48, [R48], R15 ;  /* 0x0000000f3030738c */ /* 0x0000640000000000 */
.L_x_50:
[----:B------:R-:W-:Y:S05]  /*4280*/  BSYNC.RECONVERGENT B0 ;  /* 0x0000000000007941 */ /* 0x000fea0003800200 */
.L_x_49:
[----:B------:R-:W-:Y:S01]  /*4290*/  R2P PR, R0, 0x7f ;  /* 0x0000007f00007804 */ /* 0x000fe20000000000 */
[----:B------:R-:W-:Y:S01]  /*42a0*/  IMAD.IADD R14, R14, 0x1, R8 ;  /* 0x000000010e0e7824 */ /* 0x000fe200078e0208 */
[----:B------:R-:W-:Y:S01]  /*42b0*/  BSSY.RECONVERGENT B0, `(.L_x_51) ;  /* 0x0000025000007945 */ /* 0x000fe20003800200 */
[----:B------:R-:W-:Y:S02]  /*42c0*/  IMAD.IADD R13, R13, 0x1, R12 ;  /* 0x000000010d0d7824 */ /* 0x000fe400078e020c */
[----:B-1----:R1:W2:Y:S08]  /*42d0*/  SHFL.IDX PT, R12, R48, R7, 0x1f ;  /* 0x00001f07300c7589 */ /* 0x0022b000000e0000 */
[----:B------:R-:W-:-:S02]  /*42e0*/  VOTE.ANY R11, PT, P0 ;  /* 0x00000000000b7806 */ /* 0x000fc400000e0100 */
[----:B------:R-:W-:Y:S01]  /*42f0*/  VOTE.ANY R8, PT, P1 ;  /* 0x0000000000087806 */ /* 0x000fe200008e0100 */
[----:B-1----:R-:W-:Y:S01]  /*4300*/  IMAD.MOV.U32 R7, RZ, RZ, RZ ;  /* 0x000000ffff077224 */ /* 0x002fe200078e00ff */
        /* <DEDUP_REMOVED lines=22> */
[----:B------:R1:W3:Y:S01]  /*4470*/  FLO.U32 R8, R52 ;  /* 0x0000003400087300 */ /* 0x0002e200000e0000 */
[----:B------:R-:W-:-:S07]  /*4480*/  LOP3.LUT R11, R23, R52, RZ, 0xc0, !PT ;  /* 0x00000034170b7212 */ /* 0x000fce00078ec0ff */
[----:B------:R-:W4:Y:S01]  /*4490*/  POPC R11, R11 ;  /* 0x0000000b000b7309 */ /* 0x000f220000000000 */
[----:B-1----:R-:W-:-:S04]  /*44a0*/  SHF.R.U32.HI R52, RZ, UR6, R26 ;  /* 0x00000006ff347c19 */ /* 0x002fc8000801161a */
[----:B------:R-:W-:Y:S02]  /*44b0*/  LOP3.LUT R48, R52, UR5, RZ, 0x30, !PT ;  /* 0x0000000534307c12 */ /* 0x000fe4000f8e30ff */
[----:B---3--:R-:W-:-:S13]  /*44c0*/  ISETP.NE.AND P0, PT, R46, R8, PT ;  /* 0x000000082e00720c */ /* 0x008fda0003f05270 */
[----:B--2-4-:R-:W-:Y:S05]  /*44d0*/  @P0 BRA `(.L_x_52) ;  /* 0x0000000000080947 */ /* 0x014fea0003800000 */
[----:B------:R-:W-:-:S05]  /*44e0*/  IMAD R0, R0, 0x4, R22 ;  /* 0x0000000400007824 */ /* 0x000fca00078e0216 */
[----:B------:R1:W2:Y:S02]  /*44f0*/  ATOMS.ADD R7, [R0], R11 ;  /* 0x0000000b0007738c */ /* 0x0002a40000000000 */
.L_x_52:
[----:B------:R-:W-:Y:S05]  /*4500*/  BSYNC.RECONVERGENT B0 ;  /* 0x0000000000007941 */ /* 0x000fea0003800200 */
.L_x_51:
[----:B------:R-:W-:Y:S01]  /*4510*/  R2P PR, R48, 0x7f ;  /* 0x0000007f30007804 */ /* 0x000fe20000000000 */
[----:B------:R-:W-:Y:S01]  /*4520*/  IMAD.IADD R10, R10, 0x1, R51 ;  /* 0x000000010a0a7824 */ /* 0x000fe200078e0233 */
[----:B--2---:R2:W3:Y:S01]  /*4530*/  SHFL.IDX PT, R8, R7, R8, 0x1f ;  /* 0x00001f0807087589 */ /* 0x0044e200000e0000 */
[----:B------:R-:W-:Y:S01]  /*4540*/  BSSY.RECONVERGENT B0, `(.L_x_53) ;  /* 0x0000024000007945 */ /* 0x000fe20003800200 */
[----:B------:R-:W-:Y:S02]  /*4550*/  IMAD.IADD R9, R9, 0x1, R45 ;  /* 0x0000000109097824 */ /* 0x000fe400078e022d */
[----:B------:R-:W-:-:S07]  /*4560*/  IMAD.MOV.U32 R45, RZ, RZ, RZ ;  /* 0x000000ffff2d7224 */ /* 0x000fce00078e00ff */
[----:B-1----:R-:W-:Y:S02]  /*4570*/  VOTE.ANY R0, PT, P0 ;  /* 0x0000000000007806 */ /* 0x002fe400000e0100 */
        /* <DEDUP_REMOVED lines=23> */
[----:B------:R-:W-:Y:S02]  /*46f0*/  SHF.R.U32.HI R51, RZ, UR6, R33 ;  /* 0x00000006ff337c19 */ /* 0x000fe40008011621 */
[----:B------:R1:W4:Y:S02]  /*4700*/  FLO.U32 R0, R52 ;  /* 0x0000003400007300 */ /* 0x00032400000e0000 */
[----:B------:R-:W-:Y:S02]  /*4710*/  LOP3.LUT R51, R51, UR5, RZ, 0x30, !PT ;  /* 0x0000000533337c12 */ /* 0x000fe4000f8e30ff */
[----:B-1----:R-:W-:-:S04]  /*4720*/  LOP3.LUT R52, R23, R52, RZ, 0xc0, !PT ;  /* 0x0000003417347212 */ /* 0x002fc800078ec0ff */
[----:B--2---:R1:W2:Y:S01]  /*4730*/  POPC R7, R52 ;  /* 0x0000003400077309 */ /* 0x0042a20000000000 */
[----:B----4-:R-:W-:-:S13]  /*4740*/  ISETP.NE.AND P0, PT, R46, R0, PT ;  /* 0x000000002e00720c */ /* 0x010fda0003f05270 */
[----:B-123--:R-:W-:Y:S05]  /*4750*/  @P0 BRA `(.L_x_54) ;  /* 0x0000000000080947 */ /* 0x00efea0003800000 */
[----:B------:R-:W-:-:S05]  /*4760*/  IMAD R48, R48, 0x4, R22 ;  /* 0x0000000430307824 */ /* 0x000fca00078e0216 */
[----:B------:R1:W2:Y:S02]  /*4770*/  ATOMS.ADD R45, [R48], R7 ;  /* 0x00000007302d738c */ /* 0x0002a40000000000 */
.L_x_54:
[----:B------:R-:W-:Y:S05]  /*4780*/  BSYNC.RECONVERGENT B0 ;  /* 0x0000000000007941 */ /* 0x000fea0003800200 */
.L_x_53:
[----:B------:R-:W-:Y:S01]  /*4790*/  R2P PR, R51, 0x7f ;  /* 0x0000007f33007804 */ /* 0x000fe20000000000 */
[----:B------:R-:W-:Y:S01]  /*47a0*/  IMAD.IADD R6, R5, 0x1, R6 ;  /* 0x0000000105067824 */ /* 0x000fe200078e0206 */
[----:B--2---:R2:W3:Y:S01]  /*47b0*/  SHFL.IDX PT, R0, R45, R0, 0x1f ;  /* 0x00001f002d007589 */ /* 0x0044e200000e0000 */
[----:B------:R-:W-:Y:S01]  /*47c0*/  IMAD.IADD R4, R4, 0x1, R47 ;  /* 0x0000000104047824 */ /* 0x000fe200078e022f */
[----:B------:R-:W-:Y:S01]  /*47d0*/  SHF.R.U32.HI R47, RZ, UR6, R32 ;  /* 0x00000006ff2f7c19 */ /* 0x000fe20008011620 */
[----:B------:R-:W-:Y:S03]  /*47e0*/  BSSY.RECONVERGENT B0, `(.L_x_55) ;  /* 0x0000022000007945 */ /* 0x000fe60003800200 */
[----:B------:R-:W-:-:S05]  /*47f0*/  LOP3.LUT R47, R47, UR5, RZ, 0x30, !PT ;  /* 0x000000052f2f7c12 */ /* 0x000fca000f8e30ff */
        /* <DEDUP_REMOVED lines=9> */
[----:B------:R-:W-:Y:S02]  /*4890*/  VOTE.ANY R48, PT, P3 ;  /* 0x0000000000307806 */ /* 0x000fe400018e0100 */
[----:B------:R-:W-:Y:S02]  /*48a0*/  VOTE.ANY R52, PT, P0 ;  /* 0x0000000000347806 */ /* 0x000fe400000e0100 */
[----:B------:R-:W-:Y:S02]  /*48b0*/  @!P3 LOP3.LUT R48, RZ, R48, RZ, 0x33, !PT ;  /* 0x00000030ff30b212 */ /* 0x000fe400078e33ff */
[----:B------:R-:W-:Y:S02]  /*48c0*/  @!P0 LOP3.LUT R52, RZ, R52, RZ, 0x33, !PT ;  /* 0x00000034ff348212 */ /* 0x000fe400078e33ff */
        /* <DEDUP_REMOVED lines=9> */
[----:B------:R-:W-:Y:S01]  /*4960*/  LOP3.LUT R5, R48, R5, RZ, 0xc0, !PT ;  /* 0x0000000530057212 */ /* 0x000fe200078ec0ff */
[----:B------:R-:W-:-:S03]  /*4970*/  IMAD.MOV.U32 R48, RZ, RZ, RZ ;  /* 0x000000ffff307224 */ /* 0x000fc600078e00ff */
[----:B------:R-:W-:-:S04]  /*4980*/  LOP3.LUT R52, R52, R5, RZ, 0xc0, !PT ;  /* 0x0000000534347212 */ /* 0x000fc800078ec0ff */
[----:B------:R1:W4:Y:S02]  /*4990*/  FLO.U32 R5, R52 ;  /* 0x0000003400057300 */ /* 0x00032400000e0000 */
[----:B-1----:R-:W-:-:S06]  /*49a0*/  LOP3.LUT R52, R23, R52, RZ, 0xc0, !PT ;  /* 0x0000003417347212 */ /* 0x002fcc00078ec0ff */
[----:B--2---:R1:W2:Y:S01]  /*49b0*/  POPC R45, R52 ;  /* 0x00000034002d7309 */ /* 0x0042a20000000000 */
[----:B----4-:R-:W-:-:S13]  /*49c0*/  ISETP.NE.AND P0, PT, R46, R5, PT ;  /* 0x000000052e00720c */ /* 0x010fda0003f05270 */
[----:B-1-3--:R-:W-:Y:S05]  /*49d0*/  @P0 BRA `(.L_x_56) ;  /* 0x0000000000080947 */ /* 0x00afea0003800000 */
[----:B------:R-:W-:-:S06]  /*49e0*/  IMAD R48, R51, 0x4, R22 ;  /* 0x0000000433307824 */ /* 0x000fcc00078e0216 */
[----:B--2---:R1:W3:Y:S02]  /*49f0*/  ATOMS.ADD R48, [R48], R45 ;  /* 0x0000002d3030738c */ /* 0x0042e40000000000 */
.L_x_56:
[----:B------:R-:W-:Y:S05]  /*4a00*/  BSYNC.RECONVERGENT B0 ;  /* 0x0000000000007941 */ /* 0x000fea0003800200 */
.L_x_55:
[----:B------:R-:W-:Y:S01]  /*4a10*/  R2P PR, R47, 0x7f ;  /* 0x0000007f2f007804 */ /* 0x000fe20000000000 */
[----:B------:R-:W-:Y:S01]  /*4a20*/  IMAD.IADD R50, R50, 0x1, R49 ;  /* 0x0000000132327824 */ /* 0x000fe200078e0231 */
[----:B---3--:R3:W4:Y:S01]  /*4a30*/  SHFL.IDX PT, R48, R48, R5, 0x1f ;  /* 0x00001f0530307589 */ /* 0x00872200000e0000 */
[----:B------:R-:W-:Y:S01]  /*4a40*/  IMAD.IADD R20, R21, 0x1, R20 ;  /* 0x0000000115147824 */ /* 0x000fe200078e0214 */
[----:B------:R-:W-:Y:S01]  /*4a50*/  SHF.R.U32.HI R21, RZ, UR6, R31 ;  /* 0x00000006ff157c19 */ /* 0x000fe2000801161f */
[----:B------:R-:W-:Y:S03]  /*4a60*/  BSSY.RECONVERGENT B0, `(.L_x_57) ;  /* 0x0000022000007945 */ /* 0x000fe60003800200 */
[----:B---3--:R-:W-:Y:S01]  /*4a70*/  LOP3.LUT R5, R21, UR5, RZ, 0x30, !PT ;  /* 0x0000000515057c12 */ /* 0x008fe2000f8e30ff */
[----:B------:R-:W-:-:S04]  /*4a80*/  IMAD.MOV.U32 R21, RZ, RZ, RZ ;  /* 0x000000ffff157224 */ /* 0x000fc800078e00ff */
        /* <DEDUP_REMOVED lines=23> */
[----:B------:R-:W-:-:S04]  /*4c00*/  LOP3.LUT R52, R49, R52, RZ, 0xc0, !PT ;  /* 0x0000003431347212 */ /* 0x000fc800078ec0ff */
[----:B------:R-:W3:Y:S01]  /*4c10*/  FLO.U32 R49, R52 ;  /* 0x0000003400317300 */ /* 0x000ee200000e0000 */
[----:B------:R-:W-:-:S07]  /*4c20*/  LOP3.LUT R51, R23, R52, RZ, 0xc0, !PT ;  /* 0x0000003417337212 */ /* 0x000fce00078ec0ff */
[----:B------:R-:W0:Y:S01]  /*4c30*/  POPC R51, R51 ;  /* 0x0000003300337309 */ /* 0x000e220000000000 */
[----:B---3--:R-:W-:-:S13]  /*4c40*/  ISETP.NE.AND P0, PT, R46, R49, PT ;  /* 0x000000312e00720c */ /* 0x008fda0003f05270 */
[----:B0---4-:R-:W-:Y:S05]  /*4c50*/  @P0 BRA `(.L_x_58) ;  /* 0x0000000000080947 */ /* 0x011fea0003800000 */
[----:B------:R-:W-:-:S05]  /*4c60*/  IMAD R52, R47, 0x4, R22 ;  /* 0x000000042f347824 */ /* 0x000fca00078e0216 */
[----:B------:R0:W3:Y:S02]  /*4c70*/  ATOMS.ADD R21, [R52], R51 ;  /* 0x000000333415738c */ /* 0x0000e40000000000 */
.L_x_58:
[----:B------:R-:W-:Y:S05]  /*4c80*/  BSYNC.RECONVERGENT B0 ;  /* 0x0000000000007941 */ /* 0x000fea0003800200 */
.L_x_57:
        /* <DEDUP_REMOVED lines=9> */
[----:B0-----:R-:W-:Y:S02]  /*4d20*/  VOTE.ANY R52, PT, P1 ;  /* 0x0000000000347806 */ /* 0x001fe400008e0100 */
        /* <DEDUP_REMOVED lines=22> */
[----:B------:R-:W0:Y:S01]  /*4e90*/  FLO.U32 R19, R52 ;  /* 0x0000003400137300 */ /* 0x000e2200000e0000 */
[----:B------:R-:W-:-:S07]  /*4ea0*/  LOP3.LUT R47, R23, R52, RZ, 0xc0, !PT ;  /* 0x00000034172f7212 */ /* 0x000fce00078ec0ff */
[----:B------:R-:W3:Y:S01]  /*4eb0*/  POPC R47, R47 ;  /* 0x0000002f002f7309 */ /* 0x000ee20000000000 */
[----:B0-----:R-:W-:-:S13]  /*4ec0*/  ISETP.NE.AND P0, PT, R46, R19, PT ;  /* 0x000000132e00720c */ /* 0x001fda0003f05270 */
[----:B---34-:R-:W-:Y:S05]  /*4ed0*/  @P0 BRA `(.L_x_60) ;  /* 0x0000000000080947 */ /* 0x018fea0003800000 */
[----:B------:R-:W-:-:S05]  /*4ee0*/  IMAD R52, R5, 0x4, R22 ;  /* 0x0000000405347824 */ /* 0x000fca00078e0216 */
[----:B------:R0:W3:Y:S02]  /*4ef0*/  ATOMS.ADD R17, [R52], R47 ;  /* 0x0000002f3411738c */ /* 0x0000e40000000000 */
.L_x_60:
[----:B------:R-:W-:Y:S05]  /*4f00*/  BSYNC.RECONVERGENT B0 ;  /* 0x0000000000007941 */ /* 0x000fea0003800200 */
.L_x_59:
        /* <DEDUP_REMOVED lines=39> */
.L_x_62:
[----:B------:R-:W-:Y:S05]  /*5180*/  BSYNC.RECONVERGENT B0 ;  /* 0x0000000000007941 */ /* 0x000fea0003800200 */
.L_x_61:
[----:B------:R-:W-:Y:S01]  /*5190*/  R2P PR, R19, 0x7f ;  /* 0x0000007f13007804 */ /* 0x000fe20000000000 */
[----:B------:R-:W-:Y:S01]  /*51a0*/  IMAD.IADD R0, R7, 0x1, R0 ;  /* 0x0000000107007824 */ /* 0x000fe200078e0200 */
[----:B---3--:R3:W4:Y:S01]  /*51b0*/  SHFL.IDX PT, R11, R11, R5, 0x1f ;  /* 0x00001f050b0b7589 */ /* 0x00872200000e0000 */
[----:B--2---:R-:W-:Y:S01]  /*51c0*/  IMAD.IADD R48, R45, 0x1, R48 ;  /* 0x000000012d307824 */ /* 0x004fe200078e0230 */
[----:B-1----:R-:W-:Y:S01]  /*51d0*/  SHF.R.U32.HI R45, RZ, UR6, R28 ;  /* 0x00000006ff2d7c19 */ /* 0x002fe2000801161c */
[----:B------:R-:W-:Y:S03]  /*51e0*/  BSSY.RECONVERGENT B0, `(.L_x_63) ;  /* 0x0000022000007945 */ /* 0x000fe60003800200 */
[----:B------:R-:W-:-:S05]  /*51f0*/  LOP3.LUT R45, R45, UR5, RZ, 0x30, !PT ;  /* 0x000000052d2d7c12 */ /* 0x000fca000f8e30ff */
        /* <DEDUP_REMOVED lines=24> */
[----:B------:R0:W1:Y:S01]  /*5380*/  FLO.U32 R7, R52 ;  /* 0x0000003400077300 */ /* 0x00006200000e0000 */
[----:B------:R-:W-:-:S07]  /*5390*/  LOP3.LUT R49, R23, R52, RZ, 0xc0, !PT ;  /* 0x0000003417317212 */ /* 0x000fce00078ec0ff */
[----:B------:R-:W2:Y:S01]  /*53a0*/  POPC R49, R49 ;  /* 0x0000003100317309 */ /* 0x000ea20000000000 */
[----:B0-----:R-:W-:Y:S01]  /*53b0*/  IMAD.MOV.U32 R52, RZ, RZ, RZ ;  /* 0x000000ffff347224 */ /* 0x001fe200078e00ff */
[----:B-1----:R-:W-:-:S13]  /*53c0*/  ISETP.NE.AND P0, PT, R46, R7, PT ;  /* 0x000000072e00720c */ /* 0x002fda0003f05270 */
[----:B--234-:R-:W-:Y:S05]  /*53d0*/  @P0 BRA `(.L_x_64) ;  /* 0x0000000000080947 */ /* 0x01cfea0003800000 */
[----:B------:R-:W-:-:S06]  /*53e0*/  IMAD R52, R19, 0x4, R22 ;  /* 0x0000000413347824 */ /* 0x000fcc00078e0216 */
[----:B------:R0:W1:Y:S02]  /*53f0*/  ATOMS.ADD R52, [R52], R49 ;  /* 0x000000313434738c */ /* 0x0000640000000000 */
.L_x_64:
[----:B------:R-:W-:Y:S05]  /*5400*/  BSYNC.RECONVERGENT B0 ;  /* 0x0000000000007941 */ /* 0x000fea0003800200 */
.L_x_63:
[----:B------:R-:W-:Y:S01]  /*5410*/  R2P PR, R45, 0x7f ;  /* 0x0000007f2d007804 */ /* 0x000fe20000000000 */
[----:B-1----:R1:W2:Y:S01]  /*5420*/  SHFL.IDX PT, R52, R52, R7, 0x1f ;  /* 0x00001f0734347589 */ /* 0x0022a200000e0000 */
[----:B------:R-:W-:Y:S11]  /*5430*/  BSSY.RECONVERGENT B0, `(.L_x_65) ;  /* 0x0000021000007945 */ /* 0x000ff60003800200 */
[----:B------:R-:W-:-:S02]  /*5440*/  VOTE.ANY R5, PT, P0 ;  /* 0x0000000000057806 */ /* 0x000fc400000e0100 */
[----:B------:R-:W-:Y:S02]  /*5450*/  VOTE.ANY R19, PT, P1 ;  /* 0x0000000000137806 */ /* 0x000fe400008e0100 */
[----:B------:R-:W-:Y:S02]  /*5460*/  @!P0 LOP3.LUT R5, RZ, R5, RZ, 0x33, !PT ;  /* 0x00000005ff058212 */ /* 0x000fe400078e33ff */
[----:B------:R-:W-:Y:S02]  /*5470*/  @!P1 LOP3.LUT R19, RZ, R19, RZ, 0x33, !PT ;  /* 0x00000013ff139212 */ /* 0x000fe400078e33ff */
[----:B-1----:R-:W-:Y:S02]  /*5480*/  VOTE.ANY R7, PT, P5 ;  /* 0x0000000000077806 */ /* 0x002fe400028e0100 */
[----:B------:R-:W-:Y:S02]  /*5490*/  LOP3.LUT R5, R19, R5, RZ, 0xc0, !PT ;  /* 0x0000000513057212 */ /* 0x000fe400078ec0ff */
[----:B------:R-:W-:-:S02]  /*54a0*/  VOTE.ANY R19, PT, P2 ;  /* 0x0000000000137806 */ /* 0x000fc400010e0100 */
        /* <DEDUP_REMOVED lines=9> */
[----:B------:R-:W-:-:S04]  /*5540*/  LOP3.LUT R5, R19, R5, RZ, 0xc0, !PT ;  /* 0x0000000513057212 */ /* 0x000fc800078ec0ff */
[----:B------:R-:W-:Y:S02]  /*5550*/  LOP3.LUT R5, R7, R5, RZ, 0xc0, !PT ;  /* 0x0000000507057212 */ /* 0x000fe400078ec0ff */
[----:B------:R-:W-:-:S04]  /*5560*/  VOTE.ANY R7, PT, P6 ;  /* 0x0000000000077806 */ /* 0x000fc800030e0100 */
[----:B------:R-:W-:-:S04]  /*5570*/  @!P6 LOP3.LUT R7, RZ, R7, RZ, 0x33, !PT ;  /* 0x00000007ff07e212 */ /* 0x000fc800078e33ff */
[----:B------:R-:W-:Y:S02]  /*5580*/  LOP3.LUT R5, R7, R5, RZ, 0xc0, !PT ;  /* 0x0000000507057212 */ /* 0x000fe400078ec0ff */
[----:B------:R-:W-:-:S04]  /*5590*/  VOTE.ANY R7, PT, P0 ;  /* 0x0000000000077806 */ /* 0x000fc800000e0100 */
[----:B------:R-:W-:-:S04]  /*55a0*/  @!P0 LOP3.LUT R7, RZ, R7, RZ, 0x33, !PT ;  /* 0x00000007ff078212 */ /* 0x000fc800078e33ff */
[----:B------:R-:W-:-:S04]  /*55b0*/  LOP3.LUT R19, R7, R5, RZ, 0xc0, !PT ;  /* 0x0000000507137212 */ /* 0x000fc800078ec0ff */
[----:B------:R-:W1:Y:S01]  /*55c0*/  FLO.U32 R7, R19 ;  /* 0x0000001300077300 */ /* 0x000e6200000e0000 */
[----:B------:R-:W-:-:S07]  /*55d0*/  LOP3.LUT R5, R23, R19, RZ, 0xc0, !PT ;  /* 0x0000001317057212 */ /* 0x000fce00078ec0ff */
[----:B------:R-:W3:Y:S01]  /*55e0*/  POPC R5, R5 ;  /* 0x0000000500057309 */ /* 0x000ee20000000000 */
[----:B-1----:R-:W-:Y:S01]  /*55f0*/  ISETP.NE.AND P0, PT, R46, R7, PT ;  /* 0x000000072e00720c */ /* 0x002fe20003f05270 */
[----:B------:R-:W-:-:S12]  /*5600*/  IMAD.MOV.U32 R46, RZ, RZ, RZ ;  /* 0x000000ffff2e7224 */ /* 0x000fd800078e00ff */
[----:B--23--:R-:W-:Y:S05]  /*5610*/  @P0 BRA `(.L_x_66) ;  /* 0x0000000000080947 */ /* 0x00cfea0003800000 */
[----:B------:R-:W-:-:S05]  /*5620*/  IMAD R22, R45, 0x4, R22 ;  /* 0x000000042d167824 */ /* 0x000fca00078e0216 */
[----:B------:R1:W2:Y:S02]  /*5630*/  ATOMS.ADD R46, [R22], R5 ;  /* 0x00000005162e738c */ /* 0x0002a40000000000 */
.L_x_66:
[----:B------:R-:W-:Y:S05]  /*5640*/  BSYNC.RECONVERGENT B0 ;  /* 0x0000000000007941 */ /* 0x000fea0003800200 */
.L_x_65:
[----:B-12---:R1:W2:Y:S01]  /*5650*/  SHFL.IDX PT, R22, R46, R7, 0x1f ;  /* 0x00001f072e167589 */ /* 0x0062a200000e0000 */
[----:B------:R-:W-:Y:S01]  /*5660*/  LOP3.LUT R19, R44, 0x80000000, RZ, 0x3c, !PT ;  /* 0x800000002c137812 */ /* 0x000fe200078e3cff */
[----:B------:R-:W-:Y:S01]  /*5670*/  IMAD.IADD R11, R15, 0x1, R11 ;  /* 0x000000010f0b7824 */ /* 0x000fe200078e020b */
[----:B------:R-:W-:Y:S01]  /*5680*/  LEA R14, R14, UR4, 0x2 ;  /* 0x000000040e0e7c11 */ /* 0x000fe2000f8e10ff */
[----:B------:R-:W-:Y:S01]  /*5690*/  BAR.SYNC.DEFER_BLOCKING 0x0 ;  /* 0x0000000000007b1d */ /* 0x000fe20000010000 */
[----:B------:R-:W-:Y:S01]  /*56a0*/  LOP3.LUT R43, R43, 0x80000000, RZ, 0x3c, !PT ;  /* 0x800000002b2b7812 */ /* 0x000fe200078e3cff */
[----:B------:R-:W-:Y:S01]  /*56b0*/  IMAD.IADD R21, R51, 0x1, R21 ;  /* 0x0000000133157824 */ /* 0x000fe200078e0215 */
[----:B------:R-:W-:Y:S01]  /*56c0*/  LEA R13, R13, UR4, 0x2 ;  /* 0x000000040d0d7c11 */ /* 0x000fe2000f8e10ff */
[----:B------:R-:W-:Y:S01]  /*56d0*/  IMAD.IADD R17, R47, 0x1, R17 ;  /* 0x000000012f117824 */ /* 0x000fe200078e0211 */
[----:B------:R-:W-:Y:S01]  /*56e0*/  LOP3.LUT R15, R42, 0x80000000, RZ, 0x3c, !PT ;  /* 0x800000002a0f7812 */ /* 0x000fe200078e3cff */
[----:B------:R-:W-:Y:S01]  /*56f0*/  IMAD.IADD R52, R49, 0x1, R52 ;  /* 0x0000000131347824 */ /* 0x000fe200078e0234 */
[----:B------:R-:W-:Y:S01]  /*5700*/  LEA R10, R10, UR4, 0x2 ;  /* 0x000000040a0a7c11 */ /* 0x000fe2000f8e10ff */
[----:B------:R-:W-:Y:S01]  /*5710*/  BSSY B1, `(.L_x_67) ;  /* 0x0000058000017945 */ /* 0x000fe20003800000 */
[----:B------:R-:W-:-:S02]  /*5720*/  LEA R42, R9, UR4, 0x2 ;  /* 0x00000004092a7c11 */ /* 0x000fc4000f8e10ff */
[----:B------:R-:W-:Y:S02]  /*5730*/  LEA R4, R4, UR4, 0x2 ;  /* 0x0000000404047c11 */ /* 0x000fe4000f8e10ff */
[----:B------:R-:W-:Y:S02]  /*5740*/  LEA R50, R50, UR4, 0x2 ;  /* 0x0000000432327c11 */ /* 0x000fe4000f8e10ff */
[----:B-1----:R-:W-:Y:S02]  /*5750*/  LEA R7, R20, UR4, 0x2 ;  /* 0x0000000414077c11 */ /* 0x002fe4000f8e10ff */
[----:B------:R-:W-:Y:S02]  /*5760*/  LEA R18, R18, UR4, 0x2 ;  /* 0x0000000412127c11 */ /* 0x000fe4000f8e10ff */
[----:B------:R-:W-:Y:S01]  /*5770*/  LEA R9, R16, UR4, 0x2 ;  /* 0x0000000410097c11 */ /* 0x000fe2000f8e10ff */
[----:B--2---:R-:W-:Y:S01]  /*5780*/  IMAD.IADD R22, R5, 0x1, R22 ;  /* 0x0000000105167824 */ /* 0x004fe200078e0216 */
[----:B------:R-:W-:-:S02]  /*5790*/  LEA R5, R6, UR4, 0x2 ;  /* 0x0000000406057c11 */ /* 0x000fc4000f8e10ff */
[----:B------:R-:W-:Y:S01]  /*57a0*/  LEA R12, R12, UR4, 0x2 ;  /* 0x000000040c0c7c11 */ /* 0x000fe2000f8e10ff */
[----:B------:R-:W-:Y:S01]  /*57b0*/  STS [R14+-0x4], R19 ;  /* 0xfffffc130e007388 */ /* 0x000fe20000000800 */
[----:B------:R-:W-:Y:S02]  /*57c0*/  LEA R48, R48, UR4, 0x2 ;  /* 0x0000000430307c11 */ /* 0x000fe4000f8e10ff */
[----:B------:R-:W-:Y:S01]  /*57d0*/  LEA R21, R21, UR4, 0x2 ;  /* 0x0000000415157c11 */ /* 0x000fe2000f8e10ff */
[----:B------:R1:W-:Y:S01]  /*57e0*/  STS [R13+-0x4], R43 ;  /* 0xfffffc2b0d007388 */ /* 0x0003e20000000800 */
[----:B------:R-:W-:Y:S02]  /*57f0*/  LEA R11, R11, UR4, 0x2 ;  /* 0x000000040b0b7c11 */ /* 0x000fe4000f8e10ff */
[----:B------:R-:W-:Y:S01]  /*5800*/  LEA R52, R52, UR4, 0x2 ;  /* 0x0000000434347c11 */ /* 0x000fe2000f8e10ff */
[----:B------:R2:W-:Y:S01]  /*5810*/  STS [R10+-0x4], R15 ;  /* 0xfffffc0f0a007388 */ /* 0x0005e20000000800 */
[----:B------:R-:W-:-:S03]  /*5820*/  ISETP.NE.AND P0, PT, R53, RZ, PT ;  /* 0x000000ff3500720c */ /* 0x000fc60003f05270 */
[----:B------:R-:W-:Y:S01]  /*5830*/  STS [R42+-0x4], R41 ;  /* 0xfffffc292a007388 */ /* 0x000fe20000000800 */
[----:B-1----:R-:W-:-:S03]  /*5840*/  LEA R13, R8, UR4, 0x2 ;  /* 0x00000004080d7c11 */ /* 0x002fc6000f8e10ff */
[----:B------:R1:W-:Y:S01]  /*5850*/  STS [R5+-0x4], R40 ;  /* 0xfffffc2805007388 */ /* 0x0003e20000000800 */
[----:B--2---:R-:W-:-:S03]  /*5860*/  LEA R15, R0, UR4, 0x2 ;  /* 0x00000004000f7c11 */ /* 0x004fc6000f8e10ff */
[----:B------:R-:W-:Y:S01]  /*5870*/  STS [R4+-0x4], R39 ;  /* 0xfffffc2704007388 */ /* 0x000fe20000000800 */
[----:B------:R-:W-:-:S03]  /*5880*/  LEA R0, R17, UR4, 0x2 ;  /* 0x0000000411007c11 */ /* 0x000fc6000f8e10ff */
[----:B------:R-:W-:Y:S01]  /*5890*/  STS [R50+-0x4], R25 ;  /* 0xfffffc1932007388 */ /* 0x000fe20000000800 */
[----:B-1----:R-:W-:-:S03]  /*58a0*/  LEA R5, R22, UR4, 0x2 ;  /* 0x0000000416057c11 */ /* 0x002fc6000f8e10ff */
[----:B------:R-:W-:Y:S04]  /*58b0*/  STS [R7+-0x4], R38 ;  /* 0xfffffc2607007388 */ /* 0x000fe80000000800 */
[----:B------:R-:W-:Y:S04]  /*58c0*/  STS [R18+-0x4], R37 ;  /* 0xfffffc2512007388 */ /* 0x000fe80000000800 */
[----:B------:R-:W-:Y:S04]  /*58d0*/  STS [R9+-0x4], R36 ;  /* 0xfffffc2409007388 */ /* 0x000fe80000000800 */
[----:B------:R-:W-:Y:S04]  /*58e0*/  STS [R12+-0x4], R35 ;  /* 0xfffffc230c007388 */ /* 0x000fe80000000800 */
[----:B------:R1:W-:Y:S04]  /*58f0*/  STS [R13+-0x4], R34 ;  /* 0xfffffc220d007388 */ /* 0x0003e80000000800 */
[----:B------:R2:W-:Y:S04]  /*5900*/  STS [R15+-0x4], R26 ;  /* 0xfffffc1a0f007388 */ /* 0x0005e80000000800 */
[----:B------:R2:W-:Y:S01]  /*5910*/  STS [R48+-0x4], R33 ;  /* 0xfffffc2130007388 */ /* 0x0005e20000000800 */
[----:B-1----:R-:W-:-:S03]  /*5920*/  LEA R13, R3, UR4, 0x3 ;  /* 0x00000004030d7c11 */ /* 0x002fc6000f8e18ff */
[----:B------:R2:W-:Y:S04]  /*5930*/  STS [R21+-0x4], R32 ;  /* 0xfffffc2015007388 */ /* 0x0005e80000000800 */
[----:B------:R2:W-:Y:S04]  /*5940*/  STS [R0+-0x4], R31 ;  /* 0xfffffc1f00007388 */ /* 0x0005e80000000800 */
[----:B------:R2:W-:Y:S04]  /*5950*/  STS [R11+-0x4], R30 ;  /* 0xfffffc1e0b007388 */ /* 0x0005e80000000800 */
[----:B------:R2:W-:Y:S04]  /*5960*/  STS [R52+-0x4], R29 ;  /* 0xfffffc1d34007388 */ /* 0x0005e80000000800 */
[----:B------:R2:W-:Y:S01]  /*5970*/  STS [R5+-0x4], R28 ;  /* 0xfffffc1c05007388 */ /* 0x0005e20000000800 */
[----:B------:R-:W-:Y:S05]  /*5980*/  @P0 BRA `(.L_x_68) ;  /* 0x0000000000c00947 */ /* 0x000fea0003800000 */
[----:B------:R-:W1:Y:S02]  /*5990*/  LDCU.64 UR10, c[0x0][0x398] ;  /* 0x00007300ff0a77ac */ /* 0x000e640008000a00 */
[----:B-1----:R-:W-:-:S04]  /*59a0*/  LEA R6, P0, R3, UR10, 0x3 ;  /* 0x0000000a03067c11 */ /* 0x002fc8000f8018ff */
[----:B------:R-:W-:-:S05]  /*59b0*/  LEA.HI.X R7, R3, UR11, RZ, 0x3, P0 ;  /* 0x0000000b03077c11 */ /* 0x000fca00080f1cff */
[----:B--2---:R-:W2:Y:S01]  /*59c0*/  LDG.E.64 R4, desc[UR8][R6.64] ;  /* 0x0000000806047981 */ /* 0x004ea2000c1e1b00 */
[----:B------:R-:W-:Y:S01]  /*59d0*/  SHF.R.S32.HI R9, RZ, 0x1f, R24 ;  /* 0x0000001fff097819 */ /* 0x000fe20000011418 */
[----:B------:R-:W-:Y:S01]  /*59e0*/  UISETP.GE.AND UP0, UPT, UR7, 0x1, UPT ;  /* 0x000000010700788c */ /* 0x000fe2000bf06270 */
[----:B------:R-:W-:Y:S01]  /*59f0*/  IMAD.MOV.U32 R0, RZ, RZ, R27 ;  /* 0x000000ffff007224 */ /* 0x000fe200078e001b */
[----:B--2---:R-:W-:-:S05]  /*5a00*/  IADD3 R4, P0, PT, -R24, R4, RZ ;  /* 0x0000000418047210 */ /* 0x004fca0007f1e1ff */
[----:B------:R-:W-:-:S05]  /*5a10*/  IMAD.X R5, R5, 0x1, ~R9, P0 ;  /* 0x0000000105057824 */ /* 0x000fca00000e0e09 */
[----:B------:R1:W-:Y:S01]  /*5a20*/  STS.64 [R13+0x7200], R4 ;  /* 0x007200040d007388 */ /* 0x0003e20000000a00 */
[----:B------:R-:W-:Y:S05]  /*5a30*/  BRA.U !UP0, `(.L_x_69) ;  /* 0x00000001086c7547 */ /* 0x000fea000b800000 */
[----:B------:R-:W-:Y:S01]  /*5a40*/  BSSY B0, `(.L_x_70) ;  /* 0x0000019000007945 */ /* 0x000fe20003800000 */
[----:B------:R-:W-:Y:S02]  /*5a50*/  IMAD.MOV.U32 R6, RZ, RZ, -0x1 ;  /* 0xffffffffff067424 */ /* 0x000fe400078e00ff */
[----:B------:R-:W-:Y:S02]  /*5a60*/  IMAD.U32 R7, RZ, RZ, UR7 ;  /* 0x00000007ff077e24 */ /* 0x000fe4000f8e00ff */
[----:B------:R-:W-:-:S07]  /*5a70*/  IMAD.MOV.U32 R0, RZ, RZ, R27 ;  /* 0x000000ffff007224 */ /* 0x000fce00078e001b */
.L_x_74:
[----:B-1----:R-:W1:Y:S01]  /*5a80*/  LDC.64 R4, c[0x0][0x380] ;  /* 0x0000e000ff047b82 */ /* 0x002e620000000a00 */
[----:B------:R-:W-:Y:S01]  /*5a90*/  VIADD R11, R7, 0xffffffff ;  /* 0xffffffff070b7836 */ /* 0x000fe20000000000 */
[----:B------:R-:W-:Y:S03]  /*5aa0*/  BSSY B2, `(.L_x_71) ;  /* 0x0000008000027945 */ /* 0x000fe60003800000 */
[----:B------:R-:W-:-:S04]  /*5ab0*/  IMAD R9, R11, 0x100, R3 ;  /* 0x000001000b097824 */ /* 0x000fc800078e0203 */
[----:B-1----:R-:W-:-:S07]  /*5ac0*/  IMAD.WIDE R4, R9, 0x4, R4 ;  /* 0x0000000409047825 */ /* 0x002fce00078e0204 */
.L_x_72:
[----:B------:R-:W-:Y:S05]  /*5ad0*/  YIELD ;  /* 0x0000000000007946 */ /* 0x000fea0003800000 */
[----:B------:R1:W-:Y:S06]  /*5ae0*/  MEMBAR.SC.CTA ;  /* 0x0000000000007992 */ /* 0x0003ec0000000000 */
[----:B-1----:R-:W2:Y:S02]  /*5af0*/  LDG.E.STRONG.SYS R8, desc[UR8][R4.64] ;  /* 0x0000000804087981 */ /* 0x002ea4000c1f5900 */
[----:B--2---:R-:W-:-:S13]  /*5b00*/  ISETP.NE.AND P0, PT, R8, RZ, PT ;  /* 0x000000ff0800720c */ /* 0x004fda0003f05270 */
[----:B------:R-:W-:Y:S05]  /*5b10*/  @!P0 BRA `(.L_x_72) ;  /* 0xfffffffc00ec8947 */ /* 0x000fea000383ffff */
[----:B------:R-:W-:Y:S05]  /*5b20*/  BSYNC B2 ;  /* 0x0000000000027941 */ /* 0x000fea0003800000 */
.L_x_71:
[----:B------:R-:W-:Y:S01]  /*5b30*/  BSSY.RECONVERGENT B2, `(.L_x_73) ;  /* 0x0000006000027945 */ /* 0x000fe20003800200 */
[C---:B------:R-:W-:Y:S02]  /*5b40*/  ISETP.GT.AND P0, PT, R8.reuse, -0x1, PT ;  /* 0xffffffff0800780c */ /* 0x040fe40003f04270 */
[----:B------:R-:W-:Y:S01]  /*5b50*/  LOP3.LUT R5, R8, 0x3fffffff, RZ, 0xc0, !PT ;  /* 0x3fffffff08057812 */ /* 0x000fe200078ec0ff */
[----:B------:R-:W-:Y:S05]  /*5b60*/  WARPSYNC.EXCLUSIVE R6 ;  /* 0x0000000006007348 */ /* 0x000fea0003a00000 */
[----:B------:R-:W-:-:S05]  /*5b70*/  IMAD.IADD R0, R5, 0x1, R0 ;  /* 0x0000000105007824 */ /* 0x000fca00078e0200 */
[----:B------:R-:W-:-:S07]  /*5b80*/  VOTE.ANY R6, PT, P0 ;  /* 0x0000000000067806 */ /* 0x000fce00000e0100 */
[----:B------:R-:W-:Y:S05]  /*5b90*/  BSYNC.RECONVERGENT B2 ;  /* 0x0000000000027941 */ /* 0x000fea0003800200 */
.L_x_73:
[----:B------:R-:W-:Y:S01]  /*5ba0*/  ISETP.GT.U32.AND P1, PT, R7, 0x1, PT ;  /* 0x000000010700780c */ /* 0x000fe20003f24070 */
[----:B------:R-:W-:-:S12]  /*5bb0*/  IMAD.MOV.U32 R7, RZ, RZ, R11 ;  /* 0x000000ffff077224 */ /* 0x000fd800078e000b */
[----:B------:R-:W-:Y:S05]  /*5bc0*/  @P0 BRA P1, `(.L_x_74) ;  /* 0xfffffffc00ac0947 */ /* 0x000fea000083ffff */
[----:B------:R-:W-:Y:S05]  /*5bd0*/  BSYNC B0 ;  /* 0x0000000000007941 */ /* 0x000fea0003800000 */
.L_x_70:
[----:B------:R2:W3:Y:S02]  /*5be0*/  LDS.64 R4, [R13+0x7200] ;  /* 0x007200000d047984 */ /* 0x0004e40000000a00 */
.L_x_69:
[----:B------:R-:W4:Y:S01]  /*5bf0*/  LDC.64 R6, c[0x0][0x380] ;  /* 0x0000e000ff067b82 */ /* 0x000f220000000a00 */
[C---:B------:R-:W-:Y:S01]  /*5c00*/  IMAD.IADD R11, R0.reuse, 0x1, -R27 ;  /* 0x00000001000b7824 */ /* 0x040fe200078e0a1b */
[----:B------:R-:W-:Y:S01]  /*5c10*/  LOP3.LUT R9, R0, 0x80000000, RZ, 0xfc, !PT ;  /* 0x8000000000097812 */ /* 0x000fe200078efcff */
[----:B------:R-:W-:-:S03]  /*5c20*/  IMAD.U32 R15, RZ, RZ, UR7 ;  /* 0x00000007ff0f7e24 */ /* 0x000fc6000f8e00ff */
[----:B-1-3--:R-:W-:Y:S01]  /*5c30*/  IADD3 R4, P0, PT, R11, R4, RZ ;  /* 0x000000040b047210 */ /* 0x00afe20007f1e0ff */
[----:B------:R-:W-:-:S03]  /*5c40*/  IMAD R15, R15, 0x100, R3 ;  /* 0x000001000f0f7824 */ /* 0x000fc600078e0203 */
[----:B------:R-:W-:-:S05]  /*5c50*/  LEA.HI.X.SX32 R5, R11, R5, 0x1, P0 ;  /* 0x000000050b057211 */ /* 0x000fca00000f0eff */
[----:B------:R1:W-:Y:S01]  /*5c60*/  STS.64 [R13+0x7200], R4 ;  /* 0x007200040d007388 */ /* 0x0003e20000000a00 */
[----:B----4-:R-:W-:-:S05]  /*5c70*/  IMAD.WIDE R6, R15, 0x4, R6 ;  /* 0x000000040f067825 */ /* 0x010fca00078e0206 */
[----:B------:R1:W-:Y:S02]  /*5c80*/  STG.E.STRONG.SYS desc[UR8][R6.64], R9 ;  /* 0x0000000906007986 */ /* 0x0003e4000c115908 */
.L_x_68:
[----:B------:R-:W-:Y:S05]  /*5c90*/  BSYNC B1 ;  /* 0x0000000000017941 */ /* 0x000fea0003800000 */
.L_x_67:
[----:B-1----:R-:W1:Y:S01]  /*5ca0*/  LDC.64 R6, c[0x0][0x390] ;  /* 0x0000e400ff067b82 */ /* 0x002e620000000a00 */
[----:B------:R-:W-:-:S06]  /*5cb0*/  UIMAD UR6, UR7, 0x1c80, URZ ;  /* 0x00001c80070678a4 */ /* 0x000fcc000f8e02ff */
[----:B--2---:R-:W-:Y:S01]  /*5cc0*/  IMAD.U32 R0, RZ, RZ, UR6 ;  /* 0x00000006ff007e24 */ /* 0x004fe2000f8e00ff */
[----:B------:R-:W2:Y:S03]  /*5cd0*/  LDC R9, c[0x0][0x3c0] ;  /* 0x0000f000ff097b82 */ /* 0x000ea60000000800 */
[----:B------:R-:W-:Y:S01]  /*5ce0*/  VIADD R0, R0, 0x1c80 ;  /* 0x00001c8000007836 */ /* 0x000fe20000000000 */
[----:B-1----:R-:W-:-:S04]  /*5cf0*/  ISETP.EQ.U32.AND P1, PT, R6, RZ, PT ;  /* 0x000000ff0600720c */ /* 0x002fc80003f22070 */
[CC--:B--2---:R-:W-:Y:S02]  /*5d00*/  ISETP.GE.AND P0, PT, R0.reuse, R9.reuse, PT ;  /* 0x000000090000720c */ /* 0x0c4fe40003f06270 */
[----:B------:R-:W-:Y:S02]  /*5d10*/  ISETP.GT.AND P3, PT, R0, R9, PT ;  /* 0x000000090000720c */ /* 0x000fe40003f64270 */
[----:B------:R-:W-:Y:S02]  /*5d20*/  ISETP.EQ.OR.EX P0, PT, R7, RZ, !P0, P1 ;  /* 0x000000ff0700720c */ /* 0x000fe40004702710 */
[C---:B------:R-:W-:Y:S02]  /*5d30*/  LEA R0, R3.reuse, UR4, 0x2 ;  /* 0x0000000403007c11 */ /* 0x040fe4000f8e10ff */
[----:B------:R-:W-:-:S13]  /*5d40*/  ISETP.GT.U32.OR P0, PT, R3, 0xff, P0 ;  /* 0x000000ff0300780c */ /* 0x000fda0000704470 */
[----:B------:R-:W-:Y:S05]  /*5d50*/  @P0 BRA `(.L_x_75) ;  /* 0x0000000000200947 */ /* 0x000fea0003800000 */
[----:B------:R-:W1:Y:S01]  /*5d60*/  LDS.64 R4, [R13+0x7200] ;  /* 0x007200000d047984 */ /* 0x000e620000000a00 */
[C---:B------:R-:W-:Y:S02]  /*5d70*/  LEA R6, P2, R3.reuse, R6, 0x3 ;  /* 0x0000000603067211 */ /* 0x040fe400078418ff */
[--C-:B------:R-:W-:Y:S02]  /*5d80*/  SHF.R.S32.HI R11, RZ, 0x1f, R27.reuse ;  /* 0x0000001fff0b7819 */ /* 0x100fe4000001141b */
[----:B------:R-:W-:Y:S02]  /*5d90*/  LEA.HI.X R7, R3, R7, RZ, 0x3, P2 ;  /* 0x0000000703077211 */ /* 0x000fe400010f1cff */
[----:B-1----:R-:W-:Y:S02]  /*5da0*/  IADD3 R4, P0, P1, R4, R24, R27 ;  /* 0x0000001804047210 */ /* 0x002fe4000791e01b */
[----:B------:R-:W-:-:S04]  /*5db0*/  SHF.R.S32.HI R24, RZ, 0x1f, R24 ;  /* 0x0000001fff187819 */ /* 0x000fc80000011418 */
[----:B------:R-:W-:-:S05]  /*5dc0*/  IADD3.X R5, PT, PT, R5, R24, R11, P0, P1 ;  /* 0x0000001805057210 */ /* 0x000fca00007e240b */
[----:B------:R1:W-:Y:S02]  /*5dd0*/  STG.E.64 desc[UR8][R6.64], R4 ;  /* 0x0000000406007986 */ /* 0x0003e4000c101b08 */
.L_x_75:
[----:B------:R-:W-:Y:S05]  /*5de0*/  WARPSYNC.ALL ;  /* 0x0000000000007948 */ /* 0x000fea0003800000 */
[----:B------:R-:W-:Y:S06]  /*5df0*/  BAR.SYNC.DEFER_BLOCKING 0x0 ;  /* 0x0000000000007b1d */ /* 0x000fec0000010000 */
[----:B------:R-:W-:Y:S05]  /*5e00*/  @P3 BRA `(.L_x_76) ;  /* 0x0000000c009c3947 */ /* 0x000fea0003800000 */
[----:B------:R-:W1:Y:S01]  /*5e10*/  LDS R2, [R0] ;  /* 0x0000000000027984 */ /* 0x000e620000000800 */
[----:B------:R-:W1:Y:S01]  /*5e20*/  LDCU UR6, c[0x0][0x3c4] ;  /* 0x00007880ff0677ac */ /* 0x000e620008000800 */
[----:B------:R-:W2:Y:S01]  /*5e30*/  LDCU.64 UR10, c[0x0][0x3a0] ;  /* 0x00007400ff0a77ac */ /* 0x000ea20008000a00 */
[----:B-1----:R-:W-:Y:S02]  /*5e40*/  SHF.R.U32.HI R4, RZ, UR6, R2 ;  /* 0x00000006ff047c19 */ /* 0x002fe40008011602 */
[----:B------:R-:W-:Y:S02]  /*5e50*/  LOP3.LUT R11, R2, 0x80000000, RZ, 0x3c, !PT ;  /* 0x80000000020b7812 */ /* 0x000fe400078e3cff */
[----:B------:R-:W-:-:S04]  /*5e60*/  LOP3.LUT R4, R4, UR5, RZ, 0x30, !PT ;  /* 0x0000000504047c12 */ /* 0x000fc8000f8e30ff */
[----:B------:R-:W-:-:S06]  /*5e70*/  LEA R5, R4, UR4, 0x3 ;  /* 0x0000000404057c11 */ /* 0x000fcc000f8e18ff */
[----:B------:R-:W1:Y:S02]  /*5e80*/  LDS.64 R4, [R5+0x7200] ;  /* 0x0072000005047984 */ /* 0x000e640000000a00 */
[----:B-1----:R-:W-:-:S05]  /*5e90*/  IADD3 R4, P0, PT, R4, R3, RZ ;  /* 0x0000000304047210 */ /* 0x002fca0007f1e0ff */
[----:B------:R-:W-:Y:S01]  /*5ea0*/  IMAD.X R7, RZ, RZ, R5, P0 ;  /* 0x000000ffff077224 */ /* 0x000fe200000e0605 */
[----:B--2---:R-:W-:-:S04]  /*5eb0*/  LEA R6, P0, R4, UR10, 0x2 ;  /* 0x0000000a04067c11 */ /* 0x004fc8000f8010ff */
[----:B------:R-:W-:-:S05]  /*5ec0*/  LEA.HI.X R7, R4, UR11, R7, 0x2, P0 ;  /* 0x0000000b04077c11 */ /* 0x000fca00080f1407 */
[----:B------:R-:W-:Y:S01]  /*5ed0*/  STG.E desc[UR8][R6.64], R11 ;  /* 0x0000000b06007986 */ /* 0x000fe2000c101908 */
[----:B------:R-:W-:-:S03]  /*5ee0*/  NOP ;  /* 0x0000000000007918 */ /* 0x000fc60000000000 */
[----:B------:R-:W1:Y:S02]  /*5ef0*/  LDS R2, [R0+0x600] ;  /* 0x0006000000027984 */ /* 0x000e640000000800 */
[----:B-1----:R-:W-:Y:S02]  /*5f00*/  SHF.R.U32.HI R4, RZ, UR6, R2 ;  /* 0x00000006ff047c19 */ /* 0x002fe40008011602 */
[----:B------:R-:W-:Y:S02]  /*5f10*/  LOP3.LUT R11, R2, 0x80000000, RZ, 0x3c, !PT ;  /* 0x80000000020b7812 */ /* 0x000fe400078e3cff */
[----:B------:R-:W-:-:S04]  /*5f20*/  LOP3.LUT R4, R4, UR5, RZ, 0x30, !PT ;  /* 0x0000000504047c12 */ /* 0x000fc8000f8e30ff */
[----:B------:R-:W-:-:S06]  /*5f30*/  LEA R5, R4, UR4, 0x3 ;  /* 0x0000000404057c11 */ /* 0x000fcc000f8e18ff */
[----:B------:R-:W1:Y:S02]  /*5f40*/  LDS.64 R4, [R5+0x7200] ;  /* 0x0072000005047984 */ /* 0x000e640000000a00 */
[----:B-1----:R-:W-:-:S05]  /*5f50*/  IADD3 R4, P0, PT, R4, R3, RZ ;  /* 0x0000000304047210 */ /* 0x002fca0007f1e0ff */
[----:B------:R-:W-:Y:S01]  /*5f60*/  IMAD.X R9, RZ, RZ, R5, P0 ;  /* 0x000000ffff097224 */ /* 0x000fe200000e0605 */
[----:B------:R-:W-:-:S04]  /*5f70*/  LEA R8, P0, R4, UR10, 0x2 ;  /* 0x0000000a04087c11 */ /* 0x000fc8000f8010ff */
        /* <DEDUP_REMOVED lines=196> */
[----:B-1----:R-:W-:-:S04]  /*6bc0*/  SHF.R.U32.HI R2, RZ, UR6, R0 ;  /* 0x00000006ff027c19 */ /* 0x002fc80008011600 */
[----:B------:R-:W-:-:S04]  /*6bd0*/  LOP3.LUT R2, R2, UR5, RZ, 0x30, !PT ;  /* 0x0000000502027c12 */ /* 0x000fc8000f8e30ff */
[----:B------:R-:W-:-:S06]  /*6be0*/  LEA R4, R2, UR4, 0x3 ;  /* 0x0000000402047c11 */ /* 0x000fcc000f8e18ff */
[----:B------:R-:W1:Y:S02]  /*6bf0*/  LDS.64 R4, [R4+0x7200] ;  /* 0x0072000004047984 */ /* 0x000e640000000a00 */
[----:B-1----:R-:W-:-:S05]  /*6c00*/  IADD3 R3, P0, PT, R4, R3, RZ ;  /* 0x0000000304037210 */ /* 0x002fca0007f1e0ff */
[----:B------:R-:W-:Y:S01]  /*6c10*/  IMAD.X R6, RZ, RZ, R5, P0 ;  /* 0x000000ffff067224 */ /* 0x000fe200000e0605 */
[C---:B------:R-:W-:Y:S02]  /*6c20*/  LEA R2, P0, R3.reuse, UR10, 0x2 ;  /* 0x0000000a03027c11 */ /* 0x040fe4000f8010ff */
[----:B------:R-:W-:Y:S02]  /*6c30*/  LOP3.LUT R5, R0, 0x80000000, RZ, 0x3c, !PT ;  /* 0x8000000000057812 */ /* 0x000fe400078e3cff */
[----:B------:R-:W-:-:S05]  /*6c40*/  LEA.HI.X R3, R3, UR11, R6, 0x2, P0 ;  /* 0x0000000b03037c11 */ /* 0x000fca00080f1406 */
[----:B------:R-:W-:Y:S01]  /*6c50*/  STG.E desc[UR8][R2.64+0x6c00], R5 ;  /* 0x006c000502007986 */ /* 0x000fe2000c101908 */
[----:B------:R-:W-:Y:S01]  /*6c60*/  NOP ;  /* 0x0000000000007918 */ /* 0x000fe20000000000 */
[----:B------:R-:W-:Y:S05]  /*6c70*/  EXIT ;  /* 0x000000000000794d */ /* 0x000fea0003800000 */
.L_x_76:
[----:B-1----:R-:W-:Y:S01]  /*6c80*/  IMAD.U32 R4, RZ, RZ, UR7 ;  /* 0x00000007ff047e24 */ /* 0x002fe2000f8e00ff */
[----:B------:R-:W-:Y:S01]  /*6c90*/  BSSY.RECONVERGENT B0, `(.L_x_77) ;  /* 0x000001e000007945 */ /* 0x000fe20003800200 */
[C---:B------:R-:W-:Y:S02]  /*6ca0*/  VIADD R6, R3.reuse, 0x300 ;  /* 0x0000030003067836 */ /* 0x040fe40000000000 */
[----:B------:R-:W-:Y:S02]  /*6cb0*/  IMAD R5, R4, -0x1c80, R9 ;  /* 0xffffe38004057824 */ /* 0x000fe400078e0209 */
[C---:B------:R-:W-:Y:S02]  /*6cc0*/  VIADD R4, R3.reuse, 0x180 ;  /* 0x0000018003047836 */ /* 0x040fe40000000000 */
[C---:B------:R-:W-:Y:S01]  /*6cd0*/  VIADD R8, R3.reuse, 0x480 ;  /* 0x0000048003087836 */ /* 0x040fe20000000000 */
[CC--:B------:R-:W-:Y:S01]  /*6ce0*/  ISETP.GE.AND P1, PT, R3.reuse, R5.reuse, PT ;  /* 0x000000050300720c */ /* 0x0c0fe20003f26270 */
[C---:B------:R-:W-:Y:S01]  /*6cf0*/  VIADD R10, R3.reuse, 0xa80 ;  /* 0x00000a80030a7836 */ /* 0x040fe20000000000 */
[-C--:B------:R-:W-:Y:S01]  /*6d00*/  ISETP.GE.AND P2, PT, R4, R5.reuse, PT ;  /* 0x000000050400720c */ /* 0x080fe20003f46270 */
[C---:B------:R-:W-:Y:S01]  /*6d10*/  VIADD R4, R3.reuse, 0x600 ;  /* 0x0000060003047836 */ /* 0x040fe20000000000 */
[-C--:B------:R-:W-:Y:S01]  /*6d20*/  ISETP.GE.AND P3, PT, R6, R5.reuse, PT ;  /* 0x000000050600720c */ /* 0x080fe20003f66270 */
[C---:B------:R-:W-:Y:S01]  /*6d30*/  VIADD R6, R3.reuse, 0x780 ;  /* 0x0000078003067836 */ /* 0x040fe20000000000 */
[-C--:B------:R-:W-:Y:S01]  /*6d40*/  ISETP.GE.AND P4, PT, R8, R5.reuse, PT ;  /* 0x000000050800720c */ /* 0x080fe20003f86270 */
[----:B------:R-:W-:Y:S01]  /*6d50*/  VIADD R8, R3, 0x900 ;  /* 0x0000090003087836 */ /* 0x000fe20000000000 */
[----:B------:R-:W-:-:S02]  /*6d60*/  ISETP.GE.AND P5, PT, R4, R5, PT ;  /* 0x000000050400720c */ /* 0x000fc40003fa6270 */
[-C--:B------:R-:W-:Y:S02]  /*6d70*/  ISETP.GE.AND P6, PT, R6, R5.reuse, PT ;  /* 0x000000050600720c */ /* 0x080fe40003fc6270 */
[----:B------:R-:W-:Y:S01]  /*6d80*/  ISETP.GE.AND P0, PT, R8, R5, PT ;  /* 0x000000050800720c */ /* 0x000fe20003f06270 */
[----:B------:R-:W-:-:S12]  /*6d90*/  @P1 BRA `(.L_x_78) ;  /* 0x0000000000341947 */ /* 0x000fd80003800000 */
[----:B------:R-:W1:Y:S01]  /*6da0*/  LDS R4, [R0] ;  /* 0x0000000000047984 */ /* 0x000e620000000800 */
[----:B------:R-:W1:Y:S01]  /*6db0*/  LDCU UR6, c[0x0][0x3c4] ;  /* 0x00007880ff0677ac */ /* 0x000e620008000800 */
[----:B------:R-:W2:Y:S01]  /*6dc0*/  LDCU.64 UR10, c[0x0][0x3a0] ;  /* 0x00007400ff0a77ac */ /* 0x000ea20008000a00 */
[----:B-1----:R-:W-:-:S04]  /*6dd0*/  SHF.R.U32.HI R6, RZ, UR6, R4 ;  /* 0x00000006ff067c19 */ /* 0x002fc80008011604 */
[----:B------:R-:W-:-:S04]  /*6de0*/  LOP3.LUT R6, R6, UR5, RZ, 0x30, !PT ;  /* 0x0000000506067c12 */ /* 0x000fc8000f8e30ff */
[----:B------:R-:W-:-:S05]  /*6df0*/  LEA R8, R6, UR4, 0x3 ;  /* 0x0000000406087c11 */ /* 0x000fca000f8e18ff */
[----:B------:R-:W1:Y:S02]  /*6e00*/  LDS.64 R6, [R8+0x7200] ;  /* 0x0072000008067984 */ /* 0x000e640000000a00 */
[----:B-1----:R-:W-:-:S05]  /*6e10*/  IADD3 R9, P1, PT, R6, R3, RZ ;  /* 0x0000000306097210 */ /* 0x002fca0007f3e0ff */
[----:B------:R-:W-:Y:S01]  /*6e20*/  IMAD.X R12, RZ, RZ, R7, P1 ;  /* 0x000000ffff0c7224 */ /* 0x000fe200008e0607 */
[----:B--2---:R-:W-:-:S04]  /*6e30*/  LEA R6, P1, R9, UR10, 0x2 ;  /* 0x0000000a09067c11 */ /* 0x004fc8000f8210ff */
[----:B------:R-:W-:Y:S02]  /*6e40*/  LEA.HI.X R7, R9, UR11, R12, 0x2, P1 ;  /* 0x0000000b09077c11 */ /* 0x000fe400088f140c */
[----:B------:R-:W-:-:S05]  /*6e50*/  LOP3.LUT R9, R4, 0x80000000, RZ, 0x3c, !PT ;  /* 0x8000000004097812 */ /* 0x000fca00078e3cff */
[----:B------:R1:W-:Y:S02]  /*6e60*/  STG.E desc[UR8][R6.64], R9 ;  /* 0x0000000906007986 */ /* 0x0003e4000c101908 */
.L_x_78:
[----:B------:R-:W-:Y:S05]  /*6e70*/  BSYNC.RECONVERGENT B0 ;  /* 0x0000000000007941 */ /* 0x000fea0003800200 */
.L_x_77:
[----:B------:R-:W-:Y:S01]  /*6e80*/  NOP ;  /* 0x0000000000007918 */ /* 0x000fe20000000000 */
[----:B------:R-:W-:Y:S01]  /*6e90*/  BSSY.RECONVERGENT B0, `(.L_x_79) ;  /* 0x0000011000007945 */ /* 0x000fe20003800200 */
[----:B------:R-:W-:Y:S02]  /*6ea0*/  ISETP.GE.AND P1, PT, R10, R5, PT ;  /* 0x000000050a00720c */ /* 0x000fe40003f26270 */
[----:B------:R-:W-:Y:S01]  /*6eb0*/  LOP3.LUT R10, R3, 0xc00, RZ, 0xfc, !PT ;  /* 0x00000c00030a7812 */ /* 0x000fe200078efcff */
[----:B------:R-:W-:Y:S10]  /*6ec0*/  @P2 BRA `(.L_x_80) ;  /* 0x0000000000342947 */ /* 0x000ff40003800000 */
[----:B------:R-:W1:Y:S01]  /*6ed0*/  LDS R4, [R0+0x600] ;  /* 0x0006000000047984 */ /* 0x000e620000000800 */
        /* <DEDUP_REMOVED lines=12> */
.L_x_80:
[----:B------:R-:W-:Y:S05]  /*6fa0*/  BSYNC.RECONVERGENT B0 ;  /* 0x0000000000007941 */ /* 0x000fea0003800200 */
.L_x_79:
[----:B------:R-:W-:Y:S01]  /*6fb0*/  NOP ;  /* 0x0000000000007918 */ /* 0x000fe20000000000 */
[----:B------:R-:W-:Y:S01]  /*6fc0*/  BSSY.RECONVERGENT B0, `(.L_x_81) ;  /* 0x0000011000007945 */ /* 0x000fe20003800200 */
[----:B------:R-:W-:Y:S01]  /*6fd0*/  ISETP.GE.AND P2, PT, R10, R5, PT ;  /* 0x000000050a00720c */ /* 0x000fe20003f46270 */
[----:B------:R-:W-:Y:S02]  /*6fe0*/  VIADD R10, R3, 0xd80 ;  /* 0x00000d80030a7836 */ /* 0x000fe40000000000 */
[----:B------:R-:W-:Y:S10]  /*6ff0*/  @P3 BRA `(.L_x_82) ;  /* 0x0000000000343947 */ /* 0x000ff40003800000 */
[----:B------:R-:W1:Y:S01]  /*7000*/  LDS R4, [R0+0xc00] ;  /* 0x000c000000047984 */ /* 0x000e620000000800 */
[----:B------:R-:W1:Y:S01]  /*7010*/  LDCU UR6, c[0x0][0x3c4] ;  /* 0x00007880ff0677ac */ /* 0x000e620008000800 */
[----:B------:R-:W3:Y:S01]  /*7020*/  LDCU.64 UR10, c[0x0][0x3a0] ;  /* 0x00007400ff0a77ac */ /* 0x000ee20008000a00 */
[----:B-12---:R-:W-:-:S04]  /*7030*/  SHF.R.U32.HI R6, RZ, UR6, R4 ;  /* 0x00000006ff067c19 */ /* 0x006fc80008011604 */
[----:B------:R-:W-:-:S04]  /*7040*/  LOP3.LUT R6, R6, UR5, RZ, 0x30, !PT ;  /* 0x0000000506067c12 */ /* 0x000fc8000f8e30ff */
[----:B------:R-:W-:-:S05]  /*7050*/  LEA R8, R6, UR4, 0x3 ;  /* 0x0000000406087c11 */ /* 0x000fca000f8e18ff */
[----:B------:R-:W1:Y:S02]  /*7060*/  LDS.64 R6, [R8+0x7200] ;  /* 0x0072000008067984 */ /* 0x000e640000000a00 */
[----:B-1----:R-:W-:-:S05]  /*7070*/  IADD3 R9, P3, PT, R6, R3, RZ ;  /* 0x0000000306097210 */ /* 0x002fca0007f7e0ff */
[----:B------:R-:W-:Y:S01]  /*7080*/  IMAD.X R12, RZ, RZ, R7, P3 ;  /* 0x000000ffff0c7224 */ /* 0x000fe200018e0607 */
[----:B---3--:R-:W-:-:S04]  /*7090*/  LEA R6, P3, R9, UR10, 0x2 ;  /* 0x0000000a09067c11 */ /* 0x008fc8000f8610ff */
[----:B------:R-:W-:Y:S02]  /*70a0*/  LEA.HI.X R7, R9, UR11, R12, 0x2, P3 ;  /* 0x0000000b09077c11 */ /* 0x000fe400098f140c */
[----:B------:R-:W-:-:S05]  /*70b0*/  LOP3.LUT R9, R4, 0x80000000, RZ, 0x3c, !PT ;  /* 0x8000000004097812 */ /* 0x000fca00078e3cff */
[----:B------:R3:W-:Y:S02]  /*70c0*/  STG.E desc[UR8][R6.64+0xc00], R9 ;  /* 0x000c000906007986 */ /* 0x0007e4000c101908 */
.L_x_82:
[----:B------:R-:W-:Y:S05]  /*70d0*/  BSYNC.RECONVERGENT B0 ;  /* 0x0000000000007941 */ /* 0x000fea0003800200 */
.L_x_81:
[----:B------:R-:W-:Y:S01]  /*70e0*/  NOP ;  /* 0x0000000000007918 */ /* 0x000fe20000000000 */
[----:B------:R-:W-:Y:S01]  /*70f0*/  BSSY.RECONVERGENT B0, `(.L_x_83) ;  /* 0x0000011000007945 */ /* 0x000fe20003800200 */
[----:B------:R-:W-:Y:S01]  /*7100*/  ISETP.GE.AND P3, PT, R10, R5, PT ;  /* 0x000000050a00720c */ /* 0x000fe20003f66270 */
[----:B------:R-:W-:Y:S02]  /*7110*/  VIADD R10, R3, 0xf00 ;  /* 0x00000f00030a7836 */ /* 0x000fe40000000000 */
[----:B------:R-:W-:Y:S10]  /*7120*/  @P4 BRA `(.L_x_84) ;  /* 0x0000000000344947 */ /* 0x000ff40003800000 */
[----:B------:R-:W1:Y:S01]  /*7130*/  LDS R4, [R0+0x1200] ;  /* 0x0012000000047984 */ /* 0x000e620000000800 */
[----:B------:R-:W1:Y:S01]  /*7140*/  LDCU UR6, c[0x0][0x3c4] ;  /* 0x00007880ff0677ac */ /* 0x000e620008000800 */
[----:B------:R-:W4:Y:S01]  /*7150*/  LDCU.64 UR10, c[0x0][0x3a0] ;  /* 0x00007400ff0a77ac */ /* 0x000f220008000a00 */
[----:B-123--:R-:W-:-:S04]  /*7160*/  SHF.R.U32.HI R6, RZ, UR6, R4 ;  /* 0x00000006ff067c19 */ /* 0x00efc80008011604 */
[----:B------:R-:W-:-:S04]  /*7170*/  LOP3.LUT R6, R6, UR5, RZ, 0x30, !PT ;  /* 0x0000000506067c12 */ /* 0x000fc8000f8e30ff */
[----:B------:R-:W-:-:S05]  /*7180*/  LEA R8, R6, UR4, 0x3 ;  /* 0x0000000406087c11 */ /* 0x000fca000f8e18ff */
[----:B------:R-:W1:Y:S02]  /*7190*/  LDS.64 R6, [R8+0x7200] ;  /* 0x0072000008067984 */ /* 0x000e640000000a00 */
[----:B-1----:R-:W-:-:S05]  /*71a0*/  IADD3 R9, P4, PT, R6, R3, RZ ;  /* 0x0000000306097210 */ /* 0x002fca0007f9e0ff */
[----:B------:R-:W-:Y:S01]  /*71b0*/  IMAD.X R12, RZ, RZ, R7, P4 ;  /* 0x000000ffff0c7224 */ /* 0x000fe200020e0607 */
[----:B----4-:R-:W-:-:S04]  /*71c0*/  LEA R6, P4, R9, UR10, 0x2 ;  /* 0x0000000a09067c11 */ /* 0x010fc8000f8810ff */
[----:B------:R-:W-:Y:S02]  /*71d0*/  LEA.HI.X R7, R9, UR11, R12, 0x2, P4 ;  /* 0x0000000b09077c11 */ /* 0x000fe4000a0f140c */
[----:B------:R-:W-:-:S05]  /*71e0*/  LOP3.LUT R9, R4, 0x80000000, RZ, 0x3c, !PT ;  /* 0x8000000004097812 */ /* 0x000fca00078e3cff */
[----:B------:R4:W-:Y:S02]  /*71f0*/  STG.E desc[UR8][R6.64+0x1200], R9 ;  /* 0x0012000906007986 */ /* 0x0009e4000c101908 */
.L_x_84:
[----:B------:R-:W-:Y:S05]  /*7200*/  BSYNC.RECONVERGENT B0 ;  /* 0x0000000000007941 */ /* 0x000fea0003800200 */
.L_x_83:
[----:B------:R-:W-:Y:S01]  /*7210*/  NOP ;  /* 0x0000000000007918 */ /* 0x000fe20000000000 */
[----:B------:R-:W-:Y:S01]  /*7220*/  BSSY.RECONVERGENT B0, `(.L_x_85) ;  /* 0x0000011000007945 */ /* 0x000fe20003800200 */
[----:B------:R-:W-:Y:S01]  /*7230*/  ISETP.GE.AND P4, PT, R10, R5, PT ;  /* 0x000000050a00720c */ /* 0x000fe20003f86270 */
[----:B------:R-:W-:Y:S02]  /*7240*/  VIADD R10, R3, 0x1080 ;  /* 0x00001080030a7836 */ /* 0x000fe40000000000 */
[----:B------:R-:W-:Y:S10]  /*7250*/  @P5 BRA `(.L_x_86) ;  /* 0x0000000000345947 */ /* 0x000ff40003800000 */
[----:B------:R-:W1:Y:S01]  /*7260*/  LDS R4, [R0+0x1800] ;  /* 0x0018000000047984 */ /* 0x000e620000000800 */
[----:B------:R-:W1:Y:S01]  /*7270*/  LDCU UR6, c[0x0][0x3c4] ;  /* 0x00007880ff0677ac */ /* 0x000e620008000800 */
[----:B------:R-:W5:Y:S01]  /*7280*/  LDCU.64 UR10, c[0x0][0x3a0] ;  /* 0x00007400ff0a77ac */ /* 0x000f620008000a00 */
[----:B-1234-:R-:W-:-:S04]  /*7290*/  SHF.R.U32.HI R6, RZ, UR6, R4 ;  /* 0x00000006ff067c19 */ /* 0x01efc80008011604 */
[----:B------:R-:W-:-:S04]  /*72a0*/  LOP3.LUT R6, R6, UR5, RZ, 0x30, !PT ;  /* 0x0000000506067c12 */ /* 0x000fc8000f8e30ff */
[----:B------:R-:W-:-:S05]  /*72b0*/  LEA R8, R6, UR4, 0x3 ;  /* 0x0000000406087c11 */ /* 0x000fca000f8e18ff */
[----:B------:R-:W1:Y:S02]  /*72c0*/  LDS.64 R6, [R8+0x7200] ;  /* 0x0072000008067984 */ /* 0x000e640000000a00 */
[----:B-1----:R-:W-:-:S05]  /*72d0*/  IADD3 R9, P5, PT, R6, R3, RZ ;  /* 0x0000000306097210 */ /* 0x002fca0007fbe0ff */
[----:B------:R-:W-:Y:S01]  /*72e0*/  IMAD.X R12, RZ, RZ, R7, P5 ;  /* 0x000000ffff0c7224 */ /* 0x000fe200028e0607 */
[----:B-----5:R-:W-:-:S04]  /*72f0*/  LEA R6, P5, R9, UR10, 0x2 ;  /* 0x0000000a09067c11 */ /* 0x020fc8000f8a10ff */
[----:B------:R-:W-:Y:S02]  /*7300*/  LEA.HI.X R7, R9, UR11, R12, 0x2, P5 ;  /* 0x0000000b09077c11 */ /* 0x000fe4000a8f140c */
[----:B------:R-:W-:-:S05]  /*7310*/  LOP3.LUT R9, R4, 0x80000000, RZ, 0x3c, !PT ;  /* 0x8000000004097812 */ /* 0x000fca00078e3cff */
[----:B------:R1:W-:Y:S02]  /*7320*/  STG.E desc[UR8][R6.64+0x1800], R9 ;  /* 0x0018000906007986 */ /* 0x0003e4000c101908 */
.L_x_86:
[----:B------:R-:W-:Y:S05]  /*7330*/  BSYNC.RECONVERGENT B0 ;  /* 0x0000000000007941 */ /* 0x000fea0003800200 */
.L_x_85:
        /* <DEDUP_REMOVED lines=18> */
.L_x_88:
[----:B------:R-:W-:Y:S05]  /*7460*/  BSYNC.RECONVERGENT B0 ;  /* 0x0000000000007941 */ /* 0x000fea0003800200 */
.L_x_87:
        /* <DEDUP_REMOVED lines=18> */
.L_x_90:
[----:B------:R-:W-:Y:S05]  /*7590*/  BSYNC.RECONVERGENT B0 ;  /* 0x0000000000007941 */ /* 0x000fea0003800200 */
.L_x_89:
        /* <DEDUP_REMOVED lines=18> */
.L_x_92:
[----:B------:R-:W-:Y:S05]  /*76c0*/  BSYNC.RECONVERGENT B0 ;  /* 0x0000000000007941 */ /* 0x000fea0003800200 */
.L_x_91:
        /* <DEDUP_REMOVED lines=18> */
.L_x_94:
[----:B------:R-:W-:Y:S05]  /*77f0*/  BSYNC.RECONVERGENT B0 ;  /* 0x0000000000007941 */ /* 0x000fea0003800200 */
.L_x_93:
[----:B------:R-:W-:Y:S01]  /*7800*/  NOP ;  /* 0x0000000000007918 */ /* 0x000fe20000000000 */
[----:B------:R-:W-:Y:S01]  /*7810*/  BSSY.RECONVERGENT B0, `(.L_x_95) ;  /* 0x0000011000007945 */ /* 0x000fe20003800200 */
[----:B------:R-:W-:Y:S02]  /*7820*/  ISETP.GE.AND P2, PT, R10, R5, PT ;  /* 0x000000050a00720c */ /* 0x000fe40003f46270 */
[----:B------:R-:W-:Y:S01]  /*7830*/  LOP3.LUT R10, R3, 0x1800, RZ, 0xfc, !PT ;  /* 0x00001800030a7812 */ /* 0x000fe200078efcff */
        /* <DEDUP_REMOVED lines=14> */
.L_x_96:
[----:B------:R-:W-:Y:S05]  /*7920*/  BSYNC.RECONVERGENT B0 ;  /* 0x0000000000007941 */ /* 0x000fea0003800200 */
.L_x_95:
        /* <DEDUP_REMOVED lines=18> */
.L_x_98:
[----:B------:R-:W-:Y:S05]  /*7a50*/  BSYNC.RECONVERGENT B0 ;  /* 0x0000000000007941 */ /* 0x000fea0003800200 */
.L_x_97:
[----:B------:R-:W-:Y:S01]  /*7a60*/  NOP ;  /* 0x0000000000007918 */ /* 0x000fe20000000000 */
[----:B------:R-:W-:Y:S01]  /*7a70*/  BSSY.RECONVERGENT B0, `(.L_x_99) ;  /* 0x0000010000007945 */ /* 0x000fe20003800200 */
[----:B------:R-:W-:-:S03]  /*7a80*/  ISETP.GE.AND P4, PT, R10, R5, PT ;  /* 0x000000050a00720c */ /* 0x000fc60003f86270 */
        /* <DEDUP_REMOVED lines=14> */
.L_x_100:
[----:B------:R-:W-:Y:S05]  /*7b70*/  BSYNC.RECONVERGENT B0 ;  /* 0x0000000000007941 */ /* 0x000fea0003800200 */
.L_x_99:
[----:B------:R-:W-:Y:S01]  /*7b80*/  NOP ;  /* 0x0000000000007918 */ /* 0x000fe20000000000 */
[----:B------:R-:W-:Y:S04]  /*7b90*/  BSSY.RECONVERGENT B0, `(.L_x_101) ;  /* 0x000000f000007945 */ /* 0x000fe80003800200 */
[----:B------:R-:W-:Y:S05]  /*7ba0*/  @P6 BRA `(.L_x_102) ;  /* 0x0000000000346947 */ /* 0x000fea0003800000 */
        /* <DEDUP_REMOVED lines=13> */
.L_x_102:
[----:B------:R-:W-:Y:S05]  /*7c80*/  BSYNC.RECONVERGENT B0 ;  /* 0x0000000000007941 */ /* 0x000fea0003800200 */
.L_x_101:
        /* <DEDUP_REMOVED lines=16> */
.L_x_104:
[----:B------:R-:W-:Y:S05]  /*7d90*/  BSYNC.RECONVERGENT B0 ;  /* 0x0000000000007941 */ /* 0x000fea0003800200 */
.L_x_103:
        /* <DEDUP_REMOVED lines=16> */
.L_x_106:
[----:B------:R-:W-:Y:S05]  /*7ea0*/  BSYNC.RECONVERGENT B0 ;  /* 0x0000000000007941 */ /* 0x000fea0003800200 */
.L_x_105:
        /* <DEDUP_REMOVED lines=16> */
.L_x_108:
[----:B------:R-:W-:Y:S05]  /*7fb0*/  BSYNC.RECONVERGENT B0 ;  /* 0x0000000000007941 */ /* 0x000fea0003800200 */
.L_x_107:
        /* <DEDUP_REMOVED lines=16> */
.L_x_110:
[----:B------:R-:W-:Y:S05]  /*80c0*/  BSYNC.RECONVERGENT B0 ;  /* 0x0000000000007941 */ /* 0x000fea0003800200 */
.L_x_109:
        /* <DEDUP_REMOVED lines=16> */
.L_x_112:
[----:B------:R-:W-:Y:S05]  /*81d0*/  BSYNC.RECONVERGENT B0 ;  /* 0x0000000000007941 */ /* 0x000fea0003800200 */
.L_x_111:
[----:B------:R-:W-:Y:S01]  /*81e0*/  NOP ;  /* 0x0000000000007918 */ /* 0x000fe20000000000 */
[----:B------:R-:W5:Y:S01]  /*81f0*/  LDS R0, [R0+0x6c00] ;  /* 0x006c000000007984 */ /* 0x000f620000000800 */
[----:B------:R-:W5:Y:S02]  /*8200*/  LDCU UR6, c[0x0][0x3c4] ;  /* 0x00007880ff0677ac */ /* 0x000f640008000800 */
[----:B-----5:R-:W-:-:S04]  /*8210*/  SHF.R.U32.HI R2, RZ, UR6, R0 ;  /* 0x00000006ff027c19 */ /* 0x020fc80008011600 */
[----:B------:R-:W-:-:S04]  /*8220*/  LOP3.LUT R2, R2, UR5, RZ, 0x30, !PT ;  /* 0x0000000502027c12 */ /* 0x000fc8000f8e30ff */
[----:B-1234-:R-:W-:Y:S01]  /*8230*/  LEA R6, R2, UR4, 0x3 ;  /* 0x0000000402067c11 */ /* 0x01efe2000f8e18ff */
[----:B------:R-:W-:-:S05]  /*8240*/  VIADD R2, R3, 0x1b00 ;  /* 0x00001b0003027836 */ /* 0x000fca0000000000 */
[----:B------:R-:W1:Y:S01]  /*8250*/  LDS.64 R6, [R6+0x7200] ;  /* 0x0072000006067984 */ /* 0x000e620000000a00 */
[----:B------:R-:W-:-:S13]  /*8260*/  ISETP.GE.AND P0, PT, R2, R5, PT ;  /* 0x000000050200720c */ /* 0x000fda0003f06270 */
[----:B------:R-:W2:Y:S01]  /*8270*/  @!P0 LDC.64 R8, c[0x0][0x3a0] ;  /* 0x0000e800ff088b82 */ /* 0x000ea20000000a00 */
[----:B------:R-:W-:Y:S02]  /*8280*/  @!P0 LOP3.LUT R5, R0, 0x80000000, RZ, 0x3c, !PT ;  /* 0x8000000000058812 */ /* 0x000fe400078e3cff */
[----:B-1----:R-:W-:-:S05]  /*8290*/  IADD3 R3, P1, PT, R6, R3, RZ ;  /* 0x0000000306037210 */ /* 0x002fca0007f3e0ff */
[----:B------:R-:W-:Y:S01]  /*82a0*/  IMAD.X R4, RZ, RZ, R7, P1 ;  /* 0x000000ffff047224 */ /* 0x000fe200008e0607 */
[----:B--2---:R-:W-:-:S04]  /*82b0*/  @!P0 LEA R2, P1, R3, R8, 0x2 ;  /* 0x0000000803028211 */ /* 0x004fc800078210ff */
[----:B------:R-:W-:-:S05]  /*82c0*/  @!P0 LEA.HI.X R3, R3, R9, R4, 0x2, P1 ;  /* 0x0000000903038211 */ /* 0x000fca00008f1404 */
[----:B------:R-:W-:Y:S01]  /*82d0*/  @!P0 STG.E desc[UR8][R2.64+0x6c00], R5 ;  /* 0x006c000502008986 */ /* 0x000fe2000c101908 */
[----:B------:R-:W-:Y:S01]  /*82e0*/  NOP ;  /* 0x0000000000007918 */ /* 0x000fe20000000000 */
[----:B------:R-:W-:Y:S05]  /*82f0*/  EXIT ;  /* 0x000000000000794d */ /* 0x000fea0003800000 */
.L_x_26:
[----:B------:R-:W-:Y:S02]  /*8300*/  IMAD.MOV.U32 R50, RZ, RZ, R19 ;  /* 0x000000ffff327224 */ /* 0x000fe400078e0013 */
[----:B------:R-:W-:Y:S02]  /*8310*/  IMAD.MOV.U32 R49, RZ, RZ, 0x1 ;  /* 0x00000001ff317424 */ /* 0x000fe400078e00ff */
[----:B------:R-:W-:Y:S02]  /*8320*/  IMAD.MOV.U32 R52, RZ, RZ, RZ ;  /* 0x000000ffff347224 */ /* 0x000fe400078e00ff */
[----:B------:R-:W-:-:S07]  /*8330*/  IMAD.MOV.U32 R47, RZ, RZ, -0x1 ;  /* 0xffffffffff2f7424 */ /* 0x000fce00078e00ff */
[----:B------:R-:W-:Y:S05]  /*8340*/  WARPSYNC.COLLECTIVE R47, `(.L_x_113) ;  /* 0x000000002f087348 */ /* 0x000fea0003c00000 */
[----:B------:R0:W1:Y:S02]  /*8350*/  SHFL.UP P0, R48, R50, R49, R52 ;  /* 0x0400003132307389 */ /* 0x0000640000000034 */
[----:B01----:R-:W-:Y:S05]  /*8360*/  ENDCOLLECTIVE ;  /* 0x000000000000791b */ /* 0x003fea0003800000 */
.L_x_113:
[----:B------:R-:W-:Y:S02]  /*8370*/  IMAD.MOV.U32 R49, RZ, RZ, 0x2 ;  /* 0x00000002ff317424 */ /* 0x000fe400078e00ff */
[----:B------:R-:W-:-:S04]  /*8380*/  IMAD.MOV.U32 R20, RZ, RZ, R48 ;  /* 0x000000ffff147224 */ /* 0x000fc800078e0030 */
[----:B------:R-:W-:-:S04]  /*8390*/  @P0 IMAD.IADD R20, R19, 0x1, R20 ;  /* 0x0000000113140824 */ /* 0x000fc800078e0214 */
[----:B------:R-:W-:-:S07]  /*83a0*/  IMAD.MOV.U32 R50, RZ, RZ, R20 ;  /* 0x000000ffff327224 */ /* 0x000fce00078e0014 */
[----:B------:R-:W-:Y:S05]  /*83b0*/  WARPSYNC.COLLECTIVE R47, `(.L_x_114) ;  /* 0x000000002f087348 */ /* 0x000fea0003c00000 */
[----:B------:R0:W1:Y:S02]  /*83c0*/  SHFL.UP P0, R48, R50, R49, R52 ;  /* 0x0400003132307389 */ /* 0x0000640000000034 */
[----:B01----:R-:W-:Y:S05]  /*83d0*/  ENDCOLLECTIVE ;  /* 0x000000000000791b */ /* 0x003fea0003800000 */
.L_x_114:
[----:B------:R-:W-:Y:S02]  /*83e0*/  IMAD.MOV.U32 R49, RZ, RZ, 0x4 ;  /* 0x00000004ff317424 */ /* 0x000fe400078e00ff */
[----:B------:R-:W-:-:S04]  /*83f0*/  IMAD.MOV.U32 R21, RZ, RZ, R48 ;  /* 0x000000ffff157224 */ /* 0x000fc800078e0030 */
[----:B------:R-:W-:-:S04]  /*8400*/  @P0 IMAD.IADD R21, R20, 0x1, R21 ;  /* 0x0000000114150824 */ /* 0x000fc800078e0215 */
[----:B------:R-:W-:-:S07]  /*8410*/  IMAD.MOV.U32 R50, RZ, RZ, R21 ;  /* 0x000000ffff327224 */ /* 0x000fce00078e0015 */
[----:B------:R-:W-:Y:S05]  /*8420*/  WARPSYNC.COLLECTIVE R47, `(.L_x_115) ;  /* 0x000000002f087348 */ /* 0x000fea0003c00000 */
[----:B------:R0:W1:Y:S02]  /*8430*/  SHFL.UP P0, R48, R50, R49, R52 ;  /* 0x0400003132307389 */ /* 0x0000640000000034 */
[----:B01----:R-:W-:Y:S05]  /*8440*/  ENDCOLLECTIVE ;  /* 0x000000000000791b */ /* 0x003fea0003800000 */
.L_x_115:
[----:B------:R-:W-:Y:S02]  /*8450*/  IMAD.MOV.U32 R49, RZ, RZ, 0x8 ;  /* 0x00000008ff317424 */ /* 0x000fe400078e00ff */
[----:B------:R-:W-:-:S04]  /*8460*/  IMAD.MOV.U32 R22, RZ, RZ, R48 ;  /* 0x000000ffff167224 */ /* 0x000fc800078e0030 */
[----:B------:R-:W-:-:S04]  /*8470*/  @P0 IMAD.IADD R22, R21, 0x1, R22 ;  /* 0x0000000115160824 */ /* 0x000fc800078e0216 */
[----:B------:R-:W-:-:S07]  /*8480*/  IMAD.MOV.U32 R50, RZ, RZ, R22 ;  /* 0x000000ffff327224 */ /* 0x000fce00078e0016 */
[----:B------:R-:W-:Y:S05]  /*8490*/  WARPSYNC.COLLECTIVE R47, `(.L_x_116) ;  /* 0x000000002f087348 */ /* 0x000fea0003c00000 */
[----:B------:R0:W1:Y:S02]  /*84a0*/  SHFL.UP P0, R48, R50, R49, R52 ;  /* 0x0400003132307389 */ /* 0x0000640000000034 */
[----:B01----:R-:W-:Y:S05]  /*84b0*/  ENDCOLLECTIVE ;  /* 0x000000000000791b */ /* 0x003fea0003800000 */
.L_x_116:
[----:B------:R-:W-:Y:S02]  /*84c0*/  IMAD.MOV.U32 R49, RZ, RZ, 0x10 ;  /* 0x00000010ff317424 */ /* 0x000fe400078e00ff */
[----:B------:R-:W-:-:S04]  /*84d0*/  IMAD.MOV.U32 R23, RZ, RZ, R48 ;  /* 0x000000ffff177224 */ /* 0x000fc800078e0030 */
[----:B------:R-:W-:-:S04]  /*84e0*/  @P0 IMAD.IADD R23, R22, 0x1, R23 ;  /* 0x0000000116170824 */ /* 0x000fc800078e0217 */
[----:B------:R-:W-:-:S07]  /*84f0*/  IMAD.MOV.U32 R50, RZ, RZ, R23 ;  /* 0x000000ffff327224 */ /* 0x000fce00078e0017 */
[----:B------:R-:W-:Y:S05]  /*8500*/  WARPSYNC.COLLECTIVE R47, `(.L_x_117) ;  /* 0x000000002f087348 */ /* 0x000fea0003c00000 */
[----:B------:R0:W1:Y:S02]  /*8510*/  SHFL.UP P0, R48, R50, R49, R52 ;  /* 0x0400003132307389 */ /* 0x0000640000000034 */
[----:B01----:R-:W-:Y:S05]  /*8520*/  ENDCOLLECTIVE ;  /* 0x000000000000791b */ /* 0x003fea0003800000 */
.L_x_117:
[----:B------:R-:W-:Y:S05]  /*8530*/  BRA `(.L_x_118) ;  /* 0xffffff9c00b07947 */ /* 0x000fea000383ffff */
.L_x_119:
[----:B------:R-:W-:-:S00]  /*8540*/  BRA `(.L_x_119) ;  /* 0xfffffffc00fc7947 */ /* 0x000fc0000383ffff */
[----:B------:R-:W-:-:S00]  /*8550*/  NOP ;  /* 0x0000000000007918 */ /* 0x000fc00000000000 */
        /* <DEDUP_REMOVED lines=10> */
.L_x_231:


//--------------------- .text._ZN3cub18CUB_300001_SM_10006detail10radix_sort33DeviceRadixSortExclusiveSumKernelINS1_5radix10policy_hubIiNS0_8NullTypeEyE10Policy1000EyEEvPT0_ --------------------------
	.section	.text._ZN3cub18CUB_300001_SM_10006detail10radix_sort33DeviceRadixSortExclusiveSumKernelINS1_5radix10policy_hubIiNS0_8NullTypeEyE10Policy1000EyEEvPT0_,"ax",@progbits
	.align	128
        .global         _ZN3cub18CUB_300001_SM_10006detail10radix_sort33DeviceRadixSortExclusiveSumKernelINS1_5radix10policy_hubIiNS0_8NullTypeEyE10Policy1000EyEEvPT0_
        .type           _ZN3cub18CUB_300001_SM_10006detail10radix_sort33DeviceRadixSortExclusiveSumKernelINS1_5radix10policy_hubIiNS0_8NullTypeEyE10Policy1000EyEEvPT0_,@function
        .size           _ZN3cub18CUB_300001_SM_10006detail10radix_sort33DeviceRadixSortExclusiveSumKernelINS1_5radix10policy_hubIiNS0_8NullTypeEyE10Policy1000EyEEvPT0_,(.L_x_232 - _ZN3cub18CUB_300001_SM_10006detail10radix_sort33DeviceRadixSortExclusiveSumKernelINS1_5radix10policy_hubIiNS0_8NullTypeEyE10Policy1000EyEEvPT0_)
        .other          _ZN3cub18CUB_300001_SM_10006detail10radix_sort33DeviceRadixSortExclusiveSumKernelINS1_5radix10policy_hubIiNS0_8NullTypeEyE10Policy1000EyEEvPT0_,@"STO_CUDA_ENTRY STV_DEFAULT"
_ZN3cub18CUB_300001_SM_10006detail10radix_sort33DeviceRadixSortExclusiveSumKernelINS1_5radix10policy_hubIiNS0_8NullTypeEyE10Policy1000EyEEvPT0_:
.text._ZN3cub18CUB_300001_SM_10006detail10radix_sort33DeviceRadixSortExclusiveSumKernelINS1_5radix10policy_hubIiNS0_8NullTypeEyE10Policy1000EyEEvPT0_:
[----:B------:R-:W-:Y:S01]  /*0000*/  LDC R1, c[0x0][0x37c] ;  /* 0x0000df00ff017b82 */ /* 0x000fe20000000800 */
[----:B------:R-:W0:Y:S07]  /*0010*/  S2R R18, SR_TID.X ;  /* 0x0000000000127919 */ /* 0x000e2e0000002100 */
[----:B------:R-:W1:Y:S01]  /*0020*/  LDC.64 R16, c[0x0][0x380] ;  /* 0x0000e000ff107b82 */ /* 0x000e620000000a00 */
[----:B------:R-:W2:Y:S01]  /*0030*/  LDCU.64 UR4, c[0x0][0x358] ;  /* 0x00006b00ff0477ac */ /* 0x000ea20008000a00 */
[----:B------:R-:W3:Y:S01]  /*0040*/  S2R R5, SR_CTAID.X ;  /* 0x0000000000057919 */ /* 0x000ee20000002500 */
[----:B0-----:R-:W-:Y:S01]  /*0050*/  ISETP.GT.U32.AND P1, PT, R18, 0xff, PT ;  /* 0x000000ff1200780c */ /* 0x001fe20003f24070 */
[----:B---3--:R-:W-:-:S04]  /*0060*/  IMAD R5, R5, 0x100, R18 ;  /* 0x0000010005057824 */ /* 0x008fc800078e0212 */
[----:B-1----:R-:W-:-:S08]  /*0070*/  IMAD.WIDE R16, R5, 0x8, R16 ;  /* 0x0000000805107825 */ /* 0x002fd000078e0210 */
[----:B--2---:R-:W2:Y:S01]  /*0080*/  @!P1 LDG.E.64 R2, desc[UR4][R16.64] ;  /* 0x0000000410029981 */ /* 0x004ea2000c1e1b00 */
[----:B------:R-:W-:Y:S02]  /*0090*/  MOV R0, 0x400 ;  /* 0x0000040000007802 */ /* 0x000fe40000000f00 */
[C---:B------:R-:W-:Y:S01]  /*00a0*/  ISETP.GT.U32.AND P0, PT, R18.reuse, 0x1f, PT ;  /* 0x0000001f1200780c */ /* 0x040fe20003f04070 */
[----:B------:R-:W0:Y:S02]  /*00b0*/  S2R R5, SR_CgaCtaId ;  /* 0x0000000000057919 */ /* 0x000e240000008800 */
[----:B0-----:R-:W-:Y:S02]  /*00c0*/  LEA R5, R5, R0, 0x18 ;  /* 0x0000000005057211 */ /* 0x001fe400078ec0ff */
[----:B------:R-:W-:-:S05]  /*00d0*/  LEA.HI R0, R18, R18, RZ, 0x1d ;  /* 0x0000001212007211 */ /* 0x000fca00078fe8ff */
[----:B------:R-:W-:-:S05]  /*00e0*/  IMAD R0, R0, 0x8, R5 ;  /* 0x0000000800007824 */ /* 0x000fca00078e0205 */
[----:B--2---:R0:W-:Y:S01]  /*00f0*/  STS.64 [R0+0x10], R2 ;  /* 0x0000100200007388 */ /* 0x0041e20000000a00 */
[----:B------:R-:W-:Y:S06]  /*0100*/  BAR.SYNC.DEFER_BLOCKING 0x0 ;  /* 0x0000000000007b1d */ /* 0x000fec0000010000 */
[----:B------:R-:W-:Y:S05]  /*0110*/  @P0 BRA `(.L_x_120) ;  /* 0x0000000400240947 */ /* 0x000fea0003800000 */
[----:B------:R-:W-:Y:S01]  /*0120*/  IMAD R18, R18, 0x48, R5 ;  /* 0x0000004812127824 */ /* 0x000fe200078e0205 */
[----:B------:R-:W-:-:S04]  /*0130*/  UMOV UR6, 0xffffffff ;  /* 0xffffffff00067882 */ /* 0x000fc80000000000 */
[----:B------:R-:W-:Y:S04]  /*0140*/  LDS.64 R14, [R18+0x10] ;  /* 0x00001000120e7984 */ /* 0x000fe80000000a00 */
[----:B------:R-:W-:Y:S04]  /*0150*/  LDS.64 R12, [R18+0x18] ;  /* 0x00001800120c7984 */ /* 0x000fe80000000a00 */
[----:B------:R-:W1:Y:S04]  /*0160*/  LDS.64 R10, [R18+0x20] ;  /* 0x00002000120a7984 */ /* 0x000e680000000a00 */
[----:B------:R-:W-:Y:S04]  /*0170*/  LDS.64 R8, [R18+0x28] ;  /* 0x0000280012087984 */ /* 0x000fe80000000a00 */
[----:B------:R-:W2:Y:S04]  /*0180*/  LDS.64 R6, [R18+0x30] ;  /* 0x0000300012067984 */ /* 0x000ea80000000a00 */
[----:B------:R-:W-:Y:S04]  /*0190*/  LDS.64 R4, [R18+0x38] ;  /* 0x0000380012047984 */ /* 0x000fe80000000a00 */
[----:B0-----:R-:W0:Y:S04]  /*01a0*/  LDS.64 R2, [R18+0x40] ;  /* 0x0000400012027984 */ /* 0x001e280000000a00 */
[----:B------:R-:W3:Y:S01]  /*01b0*/  LDS.64 R20, [R18+0x48] ;  /* 0x0000480012147984 */ /* 0x000ee20000000a00 */
[----:B-1----:R-:W-:-:S04]  /*01c0*/  IADD3 R19, P3, P4, R10, R12, R14 ;  /* 0x0000000c0a137210 */ /* 0x002fc80007c7e00e */
[----:B------:R-:W-:Y:S02]  /*01d0*/  IADD3.X R23, PT, PT, R11, R13, R15, P3, P4 ;  /* 0x0000000d0b177210 */ /* 0x000fe40001fe840f */
[----:B--2---:R-:W-:-:S04]  /*01e0*/  IADD3 R19, P0, P2, R6, R19, R8 ;  /* 0x0000001306137210 */ /* 0x004fc80007a1e008 */
[----:B------:R-:W-:Y:S02]  /*01f0*/  IADD3.X R23, PT, PT, R7, R23, R9, P0, P2 ;  /* 0x0000001707177210 */ /* 0x000fe400007e4409 */
[----:B0-----:R-:W-:-:S04]  /*0200*/  IADD3 R19, P3, P4, R2, R19, R4 ;  /* 0x0000001302137210 */ /* 0x001fc80007c7e004 */
[----:B---3--:R-:W-:Y:S02]  /*0210*/  IADD3 R20, P0, PT, R20, R19, RZ ;  /* 0x0000001314147210 */ /* 0x008fe40007f1e0ff */
[----:B------:R-:W-:-:S05]  /*0220*/  IADD3.X R19, PT, PT, R3, R23, R5, P3, P4 ;  /* 0x0000001703137210 */ /* 0x000fca0001fe8405 */
[----:B------:R-:W-:Y:S01]  /*0230*/  IMAD.X R19, R21, 0x1, R19, P0 ;  /* 0x0000000115137824 */ /* 0x000fe200000e0613 */
[----:B------:R-:W-:Y:S06]  /*0240*/  BRA.DIV UR6, `(.L_x_121) ;  /* 0x0000000206f07947 */ /* 0x000fec000b800000 */
[----:B------:R-:W0:Y:S04]  /*0250*/  SHFL.UP PT, R27, R20, 0x1, RZ ;  /* 0x04200000141b7989 */ /* 0x000e2800000e00ff */
[----:B------:R-:W1:Y:S01]  /*0260*/  SHFL.UP P0, R25, R19, 0x1, RZ ;  /* 0x0420000013197989 */ /* 0x000e6200000000ff */
[----:B0-----:R-:W-:-:S04]  /*0270*/  IADD3 R22, P2, PT, R27, R20, RZ ;  /* 0x000000141b167210 */ /* 0x001fc80007f5e0ff */
[----:B-1----:R-:W-:Y:S01]  /*0280*/  SEL R27, R22, R27, P0 ;  /* 0x0000001b161b7207 */ /* 0x002fe20000000000 */
[----:B------:R-:W-:-:S04]  /*0290*/  IMAD.X R26, R25, 0x1, R19, P2 ;  /* 0x00000001191a7824 */ /* 0x000fc800010e0613 */
[----:B------:R-:W0:Y:S01]  /*02a0*/  SHFL.UP PT, R28, R27, 0x2, RZ ;  /* 0x044000001b1c7989 */ /* 0x000e2200000e00ff */
[----:B------:R-:W-:-:S05]  /*02b0*/  SEL R26, R26, R25, P0 ;  /* 0x000000191a1a7207 */ /* 0x000fca0000000000 */
[----:B------:R-:W1:Y:S01]  /*02c0*/  SHFL.UP P0, R25, R26, 0x2, RZ ;  /* 0x044000001a197989 */ /* 0x000e6200000000ff */
[----:B0-----:R-:W-:-:S05]  /*02d0*/  IADD3 R21, P2, PT, R28, R27, RZ ;  /* 0x0000001b1c157210 */ /* 0x001fca0007f5e0ff */
[----:B-1----:R-:W-:Y:S01]  /*02e0*/  IMAD.X R22, R25, 0x1, R26, P2 ;  /* 0x0000000119167824 */ /* 0x002fe200010e061a */
[----:B------:R-:W-:-:S04]  /*02f0*/  SEL R28, R21, R28, P0 ;  /* 0x0000001c151c7207 */ /* 0x000fc80000000000 */
[----:B------:R-:W-:Y:S01]  /*0300*/  SEL R29, R22, R25, P0 ;  /* 0x00000019161d7207 */ /* 0x000fe20000000000 */
        /* <DEDUP_REMOVED lines=12> */
[----:B------:R0:W1:Y:S04]  /*03d0*/  SHFL.UP PT, R28, R27, 0x10, RZ ;  /* 0x060000001b1c7989 */ /* 0x00006800000e00ff */
[----:B------:R0:W2:Y:S02]  /*03e0*/  SHFL.UP P0, R25, R26, 0x10, RZ ;  /* 0x060000001a197989 */ /* 0x0000a400000000ff */
.L_x_132:
[----:B-1----:R-:W-:-:S04]  /*03f0*/  IADD3 R21, P2, PT, R28, R27, RZ ;  /* 0x0000001b1c157210 */ /* 0x002fc80007f5e0ff */
[----:B--2---:R-:W-:Y:S01]  /*0400*/  SEL R21, R21, R28, P0 ;  /* 0x0000001c15157207 */ /* 0x004fe20000000000 */
[----:B------:R-:W-:-:S05]  /*0410*/  IMAD.X R22, R25, 0x1, R26, P2 ;  /* 0x0000000119167824 */ /* 0x000fca00010e061a */
[----:B------:R-:W-:Y:S02]  /*0420*/  SEL R22, R22, R25, P0 ;  /* 0x0000001916167207 */ /* 0x000fe40000000000 */
[----:B------:R-:W-:-:S05]  /*0430*/  IADD3 R20, P0, PT, R21, -R20, RZ ;  /* 0x8000001415147210 */ /* 0x000fca0007f1e0ff */
[----:B------:R-:W-:Y:S01]  /*0440*/  IMAD.X R21, R22, 0x1, ~R19, P0 ;  /* 0x0000000116157824 */ /* 0x000fe200000e0e13 */
[----:B------:R-:W-:-:S04]  /*0450*/  IADD3 R14, P0, PT, R14, R20, RZ ;  /* 0x000000140e0e7210 */ /* 0x000fc80007f1e0ff */
[----:B------:R1:W-:Y:S01]  /*0460*/  STS.64 [R18+0x10], R20 ;  /* 0x0000101412007388 */ /* 0x0003e20000000a00 */
[----:B------:R-:W-:Y:S01]  /*0470*/  IMAD.X R15, R15, 0x1, R21, P0 ;  /* 0x000000010f0f7824 */ /* 0x000fe200000e0615 */
        /* <DEDUP_REMOVED lines=17> */
[----:B------:R-:W-:-:S05]  /*0590*/  IMAD.X R3, R3, 0x1, R5, P0 ;  /* 0x0000000103037824 */ /* 0x000fca00000e0605 */
[----:B------:R1:W-:Y:S03]  /*05a0*/  STS.64 [R18+0x48], R2 ;  /* 0x0000480212007388 */ /* 0x0003e60000000a00 */
.L_x_120:
[----:B------:R-:W-:Y:S05]  /*05b0*/  WARPSYNC.ALL ;  /* 0x0000000000007948 */ /* 0x000fea0003800000 */
[----:B------:R-:W-:Y:S06]  /*05c0*/  BAR.SYNC.DEFER_BLOCKING 0x0 ;  /* 0x0000000000007b1d */ /* 0x000fec0000010000 */
[----:B------:R-:W-:Y:S05]  /*05d0*/  @P1 EXIT ;  /* 0x000000000000194d */ /* 0x000fea0003800000 */
[----:B01----:R-:W0:Y:S04]  /*05e0*/  LDS.64 R2, [R0+0x10] ;  /* 0x0000100000027984 */ /* 0x003e280000000a00 */
[----:B0-----:R-:W-:Y:S01]  /*05f0*/  STG.E.64 desc[UR4][R16.64], R2 ;  /* 0x0000000210007986 */ /* 0x001fe2000c101b04 */
[----:B------:R-:W-:Y:S05]  /*0600*/  EXIT ;  /* 0x000000000000794d */ /* 0x000fea0003800000 */
.L_x_121:
[----:B------:R-:W-:Y:S02]  /*0610*/  IMAD.MOV.U32 R24, RZ, RZ, R20 ;  /* 0x000000ffff187224 */ /* 0x000fe400078e0014 */
[----:B------:R-:W-:Y:S02]  /*0620*/  IMAD.MOV.U32 R23, RZ, RZ, 0x1 ;  /* 0x00000001ff177424 */ /* 0x000fe400078e00ff */
[----:B------:R-:W-:Y:S02]  /*0630*/  IMAD.MOV.U32 R22, RZ, RZ, RZ ;  /* 0x000000ffff167224 */ /* 0x000fe400078e00ff */
[----:B------:R-:W-:-:S07]  /*0640*/  IMAD.MOV.U32 R21, RZ, RZ, -0x1 ;  /* 0xffffffffff157424 */ /* 0x000fce00078e00ff */
[----:B------:R-:W-:Y:S05]  /*0650*/  WARPSYNC.COLLECTIVE R21, `(.L_x_122) ;  /* 0x0000000015087348 */ /* 0x000fea0003c00000 */
[----:B------:R0:W1:Y:S02]  /*0660*/  SHFL.UP P0, R25, R24, R23, R22 ;  /* 0x0400001718197389 */ /* 0x0000640000000016 */
[----:B01----:R-:W-:Y:S05]  /*0670*/  ENDCOLLECTIVE ;  /* 0x000000000000791b */ /* 0x003fea0003800000 */
.L_x_122:
[----:B------:R-:W-:Y:S02]  /*0680*/  IMAD.MOV.U32 R24, RZ, RZ, R19 ;  /* 0x000000ffff187224 */ /* 0x000fe400078e0013 */
[----:B------:R-:W-:-:S07]  /*0690*/  IMAD.MOV.U32 R27, RZ, RZ, R25 ;  /* 0x000000ffff1b7224 */ /* 0x000fce00078e0019 */
[----:B------:R-:W-:Y:S05]  /*06a0*/  WARPSYNC.COLLECTIVE R21, `(.L_x_123) ;  /* 0x0000000015087348 */ /* 0x000fea0003c00000 */
[----:B------:R0:W1:Y:S02]  /*06b0*/  SHFL.UP P0, R25, R24, R23, R22 ;  /* 0x0400001718197389 */ /* 0x0000640000000016 */
[----:B01----:R-:W-:Y:S05]  /*06c0*/  ENDCOLLECTIVE ;  /* 0x000000000000791b */ /* 0x003fea0003800000 */
.L_x_123:
[----:B------:R-:W-:Y:S01]  /*06d0*/  IADD3 R26, P2, PT, R27, R20, RZ ;  /* 0x000000141b1a7210 */ /* 0x000fe20007f5e0ff */
[----:B------:R-:W-:-:S03]  /*06e0*/  IMAD.MOV.U32 R23, RZ, RZ, 0x2 ;  /* 0x00000002ff177424 */ /* 0x000fc600078e00ff */
[----:B------:R-:W-:Y:S01]  /*06f0*/  SEL R27, R26, R27, P0 ;  /* 0x0000001b1a1b7207 */ /* 0x000fe20000000000 */
[----:B------:R-:W-:-:S04]  /*0700*/  IMAD.X R26, R25, 0x1, R19, P2 ;  /* 0x00000001191a7824 */ /* 0x000fc800010e0613 */
[----:B------:R-:W-:Y:S01]  /*0710*/  IMAD.MOV.U32 R24, RZ, RZ, R27 ;  /* 0x000000ffff187224 */ /* 0x000fe200078e001b */
[----:B------:R-:W-:-:S07]  /*0720*/  SEL R26, R26, R25, P0 ;  /* 0x000000191a1a7207 */ /* 0x000fce0000000000 */
[----:B------:R-:W-:Y:S05]  /*0730*/  WARPSYNC.COLLECTIVE R21, `(.L_x_124) ;  /* 0x0000000015087348 */ /* 0x000fea0003c00000 */
[----:B------:R0:W1:Y:S02]  /*0740*/  SHFL.UP P0, R25, R24, R23, R22 ;  /* 0x0400001718197389 */ /* 0x0000640000000016 */
[----:B01----:R-:W-:Y:S05]  /*0750*/  ENDCOLLECTIVE ;  /* 0x000000000000791b */ /* 0x003fea0003800000 */
.L_x_124:
[----:B------:R-:W-:Y:S02]  /*0760*/  IMAD.MOV.U32 R24, RZ, RZ, R26 ;  /* 0x000000ffff187224 */ /* 0x000fe400078e001a */
[----:B------:R-:W-:-:S07]  /*0770*/  IMAD.MOV.U32 R28, RZ, RZ, R25 ;  /* 0x000000ffff1c7224 */ /* 0x000fce00078e0019 */
[----:B------:R-:W-:Y:S05]  /*0780*/  WARPSYNC.COLLECTIVE R21, `(.L_x_125) ;  /* 0x0000000015087348 */ /* 0x000fea0003c00000 */
[----:B------:R0:W1:Y:S02]  /*0790*/  SHFL.UP P0, R25, R24, R23, R22 ;  /* 0x0400001718197389 */ /* 0x0000640000000016 */
[----:B01----:R-:W-:Y:S05]  /*07a0*/  ENDCOLLECTIVE ;  /* 0x000000000000791b */ /* 0x003fea0003800000 */
.L_x_125:
        /* <DEDUP_REMOVED lines=9> */
.L_x_126:
[----:B------:R-:W-:Y:S02]  /*0840*/  IMAD.MOV.U32 R24, RZ, RZ, R29 ;  /* 0x000000ffff187224 */ /* 0x000fe400078e001d */
[----:B------:R-:W-:-:S07]  /*0850*/  IMAD.MOV.U32 R27, RZ, RZ, R25 ;  /* 0x000000ffff1b7224 */ /* 0x000fce00078e0019 */
[----:B------:R-:W-:Y:S05]  /*0860*/  WARPSYNC.COLLECTIVE R21, `(.L_x_127) ;  /* 0x0000000015087348 */ /* 0x000fea0003c00000 */
[----:B------:R0:W1:Y:S02]  /*0870*/  SHFL.UP P0, R25, R24, R23, R22 ;  /* 0x0400001718197389 */ /* 0x0000640000000016 */
[----:B01----:R-:W-:Y:S05]  /*0880*/  ENDCOLLECTIVE ;  /* 0x000000000000791b */ /* 0x003fea0003800000 */
.L_x_127:
        /* <DEDUP_REMOVED lines=9> */
.L_x_128:
[----:B------:R-:W-:Y:S02]  /*0920*/  IMAD.MOV.U32 R24, RZ, RZ, R29 ;  /* 0x000000ffff187224 */ /* 0x000fe400078e001d */
[----:B------:R-:W-:-:S07]  /*0930*/  IMAD.MOV.U32 R27, RZ, RZ, R25 ;  /* 0x000000ffff1b7224 */ /* 0x000fce00078e0019 */
[----:B------:R-:W-:Y:S05]  /*0940*/  WARPSYNC.COLLECTIVE R21, `(.L_x_129) ;  /* 0x0000000015087348 */ /* 0x000fea0003c00000 */
[----:B------:R0:W1:Y:S02]  /*0950*/  SHFL.UP P0, R25, R24, R23, R22 ;  /* 0x0400001718197389 */ /* 0x0000640000000016 */
[----:B01----:R-:W-:Y:S05]  /*0960*/  ENDCOLLECTIVE ;  /* 0x000000000000791b */ /* 0x003fea0003800000 */
.L_x_129:
        /* <DEDUP_REMOVED lines=9> */
.L_x_130:
[----:B------:R-:W-:Y:S02]  /*0a00*/  IMAD.MOV.U32 R24, RZ, RZ, R26 ;  /* 0x000000ffff187224 */ /* 0x000fe400078e001a */
[----:B------:R-:W-:-:S07]  /*0a10*/  IMAD.MOV.U32 R28, RZ, RZ, R25 ;  /* 0x000000ffff1c7224 */ /* 0x000fce00078e0019 */
[----:B------:R-:W-:Y:S05]  /*0a20*/  WARPSYNC.COLLECTIVE R21, `(.L_x_131) ;  /* 0x0000000015087348 */ /* 0x000fea0003c00000 */
[----:B------:R0:W1:Y:S02]  /*0a30*/  SHFL.UP P0, R25, R24, R23, R22 ;  /* 0x0400001718197389 */ /* 0x0000640000000016 */
[----:B01----:R-:W-:Y:S05]  /*0a40*/  ENDCOLLECTIVE ;  /* 0x000000000000791b */ /* 0x003fea0003800000 */
.L_x_131:
[----:B------:R-:W-:Y:S05]  /*0a50*/  BRA `(.L_x_132) ;  /* 0xfffffff800647947 */ /* 0x000fea000383ffff */
.L_x_133:
        /* <DEDUP_REMOVED lines=10> */
.L_x_232:


//--------------------- .text._ZN3cub18CUB_300001_SM_10006detail10radix_sort30DeviceRadixSortHistogramKernelINS1_5radix10policy_hubIiNS0_8NullTypeEyE10Policy1000ELNS0_9SortOrderE0EiyNS1_21identity_decomposer_tEEEvPT2_PKT1_SB_iiT3_ --------------------------
	.section	.text._ZN3cub18CUB_300001_SM_10006detail10radix_sort30DeviceRadixSortHistogramKernelINS1_5radix10policy_hubIiNS0_8NullTypeEyE10Policy1000ELNS0_9SortOrderE0EiyNS1_21identity_decomposer_tEEEvPT2_PKT1_SB_iiT3_,"ax",@progbits
	.align	128
        .global         _ZN3cub18CUB_300001_SM_10006detail10radix_sort30DeviceRadixSortHistogramKernelINS1_5radix10policy_hubIiNS0_8NullTypeEyE10Policy1000ELNS0_9SortOrderE0EiyNS1_21identity_decomposer_tEEEvPT2_PKT1_SB_iiT3_
        .type           _ZN3cub18CUB_300001_SM_10006detail10radix_sort30DeviceRadixSortHistogramKernelINS1_5radix10policy_hubIiNS0_8NullTypeEyE10Policy1000ELNS0_9SortOrderE0EiyNS1_21identity_decomposer_tEEEvPT2_PKT1_SB_iiT3_,@function
        .size           _ZN3cub18CUB_300001_SM_10006detail10radix_sort30DeviceRadixSortHistogramKernelINS1_5radix10policy_hubIiNS0_8NullTypeEyE10Policy1000ELNS0_9SortOrderE0EiyNS1_21identity_decomposer_tEEEvPT2_PKT1_SB_iiT3_,(.L_x_233 - _ZN3cub18CUB_300001_SM_10006detail10radix_sort30DeviceRadixSortHistogramKernelINS1_5radix10policy_hubIiNS0_8NullTypeEyE10Policy1000ELNS0_9SortOrderE0EiyNS1_21identity_decomposer_tEEEvPT2_PKT1_SB_iiT3_)
        .other          _ZN3cub18CUB_300001_SM_10006detail10radix_sort30DeviceRadixSortHistogramKernelINS1_5radix10policy_hubIiNS0_8NullTypeEyE10Policy1000ELNS0_9SortOrderE0EiyNS1_21identity_decomposer_tEEEvPT2_PKT1_SB_iiT3_,@"STO_CUDA_ENTRY STV_DEFAULT"
_ZN3cub18CUB_300001_SM_10006detail10radix_sort30DeviceRadixSortHistogramKernelINS1_5radix10policy_hubIiNS0_8NullTypeEyE10Policy1000ELNS0_9SortOrderE0EiyNS1_21identity_decomposer_tEEEvPT2_PKT1_SB_iiT3_:
.text._ZN3cub18CUB_300001_SM_10006detail10radix_sort30DeviceRadixSortHistogramKernelINS1_5radix10policy_hubIiNS0_8NullTypeEyE10Policy1000ELNS0_9SortOrderE0EiyNS1_21identity_decomposer_tEEEvPT2_PKT1_SB_iiT3_:
[----:B------:R-:W-:Y:S01]  /*0000*/  LDC R1, c[0x0][0x37c] ;  /* 0x0000df00ff017b82 */ /* 0x000fe20000000800 */
[----:B------:R-:W0:Y:S02]  /*0010*/  LDCU.64 UR14, c[0x0][0x390] ;  /* 0x00007200ff0e77ac */ /* 0x000e240008000a00 */
[----:B0-----:R-:W-:-:S04]  /*0020*/  ISETP.NE.U32.AND P0, PT, RZ, UR14, PT ;  /* 0x0000000eff007c0c */ /* 0x001fc8000bf05070 */
[----:B------:R-:W-:-:S13]  /*0030*/  ISETP.NE.AND.EX P0, PT, RZ, UR15, PT, P0 ;  /* 0x0000000fff007c0c */ /* 0x000fda000bf05300 */
[----:B------:R-:W-:Y:S05]  /*0040*/  @!P0 EXIT ;  /* 0x000000000000894d */ /* 0x000fea0003800000 */
[----:B------:R-:W-:Y:S01]  /*0050*/  UIADD3 UR11, UP0, UPT, UR14, -0x1, URZ ;  /* 0xffffffff0e0b7890 */ /* 0x000fe2000ff1e0ff */
[----:B------:R-:W0:Y:S01]  /*0060*/  S2R R4, SR_TID.X ;  /* 0x0000000000047919 */ /* 0x000e220000002100 */
[----:B------:R-:W1:Y:S01]  /*0070*/  LDCU.64 UR4, c[0x0][0x398] ;  /* 0x00007300ff0477ac */ /* 0x000e620008000a00 */
[----:B------:R-:W2:Y:S01]  /*0080*/  S2UR UR7, SR_CgaCtaId ;  /* 0x00000000000779c3 */ /* 0x000ea20000008800 */
[----:B------:R-:W-:Y:S01]  /*0090*/  UIADD3.X UR12, UPT, UPT, UR15, -0x1, URZ, UP0, !UPT ;  /* 0xffffffff0f0c7890 */ /* 0x000fe200087fe4ff */
[----:B------:R-:W-:Y:S01]  /*00a0*/  UMOV UR6, 0x400 ;  /* 0x0000040000067882 */ /* 0x000fe20000000000 */
[----:B------:R-:W3:Y:S05]  /*00b0*/  LDCU.64 UR20, c[0x0][0x358] ;  /* 0x00006b00ff1477ac */ /* 0x000eea0008000a00 */
[----:B------:R-:W4:Y:S01]  /*00c0*/  S2UR UR8, SR_CTAID.X ;  /* 0x00000000000879c3 */ /* 0x000f220000002500 */
[----:B------:R-:W-:Y:S01]  /*00d0*/  USHF.R.U64 UR11, UR11, 0x1e, UR12 ;  /* 0x0000001e0b0b7899 */ /* 0x000fe2000800120c */
[----:B------:R-:W0:Y:S03]  /*00e0*/  LDCU UR28, c[0x0][0x370] ;  /* 0x00006e00ff1c77ac */ /* 0x000e260008000800 */
[----:B------:R-:W-:-:S02]  /*00f0*/  UIADD3 UR11, UP0, UPT, UR11, 0x1, URZ ;  /* 0x000000010b0b7890 */ /* 0x000fc4000ff1e0ff */
[----:B-1----:R-:W-:Y:S02]  /*0100*/  UIADD3 UR4, UPT, UPT, UR5, 0x7, -UR4 ;  /* 0x0000000705047890 */ /* 0x002fe4000fffe804 */
[----:B------:R-:W-:Y:S02]  /*0110*/  ULEA.HI.X UR12, UR12, URZ, URZ, 0x2, UP0 ;  /* 0x000000ff0c0c7291 */ /* 0x000fe400080f14ff */
[----:B------:R-:W-:Y:S02]  /*0120*/  UISETP.LT.U32.AND UP0, UPT, UR11, UR14, UPT ;  /* 0x0000000e0b00728c */ /* 0x000fe4000bf01070 */
[----:B------:R-:W-:Y:S02]  /*0130*/  USHF.R.S32.HI UR5, URZ, 0x1f, UR4 ;  /* 0x0000001fff057899 */ /* 0x000fe40008011404 */
[----:B------:R-:W-:Y:S02]  /*0140*/  UISETP.LT.U32.AND.EX UP0, UPT, UR12, UR15, UPT, UP0 ;  /* 0x0000000f0c00728c */ /* 0x000fe4000bf01100 */
[----:B------:R-:W-:-:S02]  /*0150*/  ULEA.HI UR5, UR5, UR4, URZ, 0x3 ;  /* 0x0000000405057291 */ /* 0x000fc4000f8f18ff */
[----:B------:R-:W-:Y:S01]  /*0160*/  USEL UR11, UR11, UR14, UP0 ;  /* 0x0000000e0b0b7287 */ /* 0x000fe20008000000 */
[C---:B0-----:R-:W-:Y:S01]  /*0170*/  VIADD R21, R4.reuse, 0x780 ;  /* 0x0000078004157836 */ /* 0x041fe20000000000 */
[----:B------:R-:W-:Y:S02]  /*0180*/  USEL UR12, UR12, UR15, UP0 ;  /* 0x0000000f0c0c7287 */ /* 0x000fe40008000000 */
[----:B------:R-:W-:Y:S02]  /*0190*/  UISETP.GE.AND UP0, UPT, UR4, 0x8, UPT ;  /* 0x000000080400788c */ /* 0x000fe4000bf06270 */
[----:B--2---:R-:W-:Y:S02]  /*01a0*/  ULEA UR6, UR7, UR6, 0x18 ;  /* 0x0000000607067291 */ /* 0x004fe4000f8ec0ff */
[----:B------:R-:W-:Y:S02]  /*01b0*/  USHF.R.S32.HI UR5, URZ, 0x3, UR5 ;  /* 0x00000003ff057899 */ /* 0x000fe40008011405 */
[----:B------:R-:W-:Y:S01]  /*01c0*/  PLOP3.LUT P0, PT, PT, PT, UP0, 0x80, 0x8 ;  /* 0x000000000008781c */ /* 0x000fe20003f0f008 */
[----:B----4-:R-:W-:Y:S01]  /*01d0*/  USHF.L.U32 UR8, UR8, 0xb, URZ ;  /* 0x0000000b08087899 */ /* 0x010fe200080006ff */
[C---:B------:R-:W-:Y:S01]  /*01e0*/  LEA R0, R4.reuse, UR6, 0x2 ;  /* 0x0000000604007c11 */ /* 0x040fe2000f8e10ff */
[----:B------:R-:W-:Y:S01]  /*01f0*/  UIADD3 UR22, UPT, UPT, UR5, -0x1, URZ ;  /* 0xffffffff05167890 */ /* 0x000fe2000fffe0ff */
[----:B------:R-:W-:Y:S01]  /*0200*/  ISETP.GT.U32.OR P0, PT, R4, 0xff, !P0 ;  /* 0x000000ff0400780c */ /* 0x000fe20004704470 */
[----:B------:R-:W-:-:S02]  /*0210*/  ULOP3.LUT UR23, UR5, 0xf, URZ, 0xc0, !UPT ;  /* 0x0000000f05177892 */ /* 0x000fc4000f8ec0ff */
[----:B------:R-:W-:Y:S01]  /*0220*/  ULOP3.LUT UR24, UR5, 0x7, URZ, 0xc0, !UPT ;  /* 0x0000000705187892 */ /* 0x000fe2000f8ec0ff */
[----:B------:R-:W-:Y:S01]  /*0230*/  P2R R20, PR, RZ, 0x1 ;  /* 0x00000001ff147803 */ /* 0x000fe20000000000 */
[----:B------:R-:W-:Y:S02]  /*0240*/  ULOP3.LUT UR25, UR5, 0x3, URZ, 0xc0, !UPT ;  /* 0x0000000305197892 */ /* 0x000fe4000f8ec0ff */
[----:B------:R-:W-:Y:S02]  /*0250*/  ULOP3.LUT UR26, UR5, 0xffffff0, URZ, 0xc0, !UPT ;  /* 0x0ffffff0051a7892 */ /* 0x000fe4000f8ec0ff */
[----:B------:R-:W-:Y:S02]  /*0260*/  ULOP3.LUT UR27, UR5, 0xffffff8, URZ, 0xc0, !UPT ;  /* 0x0ffffff8051b7892 */ /* 0x000fe4000f8ec0ff */
[----:B------:R-:W-:Y:S01]  /*0270*/  ULOP3.LUT UR9, UR5, 0x1, URZ, 0xc0, !UPT ;  /* 0x0000000105097892 */ /* 0x000fe2000f8ec0ff */
[----:B------:R-:W-:Y:S01]  /*0280*/  UMOV UR6, URZ ;  /* 0x000000ff00067c82 */ /* 0x000fe20008000000 */
[----:B---3--:R-:W-:-:S10]  /*0290*/  UMOV UR7, URZ ;  /* 0x000000ff00077c82 */ /* 0x008fd40008000000 */
.L_x_217:
[----:B------:R-:W-:Y:S01]  /*02a0*/  ISETP.NE.AND P0, PT, R20, RZ, PT ;  /* 0x000000ff1400720c */ /* 0x000fe20003f05270 */
[----:B------:R-:W-:-:S12]  /*02b0*/  BSSY.RECONVERGENT B0, `(.L_x_134) ;  /* 0x000007c000007945 */ /* 0x000fd80003800200 */
[----:B012345:R-:W-:Y:S05]  /*02c0*/  @P0 BRA `(.L_x_135) ;  /* 0x0000000400e80947 */ /* 0x03ffea0003800000 */
[----:B------:R-:W-:Y:S02]  /*02d0*/  IMAD.U32 R2, RZ, RZ, UR22 ;  /* 0x00000016ff027e24 */ /* 0x000fe4000f8e00ff */
[----:B------:R-:W-:-:S03]  /*02e0*/  IMAD.MOV.U32 R3, RZ, RZ, RZ ;  /* 0x000000ffff037224 */ /* 0x000fc600078e00ff */
[----:B------:R-:W-:-:S13]  /*02f0*/  ISETP.GE.U32.AND P1, PT, R2, 0xf, PT ;  /* 0x0000000f0200780c */ /* 0x000fda0003f26070 */
[----:B------:R-:W-:Y:S05]  /*0300*/  @!P1 BRA `(.L_x_136) ;  /* 0x00000000005c9947 */ /* 0x000fea0003800000 */
[----:B------:R-:W-:Y:S01]  /*0310*/  VIADD R2, R0, 0x2000 ;  /* 0x0000200000027836 */ /* 0x000fe20000000000 */
[----:B------:R-:W-:-:S12]  /*0320*/  UIADD3 UR4, UPT, UPT, -UR26, URZ, URZ ;  /* 0x000000ff1a047290 */ /* 0x000fd8000fffe1ff */
.L_x_137:
[----:B------:R-:W-:Y:S01]  /*0330*/  UIADD3 UR4, UPT, UPT, UR4, 0x10, URZ ;  /* 0x0000001004047890 */ /* 0x000fe2000fffe0ff */
[----:B------:R-:W-:Y:S03]  /*0340*/  STS [R2+-0x2000], RZ ;  /* 0xffe000ff02007388 */ /* 0x000fe60000000800 */
[----:B------:R-:W-:Y:S01]  /*0350*/  UISETP.NE.AND UP0, UPT, UR4, URZ, UPT ;  /* 0x000000ff0400728c */ /* 0x000fe2000bf05270 */
        /* <DEDUP_REMOVED lines=16> */
[----:B------:R-:W-:Y:S06]  /*0460*/  BRA.U UP0, `(.L_x_137) ;  /* 0xfffffffd00b07547 */ /* 0x000fec000b83ffff */
[----:B------:R-:W-:-:S07]  /*0470*/  IMAD.U32 R3, RZ, RZ, UR26 ;  /* 0x0000001aff037e24 */ /* 0x000fce000f8e00ff */
.L_x_136:
[----:B------:R-:W-:Y:S01]  /*0480*/  ISETP.NE.AND P0, PT, RZ, UR23, PT ;  /* 0x00000017ff007c0c */ /* 0x000fe2000bf05270 */
[----:B------:R-:W-:Y:S01]  /*0490*/  IMAD.U32 R6, RZ, RZ, UR24 ;  /* 0x00000018ff067e24 */ /* 0x000fe2000f8e00ff */
[----:B------:R-:W-:-:S03]  /*04a0*/  MOV R2, UR23 ;  /* 0x0000001700027c02 */ /* 0x000fc60008000f00 */
[----:B------:R-:W-:Y:S02]  /*04b0*/  VIADD R6, R6, 0xffffffff ;  /* 0xffffffff06067836 */ /* 0x000fe40000000000 */
[----:B------:R-:W-:-:S06]  /*04c0*/  VIADD R2, R2, 0xffffffff ;  /* 0xffffffff02027836 */ /* 0x000fcc0000000000 */
[----:B------:R-:W-:Y:S05]  /*04d0*/  @!P0 BRA `(.L_x_138) ;  /* 0x00000000007c8947 */ /* 0x000fea0003800000 */
[----:B------:R-:W-:Y:S01]  /*04e0*/  ISETP.GE.U32.AND P2, PT, R2, 0x7, PT ;  /* 0x000000070200780c */ /* 0x000fe20003f46070 */
[----:B------:R-:W-:-:S12]  /*04f0*/  UISETP.NE.AND UP0, UPT, UR24, URZ, UPT ;  /* 0x000000ff1800728c */ /* 0x000fd8000bf05270 */
[----:B------:R-:W-:Y:S05]  /*0500*/  @!P2 BRA `(.L_x_139) ;  /* 0x000000000028a947 */ /* 0x000fea0003800000 */
        /* <DEDUP_REMOVED lines=10> */
.L_x_139:
[----:B------:R-:W-:Y:S05]  /*05b0*/  BRA.U !UP0, `(.L_x_138) ;  /* 0x0000000108447547 */ /* 0x000fea000b800000 */
[----:B------:R-:W-:Y:S01]  /*05c0*/  ISETP.GE.U32.AND P2, PT, R6, 0x3, PT ;  /* 0x000000030600780c */ /* 0x000fe20003f46070 */
[----:B------:R-:W-:-:S12]  /*05d0*/  UISETP.NE.AND UP0, UPT, UR25, URZ, UPT ;  /* 0x000000ff1900728c */ /* 0x000fd8000bf05270 */
[C---:B0-----:R-:W-:Y:S02]  /*05e0*/  @P2 IMAD R5, R3.reuse, 0x400, R0 ;  /* 0x0000040003052824 */ /* 0x041fe400078e0200 */
[----:B------:R-:W-:-:S03]  /*05f0*/  @P2 VIADD R3, R3, 0x4 ;  /* 0x0000000403032836 */ /* 0x000fc60000000000 */
[----:B------:R1:W-:Y:S04]  /*0600*/  @P2 STS [R5], RZ ;  /* 0x000000ff05002388 */ /* 0x0003e80000000800 */
[----:B------:R1:W-:Y:S04]  /*0610*/  @P2 STS [R5+0x400], RZ ;  /* 0x000400ff05002388 */ /* 0x0003e80000000800 */
[----:B------:R1:W-:Y:S04]  /*0620*/  @P2 STS [R5+0x800], RZ ;  /* 0x000800ff05002388 */ /* 0x0003e80000000800 */
[----:B------:R1:W-:Y:S01]  /*0630*/  @P2 STS [R5+0xc00], RZ ;  /* 0x000c00ff05002388 */ /* 0x0003e20000000800 */
[----:B------:R-:W-:Y:S05]  /*0640*/  BRA.U !UP0, `(.L_x_138) ;  /* 0x0000000108207547 */ /* 0x000fea000b800000 */
[----:B------:R-:W-:Y:S01]  /*0650*/  IMAD R3, R3, 0x400, R0 ;  /* 0x0000040003037824 */ /* 0x000fe200078e0200 */
[----:B------:R-:W-:-:S04]  /*0660*/  UISETP.NE.AND UP0, UPT, UR25, 0x1, UPT ;  /* 0x000000011900788c */ /* 0x000fc8000bf05270 */
[----:B------:R2:W-:Y:S05]  /*0670*/  STS [R3], RZ ;  /* 0x000000ff03007388 */ /* 0x0005ea0000000800 */
[----:B------:R-:W-:Y:S05]  /*0680*/  BRA.U !UP0, `(.L_x_138) ;  /* 0x0000000108107547 */ /* 0x000fea000b800000 */
[----:B------:R-:W-:Y:S01]  /*0690*/  UISETP.NE.AND UP0, UPT, UR25, 0x2, UPT ;  /* 0x000000021900788c */ /* 0x000fe2000bf05270 */
[----:B------:R3:W-:Y:S05]  /*06a0*/  STS [R3+0x400], RZ ;  /* 0x000400ff03007388 */ /* 0x0007ea0000000800 */
[----:B------:R-:W-:-:S13]  /*06b0*/  PLOP3.LUT P2, PT, PT, PT, UP0, 0x80, 0x8 ;  /* 0x000000000008781c */ /* 0x000fda0003f4f008 */
[----:B------:R3:W-:Y:S02]  /*06c0*/  @P2 STS [R3+0x800], RZ ;  /* 0x000800ff03002388 */ /* 0x0007e40000000800 */
.L_x_138:
[----:B------:R-:W-:-:S13]  /*06d0*/  ISETP.GT.U32.AND P2, PT, R4, 0x7f, PT ;  /* 0x0000007f0400780c */ /* 0x000fda0003f44070 */
[----:B------:R-:W-:Y:S05]  /*06e0*/  @P2 BRA `(.L_x_135) ;  /* 0x0000000000e02947 */ /* 0x000fea0003800000 */
[----:B--23--:R-:W-:Y:S01]  /*06f0*/  HFMA2 R3, -RZ, RZ, 0, 0 ;  /* 0x00000000ff037431 */ /* 0x00cfe200000001ff */
[----:B------:R-:W-:Y:S06]  /*0700*/  @!P1 BRA `(.L_x_140) ;  /* 0x0000000000589947 */ /* 0x000fec0003800000 */
[----:B------:R-:W-:-:S07]  /*0710*/  IMAD.MOV.U32 R3, RZ, RZ, RZ ;  /* 0x000000ffff037224 */ /* 0x000fce00078e00ff */
.L_x_141:
[C---:B012---:R-:W-:Y:S02]  /*0720*/  IMAD R5, R3.reuse, 0x400, R0 ;  /* 0x0000040003057824 */ /* 0x047fe400078e0200 */
[----:B------:R-:W-:-:S03]  /*0730*/  VIADD R3, R3, 0x10 ;  /* 0x0000001003037836 */ /* 0x000fc60000000000 */
[----:B------:R2:W-:Y:S02]  /*0740*/  STS [R5+0x200], RZ ;  /* 0x000200ff05007388 */ /* 0x0005e40000000800 */
[----:B------:R-:W-:Y:S02]  /*0750*/  ISETP.NE.AND P1, PT, R3, UR26, PT ;  /* 0x0000001a03007c0c */ /* 0x000fe4000bf25270 */
[----:B------:R2:W-:Y:S04]  /*0760*/  STS [R5+0x600], RZ ;  /* 0x000600ff05007388 */ /* 0x0005e80000000800 */
        /* <DEDUP_REMOVED lines=13> */
[----:B------:R2:W-:Y:S01]  /*0840*/  STS [R5+0x3e00], RZ ;  /* 0x003e00ff05007388 */ /* 0x0005e20000000800 */
[----:B------:R-:W-:Y:S05]  /*0850*/  @P1 BRA `(.L_x_141) ;  /* 0xfffffffc00b01947 */ /* 0x000fea000383ffff */
[----:B------:R-:W-:-:S07]  /*0860*/  IMAD.U32 R3, RZ, RZ, UR26 ;  /* 0x0000001aff037e24 */ /* 0x000fce000f8e00ff */
.L_x_140:
[----:B------:R-:W-:Y:S05]  /*0870*/  @!P0 BRA `(.L_x_135) ;  /* 0x00000000007c8947 */ /* 0x000fea0003800000 */
[----:B------:R-:W-:Y:S01]  /*0880*/  ISETP.GE.U32.AND P0, PT, R2, 0x7, PT ;  /* 0x000000070200780c */ /* 0x000fe20003f06070 */
[----:B------:R-:W-:-:S12]  /*0890*/  UISETP.NE.AND UP0, UPT, UR24, URZ, UPT ;  /* 0x000000ff1800728c */ /* 0x000fd8000bf05270 */
[----:B------:R-:W-:Y:S05]  /*08a0*/  @!P0 BRA `(.L_x_142) ;  /* 0x0000000000288947 */ /* 0x000fea0003800000 */
[C---:B------:R-:W-:Y:S02]  /*08b0*/  IMAD R2, R3.reuse, 0x400, R0 ;  /* 0x0000040003027824 */ /* 0x040fe400078e0200 */
[----:B------:R-:W-:-:S03]  /*08c0*/  VIADD R3, R3, 0x8 ;  /* 0x0000000803037836 */ /* 0x000fc60000000000 */
[----:B------:R3:W-:Y:S04]  /*08d0*/  STS [R2+0x200], RZ ;  /* 0x000200ff02007388 */ /* 0x0007e80000000800 */
[----:B------:R3:W-:Y:S04]  /*08e0*/  STS [R2+0x600], RZ ;  /* 0x000600ff02007388 */ /* 0x0007e80000000800 */
[----:B------:R3:W-:Y:S04]  /*08f0*/  STS [R2+0xa00], RZ ;  /* 0x000a00ff02007388 */ /* 0x0007e80000000800 */
[----:B------:R3:W-:Y:S04]  /*0900*/  STS [R2+0xe00], RZ ;  /* 0x000e00ff02007388 */ /* 0x0007e80000000800 */
[----:B------:R3:W-:Y:S04]  /*0910*/  STS [R2+0x1200], RZ ;  /* 0x001200ff02007388 */ /* 0x0007e80000000800 */
[----:B------:R3:W-:Y:S04]  /*0920*/  STS [R2+0x1600], RZ ;  /* 0x001600ff02007388 */ /* 0x0007e80000000800 */
[----:B------:R3:W-:Y:S04]  /*0930*/  STS [R2+0x1a00], RZ ;  /* 0x001a00ff02007388 */ /* 0x0007e80000000800 */
[----:B------:R3:W-:Y:S02]  /*0940*/  STS [R2+0x1e00], RZ ;  /* 0x001e00ff02007388 */ /* 0x0007e40000000800 */
.L_x_142:
[----:B------:R-:W-:Y:S05]  /*0950*/  BRA.U !UP0, `(.L_x_135) ;  /* 0x0000000108447547 */ /* 0x000fea000b800000 */
[----:B------:R-:W-:Y:S01]  /*0960*/  ISETP.GE.U32.AND P0, PT, R6, 0x3, PT ;  /* 0x000000030600780c */ /* 0x000fe20003f06070 */
[----:B------:R-:W-:-:S12]  /*0970*/  UISETP.NE.AND UP0, UPT, UR25, URZ, UPT ;  /* 0x000000ff1900728c */ /* 0x000fd8000bf05270 */
[C---:B---3--:R-:W-:Y:S01]  /*0980*/  @P0 IMAD R2, R3.reuse, 0x400, R0 ;  /* 0x0000040003020824 */ /* 0x048fe200078e0200 */
[----:B------:R-:W-:-:S04]  /*0990*/  @P0 IADD3 R3, PT, PT, R3, 0x4, RZ ;  /* 0x0000000403030810 */ /* 0x000fc80007ffe0ff */
[----:B------:R4:W-:Y:S04]  /*09a0*/  @P0 STS [R2+0x200], RZ ;  /* 0x000200ff02000388 */ /* 0x0009e80000000800 */
[----:B------:R4:W-:Y:S04]  /*09b0*/  @P0 STS [R2+0x600], RZ ;  /* 0x000600ff02000388 */ /* 0x0009e80000000800 */
[----:B------:R4:W-:Y:S04]  /*09c0*/  @P0 STS [R2+0xa00], RZ ;  /* 0x000a00ff02000388 */ /* 0x0009e80000000800 */
[----:B------:R4:W-:Y:S01]  /*09d0*/  @P0 STS [R2+0xe00], RZ ;  /* 0x000e00ff02000388 */ /* 0x0009e20000000800 */
[----:B------:R-:W-:Y:S05]  /*09e0*/  BRA.U !UP0, `(.L_x_135) ;  /* 0x0000000108207547 */ /* 0x000fea000b800000 */
[----:B------:R-:W-:Y:S01]  /*09f0*/  IMAD R3, R3, 0x400, R0 ;  /* 0x0000040003037824 */ /* 0x000fe200078e0200 */
[----:B------:R-:W-:-:S04]  /*0a00*/  UISETP.NE.AND UP0, UPT, UR25, 0x1, UPT ;  /* 0x000000011900788c */ /* 0x000fc8000bf05270 */
[----:B------:R3:W-:Y:S05]  /*0a10*/  STS [R3+0x200], RZ ;  /* 0x000200ff03007388 */ /* 0x0007ea0000000800 */
[----:B------:R-:W-:Y:S05]  /*0a20*/  BRA.U !UP0, `(.L_x_135) ;  /* 0x0000000108107547 */ /* 0x000fea000b800000 */
[----:B------:R-:W-:Y:S01]  /*0a30*/  UISETP.NE.AND UP0, UPT, UR25, 0x2, UPT ;  /* 0x000000021900788c */ /* 0x000fe2000bf05270 */
[----:B------:R0:W-:Y:S05]  /*0a40*/  STS [R3+0x600], RZ ;  /* 0x000600ff03007388 */ /* 0x0001ea0000000800 */
[----:B------:R-:W-:-:S13]  /*0a50*/  PLOP3.LUT P0, PT, PT, PT, UP0, 0x80, 0x8 ;  /* 0x000000000008781c */ /* 0x000fda0003f0f008 */
[----:B------:R0:W-:Y:S02]  /*0a60*/  @P0 STS [R3+0xa00], RZ ;  /* 0x000a00ff03000388 */ /* 0x0001e40000000800 */
.L_x_135:
[----:B------:R-:W-:Y:S05]  /*0a70*/  BSYNC.RECONVERGENT B0 ;  /* 0x0000000000007941 */ /* 0x000fea0003800200 */
.L_x_134:
[----:B------:R-:W5:Y:S01]  /*0a80*/  LDCU.64 UR14, c[0x0][0x390] ;  /* 0x00007200ff0e77ac */ /* 0x000f620008000a00 */
[----:B------:R-:W-:Y:S02]  /*0a90*/  USHF.L.U32 UR4, UR6, 0x1e, URZ ;  /* 0x0000001e06047899 */ /* 0x000fe400080006ff */
[----:B------:R-:W-:Y:S02]  /*0aa0*/  USHF.L.U64.HI UR5, UR6, 0x1e, UR7 ;  /* 0x0000001e06057899 */ /* 0x000fe40008010207 */
[----:B-----5:R-:W-:-:S04]  /*0ab0*/  UIADD3 UR4, UP0, UPT, -UR4, UR14, URZ ;  /* 0x0000000e04047290 */ /* 0x020fc8000ff1e1ff */
[----:B------:R-:W-:Y:S02]  /*0ac0*/  UIADD3.X UR5, UPT, UPT, ~UR5, UR15, URZ, UP0, !UPT ;  /* 0x0000000f05057290 */ /* 0x000fe400087fe5ff */
[----:B------:R-:W-:-:S04]  /*0ad0*/  UISETP.LT.U32.AND UP0, UPT, UR4, 0x40000000, UPT ;  /* 0x400000000400788c */ /* 0x000fc8000bf01070 */
[----:B------:R-:W-:-:S04]  /*0ae0*/  UISETP.LT.U32.AND.EX UP0, UPT, UR5, URZ, UPT, UP0 ;  /* 0x000000ff0500728c */ /* 0x000fc8000bf01100 */
[----:B------:R-:W-:Y:S02]  /*0af0*/  USEL UR13, UR4, 0x40000000, UP0 ;  /* 0x40000000040d7887 */ /* 0x000fe40008000000 */
[----:B------:R-:W-:Y:S02]  /*0b00*/  USEL UR14, UR5, URZ, UP0 ;  /* 0x000000ff050e7287 */ /* 0x000fe40008000000 */
[----:B------:R-:W-:-:S04]  /*0b10*/  UISETP.GT.U32.AND UP0, UPT, UR13, UR8, UPT ;  /* 0x000000080d00728c */ /* 0x000fc8000bf04070 */
[----:B------:R-:W-:Y:S01]  /*0b20*/  UISETP.GT.U32.AND.EX UP0, UPT, UR14, URZ, UPT, UP0 ;  /* 0x000000ff0e00728c */ /* 0x000fe2000bf04100 */
[----:B------:R-:W-:Y:S08]  /*0b30*/  BAR.SYNC.DEFER_BLOCKING 0x0 ;  /* 0x0000000000007b1d */ /* 0x000ff00000010000 */
[----:B------:R-:W-:Y:S06]  /*0b40*/  BAR.SYNC.DEFER_BLOCKING 0x0 ;  /* 0x0000000000007b1d */ /* 0x000fec0000010000 */
[----:B------:R-:W-:Y:S05]  /*0b50*/  BRA.U !UP0, `(.L_x_143) ;  /* 0x0000000d082c7547 */ /* 0x000fea000b800000 */
[----:B------:R-:W-:Y:S01]  /*0b60*/  UMOV UR10, UR8 ;  /* 0x00000008000a7c82 */ /* 0x000fe20008000000 */
[----:B------:R-:W-:-:S05]  /*0b70*/  UMOV UR5, URZ ;  /* 0x000000ff00057c82 */ /* 0x000fca0008000000 */
.L_x_148:
[----:B-----5:R-:W5:Y:S01]  /*0b80*/  LDCU.64 UR18, c[0x0][0x390] ;  /* 0x00007200ff1277ac */ /* 0x020f620008000a00 */
[----:B------:R-:W-:Y:S02]  /*0b90*/  USHF.L.U32 UR15, UR6, 0x1e, URZ ;  /* 0x0000001e060f7899 */ /* 0x000fe400080006ff */
[----:B------:R-:W-:Y:S02]  /*0ba0*/  USHF.L.U64.HI UR16, UR6, 0x1e, UR7 ;  /* 0x0000001e06107899 */ /* 0x000fe40008010207 */
[----:B------:R-:W-:-:S04]  /*0bb0*/  UIADD3 UR15, UP0, UPT, UR10, UR15, URZ ;  /* 0x0000000f0a0f7290 */ /* 0x000fc8000ff1e0ff */
[----:B------:R-:W-:Y:S02]  /*0bc0*/  UIADD3.X UR16, UPT, UPT, UR5, UR16, URZ, UP0, !UPT ;  /* 0x0000001005107290 */ /* 0x000fe400087fe4ff */
[----:B------:R-:W-:Y:S02]  /*0bd0*/  ULEA UR10, UP0, UR28, UR10, 0xb ;  /* 0x0000000a1c0a7291 */ /* 0x000fe4000f8058ff */
[----:B-----5:R-:W-:Y:S02]  /*0be0*/  UIADD3 UR17, UP1, UPT, -UR15, UR18, URZ ;  /* 0x000000120f117290 */ /* 0x020fe4000ff3e1ff */
[----:B------:R-:W-:Y:S02]  /*0bf0*/  UIADD3.X UR5, UPT, UPT, URZ, UR5, URZ, UP0, !UPT ;  /* 0x00000005ff057290 */ /* 0x000fe400087fe4ff */
[----:B------:R-:W-:Y:S02]  /*0c00*/  UIADD3.X UR4, UPT, UPT, ~UR16, UR19, URZ, UP1, !UPT ;  /* 0x0000001310047290 */ /* 0x000fe40008ffe5ff */
[----:B------:R-:W-:-:S02]  /*0c10*/  UISETP.GE.U32.AND UP1, UPT, UR17, 0x800, UPT ;  /* 0x000008001100788c */ /* 0x000fc4000bf26070 */
[----:B------:R-:W-:Y:S02]  /*0c20*/  UISETP.GE.U32.AND UP0, UPT, UR10, UR13, UPT ;  /* 0x0000000d0a00728c */ /* 0x000fe4000bf06070 */
[----:B------:R-:W-:Y:S02]  /*0c30*/  UISETP.GE.U32.AND.EX UP1, UPT, UR4, URZ, UPT, UP1 ;  /* 0x000000ff0400728c */ /* 0x000fe4000bf26110 */
[----:B------:R-:W-:-:S07]  /*0c40*/  UISETP.GE.U32.AND.EX UP0, UPT, UR5, UR14, UPT, UP0 ;  /* 0x0000000e0500728c */ /* 0x000fce000bf06100 */
[----:B0-----:R-:W-:Y:S05]  /*0c50*/  BRA.U !UP1, `(.L_x_144) ;  /* 0x0000000109587547 */ /* 0x001fea000b800000 */
[----:B------:R-:W4:Y:S01]  /*0c60*/  LDCU.64 UR18, c[0x0][0x388] ;  /* 0x00007100ff1277ac */ /* 0x000f220008000a00 */
[----:B0-23--:R-:W-:-:S05]  /*0c70*/  IADD3 R3, P0, PT, R4, UR15, RZ ;  /* 0x0000000f04037c10 */ /* 0x00dfca000ff1e0ff */
[----:B------:R-:W-:Y:S01]  /*0c80*/  IMAD.X R6, RZ, RZ, UR16, P0 ;  /* 0x00000010ff067e24 */ /* 0x000fe200080e06ff */
[----:B----4-:R-:W-:-:S04]  /*0c90*/  LEA R2, P0, R3, UR18, 0x2 ;  /* 0x0000001203027c11 */ /* 0x010fc8000f8010ff */
        /* <DEDUP_REMOVED lines=8> */
[----:B-1----:R0:W5:Y:S04]  /*0d20*/  LDG.E R5, desc[UR20][R2.64+0xe00] ;  /* 0x000e001402057981 */ /* 0x002168000c1e1900 */
        /* <DEDUP_REMOVED lines=9> */
.L_x_144:
[----:B------:R-:W4:Y:S01]  /*0dc0*/  LDCU.64 UR18, c[0x0][0x388] ;  /* 0x00007100ff1277ac */ /* 0x000f220008000a00 */
[C---:B012---:R-:W-:Y:S01]  /*0dd0*/  VIADD R5, R4.reuse, 0x100 ;  /* 0x0000010004057836 */ /* 0x047fe20000000000 */
[C---:B---3--:R-:W-:Y:S01]  /*0de0*/  IADD3 R3, P0, PT, R4.reuse, UR15, RZ ;  /* 0x0000000f04037c10 */ /* 0x048fe2000ff1e0ff */
[C---:B----4-:R-:W-:Y:S01]  /*0df0*/  VIADD R2, R4.reuse, 0x80 ;  /* 0x0000008004027836 */ /* 0x050fe20000000000 */
[C---:B------:R-:W-:Y:S01]  /*0e00*/  ISETP.GE.AND P1, PT, R4.reuse, UR17, PT ;  /* 0x0000001104007c0c */ /* 0x040fe2000bf26270 */
[----:B------:R-:W-:Y:S01]  /*0e10*/  VIADD R7, R4, 0x180 ;  /* 0x0000018004077836 */ /* 0x000fe20000000000 */
[----:B------:R-:W-:Y:S01]  /*0e20*/  ISETP.GE.AND P3, PT, R5, UR17, PT ;  /* 0x0000001105007c0c */ /* 0x000fe2000bf66270 */
[----:B------:R-:W-:Y:S01]  /*0e30*/  IMAD.X R6, RZ, RZ, UR16, P0 ;  /* 0x00000010ff067e24 */ /* 0x000fe200080e06ff */
[----:B------:R-:W-:Y:S01]  /*0e40*/  ISETP.GE.AND P2, PT, R2, UR17, PT ;  /* 0x0000001102007c0c */ /* 0x000fe2000bf46270 */
[----:B------:R-:W-:Y:S01]  /*0e50*/  VIADD R5, R4, 0x200 ;  /* 0x0000020004057836 */ /* 0x000fe20000000000 */
[----:B------:R-:W-:Y:S01]  /*0e60*/  ISETP.GE.AND P4, PT, R7, UR17, PT ;  /* 0x0000001107007c0c */ /* 0x000fe2000bf86270 */
[----:B------:R-:W-:-:S03]  /*0e70*/  IMAD.MOV.U32 R12, RZ, RZ, 0x7fffffff ;  /* 0x7fffffffff0c7424 */ /* 0x000fc600078e00ff */
[----:B------:R-:W-:Y:S01]  /*0e80*/  ISETP.GE.AND P5, PT, R5, UR17, PT ;  /* 0x0000001105007c0c */ /* 0x000fe2000bfa6270 */
[----:B------:R-:W-:Y:S01]  /*0e90*/  VIADD R5, R4, 0x300 ;  /* 0x0000030004057836 */ /* 0x000fe20000000000 */
[----:B------:R-:W-:-:S04]  /*0ea0*/  LEA R2, P0, R3, UR18, 0x2 ;  /* 0x0000001203027c11 */ /* 0x000fc8000f8010ff */
[----:B------:R-:W-:Y:S01]  /*0eb0*/  LEA.HI.X R3, R3, UR19, R6, 0x2, P0 ;  /* 0x0000001303037c11 */ /* 0x000fe200080f1406 */
[----:B------:R-:W-:Y:S01]  /*0ec0*/  IMAD.MOV.U32 R11, RZ, RZ, 0x7fffffff ;  /* 0x7fffffffff0b7424 */ /* 0x000fe200078e00ff */
[----:B------:R-:W-:-:S03]  /*0ed0*/  IADD3 R6, PT, PT, R4, 0x280, RZ ;  /* 0x0000028004067810 */ /* 0x000fc60007ffe0ff */
[----:B------:R1:W5:Y:S01]  /*0ee0*/  @!P1 LDG.E R12, desc[UR20][R2.64] ;  /* 0x00000014020c9981 */ /* 0x000362000c1e1900 */
[----:B------:R-:W-:Y:S01]  /*0ef0*/  ISETP.GE.AND P1, PT, R5, UR17, PT ;  /* 0x0000001105007c0c */ /* 0x000fe2000bf26270 */
[----:B------:R-:W-:Y:S01]  /*0f00*/  VIADD R5, R4, 0x380 ;  /* 0x0000038004057836 */ /* 0x000fe20000000000 */
[----:B------:R-:W-:Y:S01]  /*0f10*/  ISETP.GE.AND P0, PT, R6, UR17, PT ;  /* 0x0000001106007c0c */ /* 0x000fe2000bf06270 */
[----:B------:R-:W-:Y:S01]  /*0f20*/  IMAD.MOV.U32 R9, RZ, RZ, 0x7fffffff ;  /* 0x7fffffffff097424 */ /* 0x000fe200078e00ff */
[----:B------:R1:W5:Y:S02]  /*0f30*/  @!P2 LDG.E R11, desc[UR20][R2.64+0x200] ;  /* 0x00020014020ba981 */ /* 0x000364000c1e1900 */
[----:B------:R-:W-:Y:S01]  /*0f40*/  ISETP.GE.AND P2, PT, R5, UR17, PT ;  /* 0x0000001105007c0c */ /* 0x000fe2000bf46270 */
[----:B------:R-:W-:Y:S02]  /*0f50*/  VIADD R5, R4, 0x480 ;  /* 0x0000048004057836 */ /* 0x000fe40000000000 */
[----:B------:R-:W-:Y:S01]  /*0f60*/  IMAD.MOV.U32 R10, RZ, RZ, 0x7fffffff ;  /* 0x7fffffffff0a7424 */ /* 0x000fe200078e00ff */
[----:B------:R1:W5:Y:S01]  /*0f70*/  @!P4 LDG.E R9, desc[UR20][R2.64+0x600] ;  /* 0x000600140209c981 */ /* 0x000362000c1e1900 */
[----:B------:R-:W-:-:S02]  /*0f80*/  MOV R8, 0x7fffffff ;  /* 0x7fffffff00087802 */ /* 0x000fc40000000f00 */
[C---:B------:R-:W-:Y:S02]  /*0f90*/  LOP3.LUT R6, R4.reuse, 0x400, RZ, 0xfc, !PT ;  /* 0x0000040004067812 */ /* 0x040fe400078efcff */
[----:B------:R-:W-:Y:S01]  /*0fa0*/  ISETP.GE.AND P4, PT, R5, UR17, PT ;  /* 0x0000001105007c0c */ /* 0x000fe2000bf86270 */
[----:B------:R-:W-:Y:S01]  /*0fb0*/  VIADD R5, R4, 0x500 ;  /* 0x0000050004057836 */ /* 0x000fe20000000000 */
[----:B------:R1:W5:Y:S01]  /*0fc0*/  @!P3 LDG.E R10, desc[UR20][R2.64+0x400] ;  /* 0x00040014020ab981 */ /* 0x000362000c1e1900 */
[----:B------:R-:W-:Y:S01]  /*0fd0*/  ISETP.GE.AND P3, PT, R6, UR17, PT ;  /* 0x0000001106007c0c */ /* 0x000fe2000bf66270 */
[----:B------:R-:W-:Y:S02]  /*0fe0*/  IMAD.MOV.U32 R6, RZ, RZ, 0x7fffffff ;  /* 0x7fffffffff067424 */ /* 0x000fe400078e00ff */
[----:B------:R1:W5:Y:S01]  /*0ff0*/  @!P5 LDG.E R8, desc[UR20][R2.64+0x800] ;  /* 0x000800140208d981 */ /* 0x000362000c1e1900 */
[----:B------:R-:W-:Y:S01]  /*1000*/  ISETP.GE.AND P5, PT, R5, UR17, PT ;  /* 0x0000001105007c0c */ /* 0x000fe2000bfa6270 */
[----:B------:R-:W-:-:S02]  /*1010*/  VIADD R5, R4, 0x600 ;  /* 0x0000060004057836 */ /* 0x000fc40000000000 */
[----:B------:R-:W-:Y:S01]  /*1020*/  IMAD.MOV.U32 R7, RZ, RZ, 0x7fffffff ;  /* 0x7fffffffff077424 */ /* 0x000fe200078e00ff */
[----:B------:R1:W5:Y:S01]  /*1030*/  @!P1 LDG.E R6, desc[UR20][R2.64+0xc00] ;  /* 0x000c001402069981 */ /* 0x000362000c1e1900 */
[C---:B------:R-:W-:Y:S01]  /*1040*/  VIADD R13, R4.reuse, 0x580 ;  /* 0x00000580040d7836 */ /* 0x040fe20000000000 */
[----:B------:R-:W-:Y:S01]  /*1050*/  ISETP.GE.AND P1, PT, R5, UR17, PT ;  /* 0x0000001105007c0c */ /* 0x000fe2000bf26270 */
[----:B------:R-:W-:Y:S02]  /*1060*/  IMAD.MOV.U32 R5, RZ, RZ, 0x7fffffff ;  /* 0x7fffffffff057424 */ /* 0x000fe400078e00ff */
[----:B------:R-:W-:Y:S01]  /*1070*/  IMAD.MOV.U32 R19, RZ, RZ, 0x7fffffff ;  /* 0x7fffffffff137424 */ /* 0x000fe200078e00ff */
[----:B------:R1:W5:Y:S01]  /*1080*/  @!P0 LDG.E R7, desc[UR20][R2.64+0xa00] ;  /* 0x000a001402078981 */ /* 0x000362000c1e1900 */
[----:B------:R-:W-:Y:S01]  /*1090*/  IMAD.MOV.U32 R18, RZ, RZ, 0x7fffffff ;  /* 0x7fffffffff127424 */ /* 0x000fe200078e00ff */
[----:B------:R-:W-:Y:S01]  /*10a0*/  ISETP.GE.AND P0, PT, R13, UR17, PT ;  /* 0x000000110d007c0c */ /* 0x000fe2000bf06270 */
[C---:B------:R-:W-:Y:S01]  /*10b0*/  VIADD R14, R4.reuse, 0x700 ;  /* 0x00000700040e7836 */ /* 0x040fe20000000000 */
[----:B------:R-:W-:Y:S01]  /*10c0*/  IADD3 R13, PT, PT, R4, 0x680, RZ ;  /* 0x00000680040d7810 */ /* 0x000fe20007ffe0ff */
[----:B------:R1:W5:Y:S03]  /*10d0*/  @!P2 LDG.E R5, desc[UR20][R2.64+0xe00] ;  /* 0x000e00140205a981 */ /* 0x000366000c1e1900 */
[----:B------:R-:W-:Y:S01]  /*10e0*/  ISETP.GE.AND P2, PT, R13, UR17, PT ;  /* 0x000000110d007c0c */ /* 0x000fe2000bf46270 */
[----:B------:R1:W5:Y:S01]  /*10f0*/  @!P3 LDG.E R19, desc[UR20][R2.64+0x1000] ;  /* 0x001000140213b981 */ /* 0x000362000c1e1900 */
[----:B------:R-:W-:-:S03]  /*1100*/  ISETP.GE.AND P3, PT, R14, UR17, PT ;  /* 0x000000110e007c0c */ /* 0x000fc6000bf66270 */
[----:B------:R1:W5:Y:S01]  /*1110*/  @!P4 LDG.E R18, desc[UR20][R2.64+0x1200] ;  /* 0x001200140212c981 */ /* 0x000362000c1e1900 */
[----:B------:R-:W-:Y:S01]  /*1120*/  ISETP.GE.AND P4, PT, R21, UR17, PT ;  /* 0x0000001115007c0c */ /* 0x000fe2000bf86270 */
[----:B------:R-:W-:Y:S01]  /*1130*/  IMAD.MOV.U32 R17, RZ, RZ, 0x7fffffff ;  /* 0x7fffffffff117424 */ /* 0x000fe200078e00ff */
[----:B------:R-:W-:Y:S01]  /*1140*/  MOV R14, 0x7fffffff ;  /* 0x7fffffff000e7802 */ /* 0x000fe20000000f00 */
[----:B------:R-:W-:Y:S02]  /*1150*/  IMAD.MOV.U32 R16, RZ, RZ, 0x7fffffff ;  /* 0x7fffffffff107424 */ /* 0x000fe400078e00ff */
        /* <DEDUP_REMOVED lines=9> */
.L_x_145:
[----:B01----:R-:W0:Y:S02]  /*11f0*/  LDC.64 R2, c[0x0][0x398] ;  /* 0x0000e600ff027b82 */ /* 0x003e240000000a00 */
[----:B0-----:R-:W-:-:S13]  /*1200*/  ISETP.GT.AND P0, PT, R3, R2, PT ;  /* 0x000000020300720c */ /* 0x001fda0003f04270 */
[----:B------:R-:W-:Y:S05]  /*1210*/  @!P0 BRA `(.L_x_146) ;  /* 0x0000000400788947 */ /* 0x000fea0003800000 */
[----:B------:R-:W0:Y:S01]  /*1220*/  S2UR UR15, SR_CgaCtaId ;  /* 0x00000000000f79c3 */ /* 0x000e220000008800 */
[----:B-----5:R-:W-:Y:S01]  /*1230*/  LOP3.LUT R15, R15, 0x80000000, RZ, 0x3c, !PT ;  /* 0x800000000f0f7812 */ /* 0x020fe200078e3cff */
[----:B------:R-:W-:Y:S01]  /*1240*/  UMOV UR4, 0x400 ;  /* 0x0000040000047882 */ /* 0x000fe20000000000 */
[----:B------:R-:W-:Y:S01]  /*1250*/  LOP3.LUT R14, R14, 0x80000000, RZ, 0x3c, !PT ;  /* 0x800000000e0e7812 */ /* 0x000fe200078e3cff */
[----:B------:R-:W1:Y:S01]  /*1260*/  LDCU UR16, c[0x0][0x398] ;  /* 0x00007300ff1077ac */ /* 0x000e620008000800 */
[----:B------:R-:W-:Y:S02]  /*1270*/  LOP3.LUT R13, R13, 0x80000000, RZ, 0x3c, !PT ;  /* 0x800000000d0d7812 */ /* 0x000fe400078e3cff */
[----:B------:R-:W-:Y:S02]  /*1280*/  LOP3.LUT R2, R22, 0x80000000, RZ, 0x3c, !PT ;  /* 0x8000000016027812 */ /* 0x000fe400078e3cff */
[----:B------:R-:W-:Y:S02]  /*1290*/  LOP3.LUT R16, R16, 0x80000000, RZ, 0x3c, !PT ;  /* 0x8000000010107812 */ /* 0x000fe400078e3cff */
[----:B------:R-:W-:-:S02]  /*12a0*/  LOP3.LUT R17, R17, 0x80000000, RZ, 0x3c, !PT ;  /* 0x8000000011117812 */ /* 0x000fc400078e3cff */
[----:B------:R-:W-:Y:S02]  /*12b0*/  LOP3.LUT R18, R18, 0x80000000, RZ, 0x3c, !PT ;  /* 0x8000000012127812 */ /* 0x000fe400078e3cff */
[----:B------:R-:W-:Y:S02]  /*12c0*/  LOP3.LUT R19, R19, 0x80000000, RZ, 0x3c, !PT ;  /* 0x8000000013137812 */ /* 0x000fe400078e3cff */
[----:B------:R-:W-:Y:S02]  /*12d0*/  LOP3.LUT R5, R5, 0x80000000, RZ, 0x3c, !PT ;  /* 0x8000000005057812 */ /* 0x000fe400078e3cff */
[----:B------:R-:W-:Y:S02]  /*12e0*/  LOP3.LUT R6, R6, 0x80000000, RZ, 0x3c, !PT ;  /* 0x8000000006067812 */ /* 0x000fe400078e3cff */
[----:B------:R-:W-:Y:S02]  /*12f0*/  LOP3.LUT R7, R7, 0x80000000, RZ, 0x3c, !PT ;  /* 0x8000000007077812 */ /* 0x000fe400078e3cff */
[----:B------:R-:W-:Y:S01]  /*1300*/  LOP3.LUT R8, R8, 0x80000000, RZ, 0x3c, !PT ;  /* 0x8000000008087812 */ /* 0x000fe200078e3cff */
[----:B0-----:R-:W-:Y:S01]  /*1310*/  ULEA UR15, UR15, UR4, 0x18 ;  /* 0x000000040f0f7291 */ /* 0x001fe2000f8ec0ff */
[----:B------:R-:W-:-:S02]  /*1320*/  LOP3.LUT R9, R9, 0x80000000, RZ, 0x3c, !PT ;  /* 0x8000000009097812 */ /* 0x000fc400078e3cff */
[----:B------:R-:W-:Y:S01]  /*1330*/  LOP3.LUT R10, R10, 0x80000000, RZ, 0x3c, !PT ;  /* 0x800000000a0a7812 */ /* 0x000fe200078e3cff */
[----:B------:R-:W-:Y:S01]  /*1340*/  UMOV UR4, URZ ;  /* 0x000000ff00047c82 */ /* 0x000fe20008000000 */
[----:B------:R-:W-:Y:S02]  /*1350*/  LOP3.LUT R11, R11, 0x80000000, RZ, 0x3c, !PT ;  /* 0x800000000b0b7812 */ /* 0x000fe400078e3cff */
[----:B-1----:R-:W-:-:S07]  /*1360*/  LOP3.LUT R12, R12, 0x80000000, RZ, 0x3c, !PT ;  /* 0x800000000c0c7812 */ /* 0x002fce00078e3cff */
.L_x_147:
[----:B------:R-:W-:Y:S01]  /*1370*/  IMAD R22, RZ, RZ, -UR16 ;  /* 0x80000010ff167e24 */ /* 0x000fe2000f8e02ff */
[----:B0-----:R-:W-:Y:S01]  /*1380*/  SHF.R.U32.HI R23, RZ, UR16, R12 ;  /* 0x00000010ff177c19 */ /* 0x001fe2000801160c */
[----:B------:R-:W-:Y:S01]  /*1390*/  IMAD.MOV.U32 R25, RZ, RZ, -0x1 ;  /* 0xffffffffff197424 */ /* 0x000fe200078e00ff */
[----:B------:R-:W-:Y:S01]  /*13a0*/  ULEA UR17, UR4, UR15, 0xa ;  /* 0x0000000f04117291 */ /* 0x000fe2000f8e50ff */
[----:B------:R-:W-:Y:S01]  /*13b0*/  SHF.R.U32.HI R27, RZ, UR16, R10 ;  /* 0x00000010ff1b7c19 */ /* 0x000fe2000801160a */
[----:B------:R-:W-:Y:S01]  /*13c0*/  UIADD3 UR4, UPT, UPT, UR4, 0x1, URZ ;  /* 0x0000000104047890 */ /* 0x000fe2000fffe0ff */
[----:B------:R-:W-:Y:S02]  /*13d0*/  VIADDMNMX R22, R22, R3, 0x8, PT ;  /* 0x0000000816167446 */ /* 0x000fe40003800103 */
[----:B------:R-:W-:Y:S02]  /*13e0*/  SHF.R.U32.HI R29, RZ, UR16, R9 ;  /* 0x00000010ff1d7c19 */ /* 0x000fe40008011609 */
[----:B------:R-:W-:-:S02]  /*13f0*/  SHF.L.U32 R22, R25, R22, RZ ;  /* 0x0000001619167219 */ /* 0x000fc400000006ff */
[----:B------:R-:W-:Y:S02]  /*1400*/  SHF.R.U32.HI R25, RZ, UR16, R11 ;  /* 0x00000010ff197c19 */ /* 0x000fe4000801160b */
[-C--:B------:R-:W-:Y:S02]  /*1410*/  LOP3.LUT R23, R23, R22.reuse, RZ, 0x30, !PT ;  /* 0x0000001617177212 */ /* 0x080fe400078e30ff */
[-C--:B------:R-:W-:Y:S02]  /*1420*/  LOP3.LUT R25, R25, R22.reuse, RZ, 0x30, !PT ;  /* 0x0000001619197212 */ /* 0x080fe400078e30ff */
[----:B------:R-:W-:Y:S02]  /*1430*/  LOP3.LUT R27, R27, R22, RZ, 0x30, !PT ;  /* 0x000000161b1b7212 */ /* 0x000fe400078e30ff */
[----:B------:R-:W-:Y:S02]  /*1440*/  LEA R23, R23, UR17, 0x2 ;  /* 0x0000001117177c11 */ /* 0x000fe4000f8e10ff */
[----:B------:R-:W-:-:S02]  /*1450*/  LEA R25, R25, UR17, 0x2 ;  /* 0x0000001119197c11 */ /* 0x000fc4000f8e10ff */
[----:B------:R-:W-:Y:S01]  /*1460*/  LEA R27, R27, UR17, 0x2 ;  /* 0x000000111b1b7c11 */ /* 0x000fe2000f8e10ff */
[----:B------:R0:W-:Y:S01]  /*1470*/  ATOMS.POPC.INC.32 RZ, [R23+URZ] ;  /* 0x0000000017ff7f8c */ /* 0x0001e2000d8000ff */
[----:B------:R-:W-:Y:S02]  /*1480*/  SHF.R.U32.HI R24, RZ, UR16, R8 ;  /* 0x00000010ff187c19 */ /* 0x000fe40008011608 */
[----:B------:R-:W-:Y:S01]  /*1490*/  SHF.R.U32.HI R26, RZ, UR16, R7 ;  /* 0x00000010ff1a7c19 */ /* 0x000fe20008011607 */
[----:B------:R1:W-:Y:S01]  /*14a0*/  ATOMS.POPC.INC.32 RZ, [R25+URZ] ;  /* 0x0000000019ff7f8c */ /* 0x0003e2000d8000ff */
[-C--:B------:R-:W-:Y:S02]  /*14b0*/  LOP3.LUT R29, R29, R22.reuse, RZ, 0x30, !PT ;  /* 0x000000161d1d7212 */ /* 0x080fe400078e30ff */
[----:B------:R-:W-:Y:S01]  /*14c0*/  LOP3.LUT R24, R24, R22, RZ, 0x30, !PT ;  /* 0x0000001618187212 */ /* 0x000fe200078e30ff */
[----:B------:R2:W-:Y:S01]  /*14d0*/  ATOMS.POPC.INC.32 RZ, [R27+URZ] ;  /* 0x000000001bff7f8c */ /* 0x0005e2000d8000ff */
[----:B0-----:R-:W-:-:S02]  /*14e0*/  SHF.R.U32.HI R23, RZ, UR16, R6 ;  /* 0x00000010ff177c19 */ /* 0x001fc40008011606 */
[-C--:B------:R-:W-:Y:S02]  /*14f0*/  LOP3.LUT R26, R26, R22.reuse, RZ, 0x30, !PT ;  /* 0x000000161a1a7212 */ /* 0x080fe400078e30ff */
[----:B-1----:R-:W-:Y:S02]  /*1500*/  SHF.R.U32.HI R25, RZ, UR16, R5 ;  /* 0x00000010ff197c19 */ /* 0x002fe40008011605 */
[-C--:B------:R-:W-:Y:S02]  /*1510*/  LOP3.LUT R23, R23, R22.reuse, RZ, 0x30, !PT ;  /* 0x0000001617177212 */ /* 0x080fe400078e30ff */
[----:B--2---:R-:W-:Y:S02]  /*1520*/  SHF.R.U32.HI R27, RZ, UR16, R19 ;  /* 0x00000010ff1b7c19 */ /* 0x004fe40008011613 */
[----:B------:R-:W-:Y:S02]  /*1530*/  LEA R29, R29, UR17, 0x2 ;  /* 0x000000111d1d7c11 */ /* 0x000fe4000f8e10ff */
[----:B------:R-:W-:-:S02]  /*1540*/  LOP3.LUT R25, R25, R22, RZ, 0x30, !PT ;  /* 0x0000001619197212 */ /* 0x000fc400078e30ff */
[----:B------:R-:W-:Y:S01]  /*1550*/  LEA R24, R24, UR17, 0x2 ;  /* 0x0000001118187c11 */ /* 0x000fe2000f8e10ff */
[----:B------:R0:W-:Y:S01]  /*1560*/  ATOMS.POPC.INC.32 RZ, [R29+URZ] ;  /* 0x000000001dff7f8c */ /* 0x0001e2000d8000ff */
[----:B------:R-:W-:Y:S02]  /*1570*/  LOP3.LUT R27, R27, R22, RZ, 0x30, !PT ;  /* 0x000000161b1b7212 */ /* 0x000fe400078e30ff */
[----:B------:R-:W-:Y:S01]  /*1580*/  LEA R26, R26, UR17, 0x2 ;  /* 0x000000111a1a7c11 */ /* 0x000fe2000f8e10ff */
[----:B------:R1:W-:Y:S01]  /*1590*/  ATOMS.POPC.INC.32 RZ, [R24+URZ] ;  /* 0x0000000018ff7f8c */ /* 0x0003e2000d8000ff */
[----:B------:R-:W-:Y:S02]  /*15a0*/  LEA R23, R23, UR17, 0x2 ;  /* 0x0000001117177c11 */ /* 0x000fe4000f8e10ff */
[----:B------:R-:W-:Y:S01]  /*15b0*/  LEA R25, R25, UR17, 0x2 ;  /* 0x0000001119197c11 */ /* 0x000fe2000f8e10ff */
[----:B------:R2:W-:Y:S01]  /*15c0*/  ATOMS.POPC.INC.32 RZ, [R26+URZ] ;  /* 0x000000001aff7f8c */ /* 0x0005e2000d8000ff */
[----:B------:R-:W-:-:S02]  /*15d0*/  LEA R27, R27, UR17, 0x2 ;  /* 0x000000111b1b7c11 */ /* 0x000fc4000f8e10ff */
[----:B0-----:R-:W-:Y:S01]  /*15e0*/  SHF.R.U32.HI R29, RZ, UR16, R18 ;  /* 0x00000010ff1d7c19 */ /* 0x001fe20008011612 */
[----:B------:R0:W-:Y:S01]  /*15f0*/  ATOMS.POPC.INC.32 RZ, [R23+URZ] ;  /* 0x0000000017ff7f8c */ /* 0x0001e2000d8000ff */
[----:B-1----:R-:W-:Y:S02]  /*1600*/  SHF.R.U32.HI R24, RZ, UR16, R17 ;  /* 0x00000010ff187c19 */ /* 0x002fe40008011611 */
[----:B------:R-:W-:Y:S01]  /*1610*/  SHF.R.U32.HI R28, RZ, UR16, R15 ;  /* 0x00000010ff1c7c19 */ /* 0x000fe2000801160f */
[----:B------:R1:W-:Y:S01]  /*1620*/  ATOMS.POPC.INC.32 RZ, [R25+URZ] ;  /* 0x0000000019ff7f8c */ /* 0x0003e2000d8000ff */
[----:B--2---:R-:W-:Y:S02]  /*1630*/  SHF.R.U32.HI R26, RZ, UR16, R16 ;  /* 0x00000010ff1a7c19 */ /* 0x004fe40008011610 */
[----:B------:R-:W-:Y:S01]  /*1640*/  LOP3.LUT R29, R29, R22, RZ, 0x30, !PT ;  /* 0x000000161d1d7212 */ /* 0x000fe200078e30ff */
[----:B------:R2:W-:Y:S01]  /*1650*/  ATOMS.POPC.INC.32 RZ, [R27+URZ] ;  /* 0x000000001bff7f8c */ /* 0x0005e2000d8000ff */
[----:B0-----:R-:W-:-:S02]  /*1660*/  SHF.R.U32.HI R23, RZ, UR16, R2 ;  /* 0x00000010ff177c19 */ /* 0x001fc40008011602 */
[-C--:B------:R-:W-:Y:S02]  /*1670*/  LOP3.LUT R24, R24, R22.reuse, RZ, 0x30, !PT ;  /* 0x0000001618187212 */ /* 0x080fe400078e30ff */
[----:B-1----:R-:W-:Y:S02]  /*1680*/  SHF.R.U32.HI R25, RZ, UR16, R13 ;  /* 0x00000010ff197c19 */ /* 0x002fe4000801160d */
[-C--:B------:R-:W-:Y:S02]  /*1690*/  LOP3.LUT R26, R26, R22.reuse, RZ, 0x30, !PT ;  /* 0x000000161a1a7212 */ /* 0x080fe400078e30ff */
[----:B--2---:R-:W-:Y:S01]  /*16a0*/  SHF.R.U32.HI R27, RZ, UR16, R14 ;  /* 0x00000010ff1b7c19 */ /* 0x004fe2000801160e */
[----:B------:R-:W-:Y:S01]  /*16b0*/  UIADD3 UR16, UPT, UPT, UR16, 0x8, URZ ;  /* 0x0000000810107890 */ /* 0x000fe2000fffe0ff */
[----:B------:R-:W-:Y:S02]  /*16c0*/  LOP3.LUT R23, R23, R22, RZ, 0x30, !PT ;  /* 0x0000001617177212 */ /* 0x000fe400078e30ff */
[----:B------:R-:W-:-:S02]  /*16d0*/  LEA R29, R29, UR17, 0x2 ;  /* 0x000000111d1d7c11 */ /* 0x000fc4000f8e10ff */
[-C--:B------:R-:W-:Y:S02]  /*16e0*/  LOP3.LUT R25, R25, R22.reuse, RZ, 0x30, !PT ;  /* 0x0000001619197212 */ /* 0x080fe400078e30ff */
[----:B------:R-:W-:Y:S01]  /*16f0*/  ISETP.LE.AND P0, PT, R3, UR16, PT ;  /* 0x0000001003007c0c */ /* 0x000fe2000bf03270 */
[----:B------:R0:W-:Y:S01]  /*1700*/  ATOMS.POPC.INC.32 RZ, [R29+URZ] ;  /* 0x000000001dff7f8c */ /* 0x0001e2000d8000ff */
[----:B------:R-:W-:Y:S02]  /*1710*/  LEA R24, R24, UR17, 0x2 ;  /* 0x0000001118187c11 */ /* 0x000fe4000f8e10ff */
[-C--:B------:R-:W-:Y:S02]  /*1720*/  LOP3.LUT R27, R27, R22.reuse, RZ, 0x30, !PT ;  /* 0x000000161b1b7212 */ /* 0x080fe400078e30ff */
[----:B------:R-:W-:Y:S01]  /*1730*/  LEA R26, R26, UR17, 0x2 ;  /* 0x000000111a1a7c11 */ /* 0x000fe2000f8e10ff */
[----:B------:R0:W-:Y:S01]  /*1740*/  ATOMS.POPC.INC.32 RZ, [R24+URZ] ;  /* 0x0000000018ff7f8c */ /* 0x0001e2000d8000ff */
[----:B------:R-:W-:-:S02]  /*1750*/  LOP3.LUT R28, R28, R22, RZ, 0x30, !PT ;  /* 0x000000161c1c7212 */ /* 0x000fc400078e30ff */
[----:B------:R-:W-:Y:S01]  /*1760*/  LEA R23, R23, UR17, 0x2 ;  /* 0x0000001117177c11 */ /* 0x000fe2000f8e10ff */
[----:B------:R0:W-:Y:S01]  /*1770*/  ATOMS.POPC.INC.32 RZ, [R26+URZ] ;  /* 0x000000001aff7f8c */ /* 0x0001e2000d8000ff */
[----:B------:R-:W-:Y:S02]  /*1780*/  LEA R25, R25, UR17, 0x2 ;  /* 0x0000001119197c11 */ /* 0x000fe4000f8e10ff */
[----:B------:R-:W-:Y:S01]  /*1790*/  LEA R27, R27, UR17, 0x2 ;  /* 0x000000111b1b7c11 */ /* 0x000fe2000f8e10ff */
[----:B------:R0:W-:Y:S01]  /*17a0*/  ATOMS.POPC.INC.32 RZ, [R23+URZ] ;  /* 0x0000000017ff7f8c */ /* 0x0001e2000d8000ff */
[----:B------:R-:W-:-:S03]  /*17b0*/  LEA R28, R28, UR17, 0x2 ;  /* 0x000000111c1c7c11 */ /* 0x000fc6000f8e10ff */
[----:B------:R0:W-:Y:S04]  /*17c0*/  ATOMS.POPC.INC.32 RZ, [R25+URZ] ;  /* 0x0000000019ff7f8c */ /* 0x0001e8000d8000ff */
[----:B------:R0:W-:Y:S04]  /*17d0*/  ATOMS.POPC.INC.32 RZ, [R27+URZ] ;  /* 0x000000001bff7f8c */ /* 0x0001e8000d8000ff */
[----:B------:R0:W-:Y:S01]  /*17e0*/  ATOMS.POPC.INC.32 RZ, [R28+URZ] ;  /* 0x000000001cff7f8c */ /* 0x0001e2000d8000ff */
[----:B------:R-:W-:Y:S05]  /*17f0*/  @!P0 BRA `(.L_x_147) ;  /* 0xfffffff800dc8947 */ /* 0x000fea000383ffff */
.L_x_146:
[----:B------:R-:W-:Y:S05]  /*1800*/  BRA.U !UP0, `(.L_x_148) ;  /* 0xfffffff108dc7547 */ /* 0x000fea000b83ffff */
.L_x_143:
[----:B------:R-:W-:Y:S01]  /*1810*/  BAR.SYNC.DEFER_BLOCKING 0x0 ;  /* 0x0000000000007b1d */ /* 0x000fe20000010000 */
[----:B------:R-:W-:-:S05]  /*1820*/  ISETP.NE.AND P0, PT, R20, RZ, PT ;  /* 0x000000ff1400720c */ /* 0x000fca0003f05270 */
[----:B------:R-:W-:Y:S08]  /*1830*/  BSSY.RECONVERGENT B0, `(.L_x_149) ;  /* 0x0000164000007945 */ /* 0x000ff00003800200 */
[----:B------:R-:W-:Y:S05]  /*1840*/  @P0 BRA `(.L_x_150) ;  /* 0x0000001400880947 */ /* 0x000fea0003800000 */
[----:B------:R-:W-:Y:S01]  /*1850*/  UISETP.GE.U32.AND UP0, UPT, UR22, 0x7, UPT ;  /* 0x000000071600788c */ /* 0x000fe2000bf06070 */
[----:B0-23--:R-:W-:-:S08]  /*1860*/  IMAD.MOV.U32 R3, RZ, RZ, RZ ;  /* 0x000000ffff037224 */ /* 0x00dfd000078e00ff */
[----:B------:R-:W-:Y:S05]  /*1870*/  BRA.U !UP0, `(.L_x_151) ;  /* 0x00000005085c7547 */ /* 0x000fea000b800000 */
[----:B----4-:R-:W0:Y:S01]  /*1880*/  LDC.64 R2, c[0x0][0x380] ;  /* 0x0000e000ff027b82 */ /* 0x010e220000000a00 */
[----:B-1---5:R-:W-:-:S07]  /*1890*/  IMAD.MOV.U32 R5, RZ, RZ, RZ ;  /* 0x000000ffff057224 */ /* 0x022fce00078e00ff */
.L_x_168:
[----:B----4-:R-:W-:Y:S01]  /*18a0*/  IMAD R7, R5, 0x400, R0 ;  /* 0x0000040005077824 */ /* 0x010fe200078e0200 */
[----:B------:R-:W-:Y:S04]  /*18b0*/  BSSY.RECONVERGENT B1, `(.L_x_152) ;  /* 0x000000f000017945 */ /* 0x000fe80003800200 */
[----:B01----:R-:W1:Y:S04]  /*18c0*/  LDS R18, [R7] ;  /* 0x0000000007127984 */ /* 0x003e680000000800 */
[----:B--23--:R2:W3:Y:S04]  /*18d0*/  LDS R9, [R7+0x400] ;  /* 0x0004000007097984 */ /* 0x00c4e80000000800 */
[----:B------:R2:W4:Y:S04]  /*18e0*/  LDS R22, [R7+0x800] ;  /* 0x0008000007167984 */ /* 0x0005280000000800 */
[----:B------:R2:W0:Y:S04]  /*18f0*/  LDS R14, [R7+0xc00] ;  /* 0x000c0000070e7984 */ /* 0x0004280000000800 */
[----:B------:R2:W0:Y:S04]  /*1900*/  LDS R12, [R7+0x1000] ;  /* 0x00100000070c7984 */ /* 0x0004280000000800 */
[----:B------:R2:W0:Y:S04]  /*1910*/  LDS R6, [R7+0x1400] ;  /* 0x0014000007067984 */ /* 0x0004280000000800 */
[----:B------:R2:W0:Y:S04]  /*1920*/  LDS R8, [R7+0x1800] ;  /* 0x0018000007087984 */ /* 0x0004280000000800 */
[----:B------:R2:W0:Y:S01]  /*1930*/  LDS R10, [R7+0x1c00] ;  /* 0x001c0000070a7984 */ /* 0x0004220000000800 */
[----:B-1----:R-:W-:-:S13]  /*1940*/  ISETP.NE.AND P0, PT, R18, RZ, PT ;  /* 0x000000ff1200720c */ /* 0x002fda0003f05270 */
[----:B--234-:R-:W-:Y:S05]  /*1950*/  @!P0 BRA `(.L_x_153) ;  /* 0x0000000000108947 */ /* 0x01cfea0003800000 */
[----:B------:R-:W-:Y:S01]  /*1960*/  LEA R17, R5, R4, 0x8 ;  /* 0x0000000405117211 */ /* 0x000fe200078e40ff */
[----:B------:R-:W-:-:S04]  /*1970*/  IMAD.MOV.U32 R19, RZ, RZ, RZ ;  /* 0x000000ffff137224 */ /* 0x000fc800078e00ff */
[----:B0-----:R-:W-:-:S05]  /*1980*/  IMAD.WIDE.U32 R16, R17, 0x8, R2 ;  /* 0x0000000811107825 */ /* 0x001fca00078e0002 */
[----:B------:R1:W-:Y:S02]  /*1990*/  REDG.E.ADD.64.STRONG.GPU desc[UR20][R16.64], R18 ;  /* 0x000000121000798e */ /* 0x0003e4000c12e514 */
.L_x_153:
[----:B------:R-:W-:Y:S05]  /*19a0*/  BSYNC.RECONVERGENT B1 ;  /* 0x0000000000017941 */ /* 0x000fea0003800200 */
.L_x_152:
[----:B------:R-:W-:Y:S01]  /*19b0*/  ISETP.NE.AND P6, PT, R9, RZ, PT ;  /* 0x000000ff0900720c */ /* 0x000fe20003fc5270 */
[----:B------:R-:W-:Y:S01]  /*19c0*/  BSSY.RECONVERGENT B1, `(.L_x_154) ;  /* 0x000000e000017945 */ /* 0x000fe20003800200 */
[----:B------:R-:W-:Y:S02]  /*19d0*/  ISETP.NE.AND P0, PT, R22, RZ, PT ;  /* 0x000000ff1600720c */ /* 0x000fe40003f05270 */
[----:B0-----:R-:W-:Y:S02]  /*19e0*/  ISETP.NE.AND P1, PT, R14, RZ, PT ;  /* 0x000000ff0e00720c */ /* 0x001fe40003f25270 */
[----:B------:R-:W-:Y:S02]  /*19f0*/  ISETP.NE.AND P2, PT, R12, RZ, PT ;  /* 0x000000ff0c00720c */ /* 0x000fe40003f45270 */
[----:B------:R-:W-:Y:S02]  /*1a00*/  ISETP.NE.AND P3, PT, R6, RZ, PT ;  /* 0x000000ff0600720c */ /* 0x000fe40003f65270 */
[----:B------:R-:W-:-:S02]  /*1a10*/  ISETP.NE.AND P4, PT, R8, RZ, PT ;  /* 0x000000ff0800720c */ /* 0x000fc40003f85270 */
[----:B------:R-:W-:Y:S01]  /*1a20*/  ISETP.NE.AND P5, PT, R10, RZ, PT ;  /* 0x000000ff0a00720c */ /* 0x000fe20003fa5270 */
[----:B------:R-:W-:-:S12]  /*1a30*/  @!P6 BRA `(.L_x_155) ;  /* 0x000000000018e947 */ /* 0x000fd80003800000 */
[----:B-1----:R-:W-:Y:S02]  /*1a40*/  IMAD R17, R5, 0x100, R4 ;  /* 0x0000010005117824 */ /* 0x002fe400078e0204 */
[----:B------:R-:W-:Y:S02]  /*1a50*/  IMAD.MOV.U32 R18, RZ, RZ, R9 ;  /* 0x000000ffff127224 */ /* 0x000fe400078e0009 */
[----:B------:R-:W-:Y:S02]  /*1a60*/  VIADD R17, R17, 0x100 ;  /* 0x0000010011117836 */ /* 0x000fe40000000000 */
[----:B------:R-:W-:Y:S02]  /*1a70*/  IMAD.MOV.U32 R19, RZ, RZ, RZ ;  /* 0x000000ffff137224 */ /* 0x000fe400078e00ff */
[----:B------:R-:W-:-:S05]  /*1a80*/  IMAD.WIDE.U32 R16, R17, 0x8, R2 ;  /* 0x0000000811107825 */ /* 0x000fca00078e0002 */
[----:B------:R0:W-:Y:S02]  /*1a90*/  REDG.E.ADD.64.STRONG.GPU desc[UR20][R16.64], R18 ;  /* 0x000000121000798e */ /* 0x0001e4000c12e514 */
.L_x_155:
[----:B------:R-:W-:Y:S05]  /*1aa0*/  BSYNC.RECONVERGENT B1 ;  /* 0x0000000000017941 */ /* 0x000fea0003800200 */
.L_x_154:
[----:B------:R-:W-:Y:S04]  /*1ab0*/  BSSY.RECONVERGENT B1, `(.L_x_156) ;  /* 0x0000007000017945 */ /* 0x000fe80003800200 */
[----:B------:R-:W-:Y:S05]  /*1ac0*/  @!P0 BRA `(.L_x_157) ;  /* 0x0000000000148947 */ /* 0x000fea0003800000 */
[----:B01----:R-:W-:Y:S02]  /*1ad0*/  IMAD R17, R5, 0x100, R4 ;  /* 0x0000010005117824 */ /* 0x003fe400078e0204 */
[----:B------:R-:W-:-:S03]  /*1ae0*/  IMAD.MOV.U32 R23, RZ, RZ, RZ ;  /* 0x000000ffff177224 */ /* 0x000fc600078e00ff */
[----:B------:R-:W-:-:S05]  /*1af0*/  IADD3 R17, PT, PT, R17, 0x200, RZ ;  /* 0x0000020011117810 */ /* 0x000fca0007ffe0ff */
[----:B------:R-:W-:-:S05]  /*1b00*/  IMAD.WIDE.U32 R16, R17, 0x8, R2 ;  /* 0x0000000811107825 */ /* 0x000fca00078e0002 */
[----:B------:R2:W-:Y:S02]  /*1b10*/  REDG.E.ADD.64.STRONG.GPU desc[UR20][R16.64], R22 ;  /* 0x000000161000798e */ /* 0x0005e4000c12e514 */
.L_x_157:
[----:B------:R-:W-:Y:S05]  /*1b20*/  BSYNC.RECONVERGENT B1 ;  /* 0x0000000000017941 */ /* 0x000fea0003800200 */
.L_x_156:
[----:B------:R-:W-:Y:S04]  /*1b30*/  BSSY.RECONVERGENT B1, `(.L_x_158) ;  /* 0x0000007000017945 */ /* 0x000fe80003800200 */
[----:B------:R-:W-:Y:S05]  /*1b40*/  @!P1 BRA `(.L_x_159) ;  /* 0x0000000000149947 */ /* 0x000fea0003800000 */
[----:B012---:R-:W-:Y:S02]  /*1b50*/  IMAD R17, R5, 0x100, R4 ;  /* 0x0000010005117824 */ /* 0x007fe400078e0204 */
[----:B------:R-:W-:Y:S02]  /*1b60*/  IMAD.MOV.U32 R15, RZ, RZ, RZ ;  /* 0x000000ffff0f7224 */ /* 0x000fe400078e00ff */
[----:B------:R-:W-:-:S04]  /*1b70*/  VIADD R17, R17, 0x300 ;  /* 0x0000030011117836 */ /* 0x000fc80000000000 */
[----:B------:R-:W-:-:S05]  /*1b80*/  IMAD.WIDE.U32 R16, R17, 0x8, R2 ;  /* 0x0000000811107825 */ /* 0x000fca00078e0002 */
[----:B------:R3:W-:Y:S02]  /*1b90*/  REDG.E.ADD.64.STRONG.GPU desc[UR20][R16.64], R14 ;  /* 0x0000000e1000798e */ /* 0x0007e4000c12e514 */
.L_x_159:
[----:B------:R-:W-:Y:S05]  /*1ba0*/  BSYNC.RECONVERGENT B1 ;  /* 0x0000000000017941 */ /* 0x000fea0003800200 */
.L_x_158:
[----:B------:R-:W-:Y:S04]  /*1bb0*/  BSSY.RECONVERGENT B1, `(.L_x_160) ;  /* 0x0000007000017945 */ /* 0x000fe80003800200 */
[----:B------:R-:W-:Y:S05]  /*1bc0*/  @!P2 BRA `(.L_x_161) ;  /* 0x000000000014a947 */ /* 0x000fea0003800000 */
[----:B---3--:R-:W-:Y:S02]  /*1bd0*/  IMAD R15, R5, 0x100, R4 ;  /* 0x00000100050f7824 */ /* 0x008fe400078e0204 */
[----:B------:R-:W-:Y:S02]  /*1be0*/  HFMA2 R13, -RZ, RZ, 0, 0 ;  /* 0x00000000ff0d7431 */ /* 0x000fe400000001ff */
[----:B------:R-:W-:-:S04]  /*1bf0*/  VIADD R15, R15, 0x400 ;  /* 0x000004000f0f7836 */ /* 0x000fc80000000000 */
[----:B------:R-:W-:-:S05]  /*1c00*/  IMAD.WIDE.U32 R14, R15, 0x8, R2 ;  /* 0x000000080f0e7825 */ /* 0x000fca00078e0002 */
[----:B------:R4:W-:Y:S02]  /*1c10*/  REDG.E.ADD.64.STRONG.GPU desc[UR20][R14.64], R12 ;  /* 0x0000000c0e00798e */ /* 0x0009e4000c12e514 */
.L_x_161:
[----:B------:R-:W-:Y:S05]  /*1c20*/  BSYNC.RECONVERGENT B1 ;  /* 0x0000000000017941 */ /* 0x000fea0003800200 */
.L_x_160:
[----:B------:R-:W-:Y:S04]  /*1c30*/  BSSY.RECONVERGENT B1, `(.L_x_162) ;  /* 0x0000007000017945 */ /* 0x000fe80003800200 */
[----:B------:R-:W-:Y:S05]  /*1c40*/  @!P3 BRA `(.L_x_163) ;  /* 0x000000000014b947 */ /* 0x000fea0003800000 */
[----:B----4-:R-:W-:Y:S02]  /*1c50*/  IMAD R13, R5, 0x100, R4 ;  /* 0x00000100050d7824 */ /* 0x010fe400078e0204 */
[----:B------:R-:W-:Y:S02]  /*1c60*/  IMAD.MOV.U32 R7, RZ, RZ, RZ ;  /* 0x000000ffff077224 */ /* 0x000fe400078e00ff */
[----:B------:R-:W-:-:S04]  /*1c70*/  VIADD R13, R13, 0x500 ;  /* 0x000005000d0d7836 */ /* 0x000fc80000000000 */
[----:B------:R-:W-:-:S05]  /*1c80*/  IMAD.WIDE.U32 R12, R13, 0x8, R2 ;  /* 0x000000080d0c7825 */ /* 0x000fca00078e0002 */
[----:B------:R4:W-:Y:S02]  /*1c90*/  REDG.E.ADD.64.STRONG.GPU desc[UR20][R12.64], R6 ;  /* 0x000000060c00798e */ /* 0x0009e4000c12e514 */
.L_x_163:
[----:B------:R-:W-:Y:S05]  /*1ca0*/  BSYNC.RECONVERGENT B1 ;  /* 0x0000000000017941 */ /* 0x000fea0003800200 */
.L_x_162:
[----:B------:R-:W-:Y:S04]  /*1cb0*/  BSSY.RECONVERGENT B1, `(.L_x_164) ;  /* 0x0000007000017945 */ /* 0x000fe80003800200 */
[----:B------:R-:W-:Y:S05]  /*1cc0*/  @!P4 BRA `(.L_x_165) ;  /* 0x000000000014c947 */ /* 0x000fea0003800000 */
[----:B----4-:R-:W-:Y:S02]  /*1cd0*/  IMAD R7, R5, 0x100, R4 ;  /* 0x0000010005077824 */ /* 0x010fe400078e0204 */
[----:B------:R-:W-:Y:S02]  /*1ce0*/  IMAD.MOV.U32 R9, RZ, RZ, RZ ;  /* 0x000000ffff097224 */ /* 0x000fe400078e00ff */
[----:B------:R-:W-:-:S04]  /*1cf0*/  VIADD R7, R7, 0x600 ;  /* 0x0000060007077836 */ /* 0x000fc80000000000 */
[----:B------:R-:W-:-:S05]  /*1d00*/  IMAD.WIDE.U32 R6, R7, 0x8, R2 ;  /* 0x0000000807067825 */ /* 0x000fca00078e0002 */
[----:B------:R4:W-:Y:S02]  /*1d10*/  REDG.E.ADD.64.STRONG.GPU desc[UR20][R6.64], R8 ;  /* 0x000000080600798e */ /* 0x0009e4000c12e514 */
.L_x_165:
[----:B------:R-:W-:Y:S05]  /*1d20*/  BSYNC.RECONVERGENT B1 ;  /* 0x0000000000017941 */ /* 0x000fea0003800200 */
.L_x_164:
[----:B------:R-:W-:Y:S04]  /*1d30*/  BSSY.RECONVERGENT B1, `(.L_x_166) ;  /* 0x0000007000017945 */ /* 0x000fe80003800200 */
[----:B------:R-:W-:Y:S05]  /*1d40*/  @!P5 BRA `(.L_x_167) ;  /* 0x000000000014d947 */ /* 0x000fea0003800000 */
[----:B----4-:R-:W-:Y:S01]  /*1d50*/  LEA R7, R5, R4, 0x8 ;  /* 0x0000000405077211 */ /* 0x010fe200078e40ff */
[----:B------:R-:W-:-:S04]  /*1d60*/  IMAD.MOV.U32 R11, RZ, RZ, RZ ;  /* 0x000000ffff0b7224 */ /* 0x000fc800078e00ff */
[----:B------:R-:W-:-:S04]  /*1d70*/  VIADD R7, R7, 0x700 ;  /* 0x0000070007077836 */ /* 0x000fc80000000000 */
[----:B------:R-:W-:-:S05]  /*1d80*/  IMAD.WIDE.U32 R6, R7, 0x8, R2 ;  /* 0x0000000807067825 */ /* 0x000fca00078e0002 */
[----:B------:R4:W-:Y:S02]  /*1d90*/  REDG.E.ADD.64.STRONG.GPU desc[UR20][R6.64], R10 ;  /* 0x0000000a0600798e */ /* 0x0009e4000c12e514 */
.L_x_167:
[----:B------:R-:W-:Y:S05]  /*1da0*/  BSYNC.RECONVERGENT B1 ;  /* 0x0000000000017941 */ /* 0x000fea0003800200 */
.L_x_166:
[----:B------:R-:W-:-:S05]  /*1db0*/  VIADD R5, R5, 0x8 ;  /* 0x0000000805057836 */ /* 0x000fca0000000000 */
[----:B------:R-:W-:-:S13]  /*1dc0*/  ISETP.NE.AND P0, PT, R5, UR27, PT ;  /* 0x0000001b05007c0c */ /* 0x000fda000bf05270 */
[----:B------:R-:W-:Y:S05]  /*1dd0*/  @P0 BRA `(.L_x_168) ;  /* 0xfffffff800b00947 */ /* 0x000fea000383ffff */
[----:B------:R-:W-:-:S07]  /*1de0*/  IMAD.U32 R3, RZ, RZ, UR27 ;  /* 0x0000001bff037e24 */ /* 0x000fce000f8e00ff */
.L_x_151:
[----:B------:R-:W-:Y:S02]  /*1df0*/  UISETP.NE.AND UP0, UPT, UR24, URZ, UPT ;  /* 0x000000ff1800728c */ /* 0x000fe4000bf05270 */
[----:B----45:R-:W-:Y:S02]  /*1e00*/  IMAD.U32 R8, RZ, RZ, UR24 ;  /* 0x00000018ff087e24 */ /* 0x030fe4000f8e00ff */
[----:B-1----:R-:W-:-:S03]  /*1e10*/  IMAD.U32 R5, RZ, RZ, UR25 ;  /* 0x00000019ff057e24 */ /* 0x002fc6000f8e00ff */
[----:B------:R-:W-:Y:S01]  /*1e20*/  IADD3 R8, PT, PT, R8, -0x1, RZ ;  /* 0xffffffff08087810 */ /* 0x000fe20007ffe0ff */
[----:B------:R-:W-:Y:S01]  /*1e30*/  VIADD R5, R5, 0xffffffff ;  /* 0xffffffff05057836 */ /* 0x000fe20000000000 */
[----:B------:R-:W-:Y:S06]  /*1e40*/  BRA.U !UP0, `(.L_x_169) ;  /* 0x0000000508707547 */ /* 0x000fec000b800000 */
[----:B------:R-:W-:-:S13]  /*1e50*/  ISETP.GE.U32.AND P0, PT, R8, 0x3, PT ;  /* 0x000000030800780c */ /* 0x000fda0003f06070 */
[----:B------:R-:W-:Y:S05]  /*1e60*/  @!P0 BRA `(.L_x_170) ;  /* 0x0000000000bc8947 */ /* 0x000fea0003800000 */
[----:B------:R-:W-:Y:S01]  /*1e70*/  IMAD R7, R3, 0x400, R0 ;  /* 0x0000040003077824 */ /* 0x000fe200078e0200 */
[----:B------:R-:W-:Y:S04]  /*1e80*/  BSSY.RECONVERGENT B1, `(.L_x_171) ;  /* 0x000000f000017945 */ /* 0x000fe80003800200 */
[----:B------:R-:W1:Y:S04]  /*1e90*/  LDS R12, [R7] ;  /* 0x00000000070c7984 */ /* 0x000e680000000800 */
[----:B------:R-:W4:Y:S04]  /*1ea0*/  LDS R9, [R7+0x400] ;  /* 0x0004000007097984 */ /* 0x000f280000000800 */
[----:B------:R-:W5:Y:S04]  /*1eb0*/  LDS R6, [R7+0x800] ;  /* 0x0008000007067984 */ /* 0x000f680000000800 */
[----:B------:R-:W0:Y:S01]  /*1ec0*/  LDS R2, [R7+0xc00] ;  /* 0x000c000007027984 */ /* 0x000e220000000800 */
[----:B-1----:R-:W-:-:S02]  /*1ed0*/  ISETP.NE.AND P0, PT, R12, RZ, PT ;  /* 0x000000ff0c00720c */ /* 0x002fc40003f05270 */
[----:B----4-:R-:W-:Y:S02]  /*1ee0*/  ISETP.NE.AND P1, PT, R9, RZ, PT ;  /* 0x000000ff0900720c */ /* 0x010fe40003f25270 */
[----:B-----5:R-:W-:Y:S02]  /*1ef0*/  ISETP.NE.AND P2, PT, R6, RZ, PT ;  /* 0x000000ff0600720c */ /* 0x020fe40003f45270 */
[----:B0-----:R-:W-:-:S07]  /*1f00*/  ISETP.NE.AND P3, PT, R2, RZ, PT ;  /* 0x000000ff0200720c */ /* 0x001fce0003f65270 */
[----:B------:R-:W-:Y:S06]  /*1f10*/  @!P0 BRA `(.L_x_172) ;  /* 0x0000000000148947 */ /* 0x000fec0003800000 */
[----:B------:R-:W0:Y:S01]  /*1f20*/  LDC.64 R10, c[0x0][0x380] ;  /* 0x0000e000ff0a7b82 */ /* 0x000e220000000a00 */
[----:B------:R-:W-:Y:S02]  /*1f30*/  IMAD R7, R3, 0x100, R4 ;  /* 0x0000010003077824 */ /* 0x000fe400078e0204 */
[----:B------:R-:W-:Y:S02]  /*1f40*/  IMAD.MOV.U32 R13, RZ, RZ, RZ ;  /* 0x000000ffff0d7224 */ /* 0x000fe400078e00ff */
[----:B0-----:R-:W-:-:S05]  /*1f50*/  IMAD.WIDE.U32 R10, R7, 0x8, R10 ;  /* 0x00000008070a7825 */ /* 0x001fca00078e000a */
[----:B------:R0:W-:Y:S02]  /*1f60*/  REDG.E.ADD.64.STRONG.GPU desc[UR20][R10.64], R12 ;  /* 0x0000000c0a00798e */ /* 0x0001e4000c12e514 */
.L_x_172:
[----:B------:R-:W-:Y:S05]  /*1f70*/  BSYNC.RECONVERGENT B1 ;  /* 0x0000000000017941 */ /* 0x000fea0003800200 */
.L_x_171:
[----:B------:R-:W-:Y:S04]  /*1f80*/  BSSY.RECONVERGENT B1, `(.L_x_173) ;  /* 0x0000009000017945 */ /* 0x000fe80003800200 */
[----:B------:R-:W-:Y:S05]  /*1f90*/  @!P1 BRA `(.L_x_174) ;  /* 0x00000000001c9947 */ /* 0x000fea0003800000 */
[----:B0-----:R-:W0:Y:S01]  /*1fa0*/  LDC.64 R10, c[0x0][0x380] ;  /* 0x0000e000ff0a7b82 */ /* 0x001e220000000a00 */
[----:B------:R-:W-:Y:S01]  /*1fb0*/  IMAD R7, R3, 0x100, R4 ;  /* 0x0000010003077824 */ /* 0x000fe200078e0204 */
[----:B------:R-:W-:Y:S01]  /*1fc0*/  MOV R12, R9 ;  /* 0x00000009000c7202 */ /* 0x000fe20000000f00 */
[----:B------:R-:W-:Y:S02]  /*1fd0*/  IMAD.MOV.U32 R13, RZ, RZ, RZ ;  /* 0x000000ffff0d7224 */ /* 0x000fe400078e00ff */
[----:B------:R-:W-:-:S04]  /*1fe0*/  VIADD R7, R7, 0x100 ;  /* 0x0000010007077836 */ /* 0x000fc80000000000 */
[----:B0-----:R-:W-:-:S05]  /*1ff0*/  IMAD.WIDE.U32 R10, R7, 0x8, R10 ;  /* 0x00000008070a7825 */ /* 0x001fca00078e000a */
[----:B------:R1:W-:Y:S02]  /*2000*/  REDG.E.ADD.64.STRONG.GPU desc[UR20][R10.64], R12 ;  /* 0x0000000c0a00798e */ /* 0x0003e4000c12e514 */
.L_x_174:
[----:B------:R-:W-:Y:S05]  /*2010*/  BSYNC.RECONVERGENT B1 ;  /* 0x0000000000017941 */ /* 0x000fea0003800200 */
.L_x_173:
[----:B------:R-:W-:Y:S04]  /*2020*/  BSSY.RECONVERGENT B1, `(.L_x_175) ;  /* 0x0000008000017945 */ /* 0x000fe80003800200 */
[----:B------:R-:W-:Y:S05]  /*2030*/  @!P2 BRA `(.L_x_176) ;  /* 0x000000000018a947 */ /* 0x000fea0003800000 */
[----:B01----:R-:W0:Y:S01]  /*2040*/  LDC.64 R10, c[0x0][0x380] ;  /* 0x0000e000ff0a7b82 */ /* 0x003e220000000a00 */
[----:B------:R-:W-:-:S04]  /*2050*/  IMAD R7, R3, 0x100, R4 ;  /* 0x0000010003077824 */ /* 0x000fc800078e0204 */
[----:B------:R-:W-:-:S04]  /*2060*/  VIADD R7, R7, 0x200 ;  /* 0x0000020007077836 */ /* 0x000fc80000000000 */
[----:B0-----:R-:W-:-:S04]  /*2070*/  IMAD.WIDE.U32 R10, R7, 0x8, R10 ;  /* 0x00000008070a7825 */ /* 0x001fc800078e000a */
[----:B------:R-:W-:-:S05]  /*2080*/  IMAD.MOV.U32 R7, RZ, RZ, RZ ;  /* 0x000000ffff077224 */ /* 0x000fca00078e00ff */
[----:B------:R4:W-:Y:S02]  /*2090*/  REDG.E.ADD.64.STRONG.GPU desc[UR20][R10.64], R6 ;  /* 0x000000060a00798e */ /* 0x0009e4000c12e514 */
.L_x_176:
[----:B------:R-:W-:Y:S05]  /*20a0*/  BSYNC.RECONVERGENT B1 ;  /* 0x0000000000017941 */ /* 0x000fea0003800200 */
.L_x_175:
[----:B------:R-:W-:Y:S04]  /*20b0*/  BSSY.RECONVERGENT B1, `(.L_x_177) ;  /* 0x0000009000017945 */ /* 0x000fe80003800200 */
[----:B------:R-:W-:Y:S05]  /*20c0*/  @!P3 BRA `(.L_x_178) ;  /* 0x00000000001cb947 */ /* 0x000fea0003800000 */
[----:B----4-:R-:W4:Y:S01]  /*20d0*/  LDC.64 R6, c[0x0][0x380] ;  /* 0x0000e000ff067b82 */ /* 0x010f220000000a00 */
[----:B------:R-:W-:Y:S01]  /*20e0*/  IMAD R9, R3, 0x100, R4 ;  /* 0x0000010003097824 */ /* 0x000fe200078e0204 */
[----:B01----:R-:W-:Y:S01]  /*20f0*/  MOV R10, R2 ;  /* 0x00000002000a7202 */ /* 0x003fe20000000f00 */
[----:B------:R-:W-:Y:S02]  /*2100*/  IMAD.MOV.U32 R11, RZ, RZ, RZ ;  /* 0x000000ffff0b7224 */ /* 0x000fe400078e00ff */
[----:B------:R-:W-:-:S04]  /*2110*/  VIADD R9, R9, 0x300 ;  /* 0x0000030009097836 */ /* 0x000fc80000000000 */
[----:B----4-:R-:W-:-:S05]  /*2120*/  IMAD.WIDE.U32 R6, R9, 0x8, R6 ;  /* 0x0000000809067825 */ /* 0x010fca00078e0006 */
[----:B------:R0:W-:Y:S02]  /*2130*/  REDG.E.ADD.64.STRONG.GPU desc[UR20][R6.64], R10 ;  /* 0x0000000a0600798e */ /* 0x0001e4000c12e514 */
.L_x_178:
[----:B------:R-:W-:Y:S05]  /*2140*/  BSYNC.RECONVERGENT B1 ;  /* 0x0000000000017941 */ /* 0x000fea0003800200 */
.L_x_177:
[----:B------:R-:W-:-:S07]  /*2150*/  VIADD R3, R3, 0x4 ;  /* 0x0000000403037836 */ /* 0x000fce0000000000 */
.L_x_170:
[----:B------:R-:W-:Y:S01]  /*2160*/  UISETP.NE.AND UP0, UPT, UR25, URZ, UPT ;  /* 0x000000ff1900728c */ /* 0x000fe2000bf05270 */
[----:B------:R-:W-:Y:S08]  /*2170*/  BSSY.RECONVERGENT B1, `(.L_x_169) ;  /* 0x0000029000017945 */ /* 0x000ff00003800200 */
[----:B------:R-:W-:Y:S05]  /*2180*/  BRA.U !UP0, `(.L_x_179) ;  /* 0x00000001089c7547 */ /* 0x000fea000b800000 */
[----:B------:R-:W-:-:S13]  /*2190*/  ISETP.NE.AND P0, PT, R5, RZ, PT ;  /* 0x000000ff0500720c */ /* 0x000fda0003f05270 */
[----:B------:R-:W-:Y:S05]  /*21a0*/  @!P0 BRA `(.L_x_180) ;  /* 0x0000000000648947 */ /* 0x000fea0003800000 */
[----:B0---4-:R-:W-:Y:S01]  /*21b0*/  IMAD R6, R3, 0x400, R0 ;  /* 0x0000040003067824 */ /* 0x011fe200078e0200 */
[----:B------:R-:W-:Y:S04]  /*21c0*/  BSSY.RECONVERGENT B2, `(.L_x_181) ;  /* 0x000000c000027945 */ /* 0x000fe80003800200 */
[----:B------:R-:W0:Y:S04]  /*21d0*/  LDS R2, [R6] ;  /* 0x0000000006027984 */ /* 0x000e280000000800 */
[----:B------:R-:W4:Y:S01]  /*21e0*/  LDS R9, [R6+0x400] ;  /* 0x0004000006097984 */ /* 0x000f220000000800 */
[----:B0-----:R-:W-:-:S02]  /*21f0*/  ISETP.NE.AND P0, PT, R2, RZ, PT ;  /* 0x000000ff0200720c */ /* 0x001fc40003f05270 */
[----:B----4-:R-:W-:-:S11]  /*2200*/  ISETP.NE.AND P1, PT, R9, RZ, PT ;  /* 0x000000ff0900720c */ /* 0x010fd60003f25270 */
[----:B------:R-:W-:Y:S05]  /*2210*/  @!P0 BRA `(.L_x_182) ;  /* 0x0000000000188947 */ /* 0x000fea0003800000 */
[----:B------:R-:W0:Y:S01]  /*2220*/  LDC.64 R6, c[0x0][0x380] ;  /* 0x0000e000ff067b82 */ /* 0x000e220000000a00 */
[----:B-1----:R-:W-:-:S04]  /*2230*/  IMAD R11, R3, 0x100, R4 ;  /* 0x00000100030b7824 */ /* 0x002fc800078e0204 */
[----:B0-----:R-:W-:-:S04]  /*2240*/  IMAD.WIDE.U32 R10, R11, 0x8, R6 ;  /* 0x000000080b0a7825 */ /* 0x001fc800078e0006 */
[----:B------:R-:W-:Y:S02]  /*2250*/  IMAD.MOV.U32 R6, RZ, RZ, R2 ;  /* 0x000000ffff067224 */ /* 0x000fe400078e0002 */
[----:B------:R-:W-:-:S05]  /*2260*/  IMAD.MOV.U32 R7, RZ, RZ, RZ ;  /* 0x000000ffff077224 */ /* 0x000fca00078e00ff */
[----:B------:R0:W-:Y:S02]  /*2270*/  REDG.E.ADD.64.STRONG.GPU desc[UR20][R10.64], R6 ;  /* 0x000000060a00798e */ /* 0x0001e4000c12e514 */
.L_x_182:
[----:B------:R-:W-:Y:S05]  /*2280*/  BSYNC.RECONVERGENT B2 ;  /* 0x0000000000027941 */ /* 0x000fea0003800200 */
.L_x_181:
[----:B------:R-:W-:Y:S04]  /*2290*/  BSSY.RECONVERGENT B2, `(.L_x_183) ;  /* 0x0000009000027945 */ /* 0x000fe80003800200 */
[----:B------:R-:W-:Y:S05]  /*22a0*/  @!P1 BRA `(.L_x_184) ;  /* 0x00000000001c9947 */ /* 0x000fea0003800000 */
[----:B0-----:R-:W0:Y:S01]  /*22b0*/  LDC.64 R6, c[0x0][0x380] ;  /* 0x0000e000ff067b82 */ /* 0x001e220000000a00 */
[----:B------:R-:W-:-:S05]  /*22c0*/  LEA R2, R3, R4, 0x8 ;  /* 0x0000000403027211 */ /* 0x000fca00078e40ff */
[----:B-1----:R-:W-:-:S04]  /*22d0*/  VIADD R11, R2, 0x100 ;  /* 0x00000100020b7836 */ /* 0x002fc80000000000 */
[----:B0-----:R-:W-:-:S04]  /*22e0*/  IMAD.WIDE.U32 R10, R11, 0x8, R6 ;  /* 0x000000080b0a7825 */ /* 0x001fc800078e0006 */
[----:B------:R-:W-:Y:S02]  /*22f0*/  IMAD.MOV.U32 R6, RZ, RZ, R9 ;  /* 0x000000ffff067224 */ /* 0x000fe400078e0009 */
[----:B------:R-:W-:-:S05]  /*2300*/  IMAD.MOV.U32 R7, RZ, RZ, RZ ;  /* 0x000000ffff077224 */ /* 0x000fca00078e00ff */
[----:B------:R4:W-:Y:S02]  /*2310*/  REDG.E.ADD.64.STRONG.GPU desc[UR20][R10.64], R6 ;  /* 0x000000060a00798e */ /* 0x0009e4000c12e514 */
.L_x_184:
[----:B------:R-:W-:Y:S05]  /*2320*/  BSYNC.RECONVERGENT B2 ;  /* 0x0000000000027941 */ /* 0x000fea0003800200 */
.L_x_183:
[----:B------:R-:W-:-:S07]  /*2330*/  VIADD R3, R3, 0x2 ;  /* 0x0000000203037836 */ /* 0x000fce0000000000 */
.L_x_180:
[----:B------:R-:W-:-:S09]  /*2340*/  UISETP.NE.AND UP0, UPT, UR9, URZ, UPT ;  /* 0x000000ff0900728c */ /* 0x000fd2000bf05270 */
[----:B------:R-:W-:Y:S05]  /*2350*/  BRA.U !UP0, `(.L_x_179) ;  /* 0x0000000108287547 */ /* 0x000fea000b800000 */
[----:B------:R-:W-:-:S05]  /*2360*/  IMAD R2, R3, 0x400, R0 ;  /* 0x0000040003027824 */ /* 0x000fca00078e0200 */
[----:B------:R-:W5:Y:S02]  /*2370*/  LDS R9, [R2] ;  /* 0x0000000002097984 */ /* 0x000f640000000800 */
[----:B-----5:R-:W-:-:S13]  /*2380*/  ISETP.NE.AND P0, PT, R9, RZ, PT ;  /* 0x000000ff0900720c */ /* 0x020fda0003f05270 */
[----:B------:R-:W-:Y:S05]  /*2390*/  @!P0 BRA `(.L_x_179) ;  /* 0x0000000000188947 */ /* 0x000fea0003800000 */
[----:B0---4-:R-:W0:Y:S01]  /*23a0*/  LDC.64 R6, c[0x0][0x380] ;  /* 0x0000e000ff067b82 */ /* 0x011e220000000a00 */
[----:B------:R-:W-:-:S04]  /*23b0*/  IMAD R3, R3, 0x100, R4 ;  /* 0x0000010003037824 */ /* 0x000fc800078e0204 */
[----:B0-----:R-:W-:Y:S01]  /*23c0*/  IMAD.WIDE.U32 R2, R3, 0x8, R6 ;  /* 0x0000000803027825 */ /* 0x001fe200078e0006 */
[----:B------:R-:W-:-:S03]  /*23d0*/  MOV R6, R9 ;  /* 0x0000000900067202 */ /* 0x000fc60000000f00 */
[----:B------:R-:W-:-:S05]  /*23e0*/  IMAD.MOV.U32 R7, RZ, RZ, RZ ;  /* 0x000000ffff077224 */ /* 0x000fca00078e00ff */
[----:B------:R0:W-:Y:S02]  /*23f0*/  REDG.E.ADD.64.STRONG.GPU desc[UR20][R2.64], R6 ;  /* 0x000000060200798e */ /* 0x0001e4000c12e514 */
.L_x_179:
[----:B------:R-:W-:Y:S05]  /*2400*/  BSYNC.RECONVERGENT B1 ;  /* 0x0000000000017941 */ /* 0x000fea0003800200 */
.L_x_169:
[----:B------:R-:W-:-:S13]  /*2410*/  ISETP.GT.U32.AND P0, PT, R4, 0x7f, PT ;  /* 0x0000007f0400780c */ /* 0x000fda0003f04070 */
[----:B------:R-:W-:Y:S05]  /*2420*/  @P0 BRA `(.L_x_150) ;  /* 0x0000000800900947 */ /* 0x000fea0003800000 */
[----:B------:R-:W-:Y:S01]  /*2430*/  UISETP.GE.U32.AND UP0, UPT, UR22, 0x7, UPT ;  /* 0x000000071600788c */ /* 0x000fe2000bf06070 */
[----:B0-----:R-:W-:-:S08]  /*2440*/  IMAD.MOV.U32 R3, RZ, RZ, RZ ;  /* 0x000000ffff037224 */ /* 0x001fd000078e00ff */
[----:B------:R-:W-:Y:S05]  /*2450*/  BRA.U !UP0, `(.L_x_185) ;  /* 0x0000000508147547 */ /* 0x000fea000b800000 */
[----:B------:R-:W0:Y:S01]  /*2460*/  LDC.64 R2, c[0x0][0x380] ;  /* 0x0000e000ff027b82 */ /* 0x000e220000000a00 */
[----:B------:R-:W-:-:S07]  /*2470*/  IMAD.MOV.U32 R9, RZ, RZ, RZ ;  /* 0x000000ffff097224 */ /* 0x000fce00078e00ff */
.L_x_202:
[C---:B01--4-:R-:W-:Y:S01]  /*2480*/  IMAD R11, R9.reuse, 0x400, R0 ;  /* 0x00000400090b7824 */ /* 0x053fe200078e0200 */
[----:B------:R-:W-:Y:S01]  /*2490*/  BSSY.RECONVERGENT B1, `(.L_x_186) ;  /* 0x0000011000017945 */ /* 0x000fe20003800200 */
[C---:B--23--:R-:W-:Y:S02]  /*24a0*/  IMAD R7, R9.reuse, 0x100, R4 ;  /* 0x0000010009077824 */ /* 0x04cfe400078e0204 */
[----:B------:R-:W-:Y:S01]  /*24b0*/  VIADD R9, R9, 0x8 ;  /* 0x0000000809097836 */ /* 0x000fe20000000000 */
[----:B---3--:R-:W1:Y:S01]  /*24c0*/  LDS R14, [R11+0x200] ;  /* 0x000200000b0e7984 */ /* 0x008e620000000800 */
[----:B0-----:R-:W-:-:S03]  /*24d0*/  IMAD.WIDE.U32 R6, R7, 0x8, R2 ;  /* 0x0000000807067825 */ /* 0x001fc600078e0002 */
[----:B------:R-:W0:Y:S04]  /*24e0*/  LDS R13, [R11+0x600] ;  /* 0x000600000b0d7984 */ /* 0x000e280000000800 */
[----:B--2---:R2:W3:Y:S04]  /*24f0*/  LDS R17, [R11+0xa00] ;  /* 0x000a00000b117984 */ /* 0x0044e80000000800 */
[----:B------:R2:W4:Y:S04]  /*2500*/  LDS R18, [R11+0xe00] ;  /* 0x000e00000b127984 */ /* 0x0005280000000800 */
[----:B------:R2:W2:Y:S04]  /*2510*/  LDS R19, [R11+0x1200] ;  /* 0x001200000b137984 */ /* 0x0004a80000000800 */
[----:B------:R0:W2:Y:S04]  /*2520*/  LDS R16, [R11+0x1600] ;  /* 0x001600000b107984 */ /* 0x0000a80000000800 */
[----:B------:R0:W2:Y:S04]  /*2530*/  LDS R12, [R11+0x1a00] ;  /* 0x001a00000b0c7984 */ /* 0x0000a80000000800 */
[----:B------:R0:W2:Y:S01]  /*2540*/  LDS R10, [R11+0x1e00] ;  /* 0x001e00000b0a7984 */ /* 0x0000a20000000800 */
[----:B-1----:R-:W-:-:S02]  /*2550*/  ISETP.NE.AND P0, PT, R14, RZ, PT ;  /* 0x000000ff0e00720c */ /* 0x002fc40003f05270 */
[----:B0-----:R-:W-:-:S11]  /*2560*/  ISETP.NE.AND P1, PT, R13, RZ, PT ;  /* 0x000000ff0d00720c */ /* 0x001fd60003f25270 */
[----:B---34-:R-:W-:Y:S05]  /*2570*/  @!P0 BRA `(.L_x_187) ;  /* 0x0000000000088947 */ /* 0x018fea0003800000 */
[----:B------:R-:W-:-:S05]  /*2580*/  HFMA2 R15, -RZ, RZ, 0, 0 ;  /* 0x00000000ff0f7431 */ /* 0x000fca00000001ff */
[----:B------:R0:W-:Y:S02]  /*2590*/  REDG.E.ADD.64.STRONG.GPU desc[UR20][R6.64+0x400], R14 ;  /* 0x0004000e0600798e */ /* 0x0001e4000c12e514 */
.L_x_187:
[----:B------:R-:W-:Y:S05]  /*25a0*/  BSYNC.RECONVERGENT B1 ;  /* 0x0000000000017941 */ /* 0x000fea0003800200 */
.L_x_186:
[----:B------:R-:W-:Y:S04]  /*25b0*/  BSSY.RECONVERGENT B1, `(.L_x_188) ;  /* 0x0000005000017945 */ /* 0x000fe80003800200 */
[----:B------:R-:W-:Y:S05]  /*25c0*/  @!P1 BRA `(.L_x_189) ;  /* 0x00000000000c9947 */ /* 0x000fea0003800000 */
[----:B0-----:R-:W-:Y:S02]  /*25d0*/  IMAD.MOV.U32 R14, RZ, RZ, R13 ;  /* 0x000000ffff0e7224 */ /* 0x001fe400078e000d */
[----:B------:R-:W-:-:S05]  /*25e0*/  IMAD.MOV.U32 R15, RZ, RZ, RZ ;  /* 0x000000ffff0f7224 */ /* 0x000fca00078e00ff */
[----:B------:R1:W-:Y:S02]  /*25f0*/  REDG.E.ADD.64.STRONG.GPU desc[UR20][R6.64+0xc00], R14 ;  /* 0x000c000e0600798e */ /* 0x0003e4000c12e514 */
.L_x_189:
[----:B------:R-:W-:Y:S05]  /*2600*/  BSYNC.RECONVERGENT B1 ;  /* 0x0000000000017941 */ /* 0x000fea0003800200 */
.L_x_188:
[----:B------:R-:W-:Y:S01]  /*2610*/  ISETP.NE.AND P6, PT, R17, RZ, PT ;  /* 0x000000ff1100720c */ /* 0x000fe20003fc5270 */
[----:B------:R-:W-:Y:S01]  /*2620*/  BSSY.RECONVERGENT B1, `(.L_x_190) ;  /* 0x000000b000017945 */ /* 0x000fe20003800200 */
[----:B------:R-:W-:Y:S02]  /*2630*/  ISETP.NE.AND P0, PT, R9, UR27, PT ;  /* 0x0000001b09007c0c */ /* 0x000fe4000bf05270 */
[----:B------:R-:W-:Y:S02]  /*2640*/  ISETP.NE.AND P1, PT, R18, RZ, PT ;  /* 0x000000ff1200720c */ /* 0x000fe40003f25270 */
[----:B--2---:R-:W-:Y:S02]  /*2650*/  ISETP.NE.AND P2, PT, R19, RZ, PT ;  /* 0x000000ff1300720c */ /* 0x004fe40003f45270 */
[----:B------:R-:W-:Y:S02]  /*2660*/  ISETP.NE.AND P3, PT, R16, RZ, PT ;  /* 0x000000ff1000720c */ /* 0x000fe40003f65270 */
[----:B------:R-:W-:-:S02]  /*2670*/  ISETP.NE.AND P4, PT, R12, RZ, PT ;  /* 0x000000ff0c00720c */ /* 0x000fc40003f85270 */
[----:B------:R-:W-:Y:S01]  /*2680*/  ISETP.NE.AND P5, PT, R10, RZ, PT ;  /* 0x000000ff0a00720c */ /* 0x000fe20003fa5270 */
[----:B------:R-:W-:-:S12]  /*2690*/  @!P6 BRA `(.L_x_191) ;  /* 0x00000000000ce947 */ /* 0x000fd80003800000 */
[----:B01----:R-:W-:Y:S02]  /*26a0*/  IMAD.MOV.U32 R14, RZ, RZ, R17 ;  /* 0x000000ffff0e7224 */ /* 0x003fe400078e0011 */
[----:B------:R-:W-:-:S05]  /*26b0*/  IMAD.MOV.U32 R15, RZ, RZ, RZ ;  /* 0x000000ffff0f7224 */ /* 0x000fca00078e00ff */
[----:B------:R2:W-:Y:S02]  /*26c0*/  REDG.E.ADD.64.STRONG.GPU desc[UR20][R6.64+0x1400], R14 ;  /* 0x0014000e0600798e */ /* 0x0005e4000c12e514 */
.L_x_191:
[----:B------:R-:W-:Y:S05]  /*26d0*/  BSYNC.RECONVERGENT B1 ;  /* 0x0000000000017941 */ /* 0x000fea0003800200 */
.L_x_190:
[----:B------:R-:W-:Y:S04]  /*26e0*/  BSSY.RECONVERGENT B1, `(.L_x_192) ;  /* 0x0000005000017945 */ /* 0x000fe80003800200 */
[----:B------:R-:W-:Y:S05]  /*26f0*/  @!P1 BRA `(.L_x_193) ;  /* 0x00000000000c9947 */ /* 0x000fea0003800000 */
[----:B012---:R-:W-:Y:S02]  /*2700*/  IMAD.MOV.U32 R14, RZ, RZ, R18 ;  /* 0x000000ffff0e7224 */ /* 0x007fe400078e0012 */
[----:B------:R-:W-:-:S05]  /*2710*/  IMAD.MOV.U32 R15, RZ, RZ, RZ ;  /* 0x000000ffff0f7224 */ /* 0x000fca00078e00ff */
[----:B------:R3:W-:Y:S02]  /*2720*/  REDG.E.ADD.64.STRONG.GPU desc[UR20][R6.64+0x1c00], R14 ;  /* 0x001c000e0600798e */ /* 0x0007e4000c12e514 */
.L_x_193:
[----:B------:R-:W-:Y:S05]  /*2730*/  BSYNC.RECONVERGENT B1 ;  /* 0x0000000000017941 */ /* 0x000fea0003800200 */
.L_x_192:
[----:B------:R-:W-:Y:S04]  /*2740*/  BSSY.RECONVERGENT B1, `(.L_x_194) ;  /* 0x0000005000017945 */ /* 0x000fe80003800200 */
[----:B------:R-:W-:Y:S05]  /*2750*/  @!P2 BRA `(.L_x_195) ;  /* 0x00000000000ca947 */ /* 0x000fea0003800000 */
[----:B0123--:R-:W-:Y:S01]  /*2760*/  MOV R14, R19 ;  /* 0x00000013000e7202 */ /* 0x00ffe20000000f00 */
[----:B------:R-:W-:-:S05]  /*2770*/  IMAD.MOV.U32 R15, RZ, RZ, RZ ;  /* 0x000000ffff0f7224 */ /* 0x000fca00078e00ff */
[----:B------:R4:W-:Y:S02]  /*2780*/  REDG.E.ADD.64.STRONG.GPU desc[UR20][R6.64+0x2400], R14 ;  /* 0x0024000e0600798e */ /* 0x0009e4000c12e514 */
.L_x_195:
[----:B------:R-:W-:Y:S05]  /*2790*/  BSYNC.RECONVERGENT B1 ;  /* 0x0000000000017941 */ /* 0x000fea0003800200 */
.L_x_194:
[----:B------:R-:W-:Y:S04]  /*27a0*/  BSSY.RECONVERGENT B1, `(.L_x_196) ;  /* 0x0000004000017945 */ /* 0x000fe80003800200 */
[----:B------:R-:W-:Y:S05]  /*27b0*/  @!P3 BRA `(.L_x_197) ;  /* 0x000000000008b947 */ /* 0x000fea0003800000 */
[----:B------:R-:W-:-:S05]  /*27c0*/  IMAD.MOV.U32 R17, RZ, RZ, RZ ;  /* 0x000000ffff117224 */ /* 0x000fca00078e00ff */
[----:B------:R0:W-:Y:S02]  /*27d0*/  REDG.E.ADD.64.STRONG.GPU desc[UR20][R6.64+0x2c00], R16 ;  /* 0x002c00100600798e */ /* 0x0001e4000c12e514 */
.L_x_197:
[----:B------:R-:W-:Y:S05]  /*27e0*/  BSYNC.RECONVERGENT B1 ;  /* 0x0000000000017941 */ /* 0x000fea0003800200 */
.L_x_196:
[----:B------:R-:W-:Y:S04]  /*27f0*/  BSSY.RECONVERGENT B1, `(.L_x_198) ;  /* 0x0000004000017945 */ /* 0x000fe80003800200 */
[----:B------:R-:W-:Y:S05]  /*2800*/  @!P4 BRA `(.L_x_199) ;  /* 0x000000000008c947 */ /* 0x000fea0003800000 */
[----:B------:R-:W-:-:S05]  /*2810*/  IMAD.MOV.U32 R13, RZ, RZ, RZ ;  /* 0x000000ffff0d7224 */ /* 0x000fca00078e00ff */
[----:B------:R0:W-:Y:S02]  /*2820*/  REDG.E.ADD.64.STRONG.GPU desc[UR20][R6.64+0x3400], R12 ;  /* 0x0034000c0600798e */ /* 0x0001e4000c12e514 */
.L_x_199:
[----:B------:R-:W-:Y:S05]  /*2830*/  BSYNC.RECONVERGENT B1 ;  /* 0x0000000000017941 */ /* 0x000fea0003800200 */
.L_x_198:
[----:B------:R-:W-:Y:S04]  /*2840*/  BSSY.RECONVERGENT B1, `(.L_x_200) ;  /* 0x0000004000017945 */ /* 0x000fe80003800200 */
[----:B------:R-:W-:Y:S05]  /*2850*/  @!P5 BRA `(.L_x_201) ;  /* 0x000000000008d947 */ /* 0x000fea0003800000 */
[----:B------:R-:W-:-:S05]  /*2860*/  IMAD.MOV.U32 R11, RZ, RZ, RZ ;  /* 0x000000ffff0b7224 */ /* 0x000fca00078e00ff */
[----:B------:R0:W-:Y:S02]  /*2870*/  REDG.E.ADD.64.STRONG.GPU desc[UR20][R6.64+0x3c00], R10 ;  /* 0x003c000a0600798e */ /* 0x0001e4000c12e514 */
.L_x_201:
[----:B------:R-:W-:Y:S05]  /*2880*/  BSYNC.RECONVERGENT B1 ;  /* 0x0000000000017941 */ /* 0x000fea0003800200 */
.L_x_200:
[----:B------:R-:W-:Y:S05]  /*2890*/  @P0 BRA `(.L_x_202) ;  /* 0xfffffff800f80947 */ /* 0x000fea000383ffff */
[----:B------:R-:W-:-:S07]  /*28a0*/  IMAD.U32 R3, RZ, RZ, UR27 ;  /* 0x0000001bff037e24 */ /* 0x000fce000f8e00ff */
.L_x_185:
[----:B------:R-:W-:-:S09]  /*28b0*/  UISETP.NE.AND UP0, UPT, UR24, URZ, UPT ;  /* 0x000000ff1800728c */ /* 0x000fd2000bf05270 */
[----:B------:R-:W-:Y:S05]  /*28c0*/  BRA.U !UP0, `(.L_x_150) ;  /* 0x0000000508687547 */ /* 0x000fea000b800000 */
[----:B------:R-:W-:-:S13]  /*28d0*/  ISETP.GE.U32.AND P0, PT, R8, 0x3, PT ;  /* 0x000000030800780c */ /* 0x000fda0003f06070 */
[----:B------:R-:W-:Y:S05]  /*28e0*/  @!P0 BRA `(.L_x_203) ;  /* 0x0000000000bc8947 */ /* 0x000fea0003800000 */
[----:B01234-:R-:W-:Y:S01]  /*28f0*/  IMAD R7, R3, 0x400, R0 ;  /* 0x0000040003077824 */ /* 0x01ffe200078e0200 */
[----:B------:R-:W-:Y:S04]  /*2900*/  BSSY.RECONVERGENT B1, `(.L_x_204) ;  /* 0x000000f000017945 */ /* 0x000fe80003800200 */
[----:B------:R-:W0:Y:S04]  /*2910*/  LDS R10, [R7+0x200] ;  /* 0x00020000070a7984 */ /* 0x000e280000000800 */
[----:B------:R-:W1:Y:S04]  /*2920*/  LDS R12, [R7+0x600] ;  /* 0x00060000070c7984 */ /* 0x000e680000000800 */
[----:B------:R-:W2:Y:S04]  /*2930*/  LDS R6, [R7+0xa00] ;  /* 0x000a000007067984 */ /* 0x000ea80000000800 */
[----:B------:R-:W3:Y:S01]  /*2940*/  LDS R2, [R7+0xe00] ;  /* 0x000e000007027984 */ /* 0x000ee20000000800 */
[----:B0-----:R-:W-:-:S02]  /*2950*/  ISETP.NE.AND P0, PT, R10, RZ, PT ;  /* 0x000000ff0a00720c */ /* 0x001fc40003f05270 */
[----:B-1----:R-:W-:Y:S02]  /*2960*/  ISETP.NE.AND P1, PT, R12, RZ, PT ;  /* 0x000000ff0c00720c */ /* 0x002fe40003f25270 */
[----:B--2---:R-:W-:Y:S02]  /*2970*/  ISETP.NE.AND P2, PT, R6, RZ, PT ;  /* 0x000000ff0600720c */ /* 0x004fe40003f45270 */
[----:B---3--:R-:W-:-:S07]  /*2980*/  ISETP.NE.AND P3, PT, R2, RZ, PT ;  /* 0x000000ff0200720c */ /* 0x008fce0003f65270 */
[----:B------:R-:W-:Y:S06]  /*2990*/  @!P0 BRA `(.L_x_205) ;  /* 0x0000000000148947 */ /* 0x000fec0003800000 */
[----:B------:R-:W0:Y:S01]  /*29a0*/  LDC.64 R8, c[0x0][0x380] ;  /* 0x0000e000ff087b82 */ /* 0x000e220000000a00 */
[----:B------:R-:W-:Y:S01]  /*29b0*/  LEA R7, R3, R4, 0x8 ;  /* 0x0000000403077211 */ /* 0x000fe200078e40ff */
[----:B------:R-:W-:-:S04]  /*29c0*/  IMAD.MOV.U32 R11, RZ, RZ, RZ ;  /* 0x000000ffff0b7224 */ /* 0x000fc800078e00ff */
[----:B0-----:R-:W-:-:S05]  /*29d0*/  IMAD.WIDE.U32 R8, R7, 0x8, R8 ;  /* 0x0000000807087825 */ /* 0x001fca00078e0008 */
[----:B------:R0:W-:Y:S02]  /*29e0*/  REDG.E.ADD.64.STRONG.GPU desc[UR20][R8.64+0x400], R10 ;  /* 0x0004000a0800798e */ /* 0x0001e4000c12e514 */
.L_x_205:
[----:B------:R-:W-:Y:S05]  /*29f0*/  BSYNC.RECONVERGENT B1 ;  /* 0x0000000000017941 */ /* 0x000fea0003800200 */
.L_x_204:
[----:B------:R-:W-:Y:S04]  /*2a00*/  BSSY.RECONVERGENT B1, `(.L_x_206) ;  /* 0x0000009000017945 */ /* 0x000fe80003800200 */
[----:B------:R-:W-:Y:S05]  /*2a10*/  @!P1 BRA `(.L_x_207) ;  /* 0x00000000001c9947 */ /* 0x000fea0003800000 */
[----:B0-----:R-:W0:Y:S01]  /*2a20*/  LDC.64 R8, c[0x0][0x380] ;  /* 0x0000e000ff087b82 */ /* 0x001e220000000a00 */
[----:B------:R-:W-:Y:S02]  /*2a30*/  IMAD R7, R3, 0x100, R4 ;  /* 0x0000010003077824 */ /* 0x000fe400078e0204 */
[----:B------:R-:W-:Y:S02]  /*2a40*/  IMAD.MOV.U32 R10, RZ, RZ, R12 ;  /* 0x000000ffff0a7224 */ /* 0x000fe400078e000c */
[----:B------:R-:W-:Y:S02]  /*2a50*/  VIADD R7, R7, 0x100 ;  /* 0x0000010007077836 */ /* 0x000fe40000000000 */
[----:B------:R-:W-:Y:S02]  /*2a60*/  IMAD.MOV.U32 R11, RZ, RZ, RZ ;  /* 0x000000ffff0b7224 */ /* 0x000fe400078e00ff */
[----:B0-----:R-:W-:-:S05]  /*2a70*/  IMAD.WIDE.U32 R8, R7, 0x8, R8 ;  /* 0x0000000807087825 */ /* 0x001fca00078e0008 */
[----:B------:R1:W-:Y:S02]  /*2a80*/  REDG.E.ADD.64.STRONG.GPU desc[UR20][R8.64+0x400], R10 ;  /* 0x0004000a0800798e */ /* 0x0003e4000c12e514 */
.L_x_207:
[----:B------:R-:W-:Y:S05]  /*2a90*/  BSYNC.RECONVERGENT B1 ;  /* 0x0000000000017941 */ /* 0x000fea0003800200 */
.L_x_206:
[----:B------:R-:W-:Y:S04]  /*2aa0*/  BSSY.RECONVERGENT B1, `(.L_x_208) ;  /* 0x0000008000017945 */ /* 0x000fe80003800200 */
[----:B------:R-:W-:Y:S05]  /*2ab0*/  @!P2 BRA `(.L_x_209) ;  /* 0x000000000018a947 */ /* 0x000fea0003800000 */
[----:B01----:R-:W0:Y:S01]  /*2ac0*/  LDC.64 R8, c[0x0][0x380] ;  /* 0x0000e000ff087b82 */ /* 0x003e220000000a00 */
[----:B------:R-:W-:-:S05]  /*2ad0*/  IMAD R7, R3, 0x100, R4 ;  /* 0x0000010003077824 */ /* 0x000fca00078e0204 */
[----:B------:R-:W-:-:S05]  /*2ae0*/  IADD3 R7, PT, PT, R7, 0x200, RZ ;  /* 0x0000020007077810 */ /* 0x000fca0007ffe0ff */
[----:B0-----:R-:W-:-:S04]  /*2af0*/  IMAD.WIDE.U32 R8, R7, 0x8, R8 ;  /* 0x0000000807087825 */ /* 0x001fc800078e0008 */
[----:B------:R-:W-:-:S05]  /*2b00*/  IMAD.MOV.U32 R7, RZ, RZ, RZ ;  /* 0x000000ffff077224 */ /* 0x000fca00078e00ff */
[----:B------:R2:W-:Y:S02]  /*2b10*/  REDG.E.ADD.64.STRONG.GPU desc[UR20][R8.64+0x400], R6 ;  /* 0x000400060800798e */ /* 0x0005e4000c12e514 */
.L_x_209:
[----:B------:R-:W-:Y:S05]  /*2b20*/  BSYNC.RECONVERGENT B1 ;  /* 0x0000000000017941 */ /* 0x000fea0003800200 */
.L_x_208:
[----:B------:R-:W-:Y:S04]  /*2b30*/  BSSY.RECONVERGENT B1, `(.L_x_210) ;  /* 0x0000009000017945 */ /* 0x000fe80003800200 */
[----:B------:R-:W-:Y:S05]  /*2b40*/  @!P3 BRA `(.L_x_211) ;  /* 0x00000000001cb947 */ /* 0x000fea0003800000 */
[----:B--2---:R-:W2:Y:S01]  /*2b50*/  LDC.64 R6, c[0x0][0x380] ;  /* 0x0000e000ff067b82 */ /* 0x004ea20000000a00 */
[----:B01----:R-:W-:Y:S02]  /*2b60*/  IMAD R9, R3, 0x100, R4 ;  /* 0x0000010003097824 */ /* 0x003fe400078e0204 */
[----:B------:R-:W-:Y:S02]  /*2b70*/  IMAD.MOV.U32 R8, RZ, RZ, R2 ;  /* 0x000000ffff087224 */ /* 0x000fe400078e0002 */
[----:B------:R-:W-:-:S04]  /*2b80*/  VIADD R9, R9, 0x300 ;  /* 0x0000030009097836 */ /* 0x000fc80000000000 */
[----:B--2---:R-:W-:-:S04]  /*2b90*/  IMAD.WIDE.U32 R6, R9, 0x8, R6 ;  /* 0x0000000809067825 */ /* 0x004fc800078e0006 */
[----:B------:R-:W-:-:S05]  /*2ba0*/  IMAD.MOV.U32 R9, RZ, RZ, RZ ;  /* 0x000000ffff097224 */ /* 0x000fca00078e00ff */
[----:B------:R3:W-:Y:S02]  /*2bb0*/  REDG.E.ADD.64.STRONG.GPU desc[UR20][R6.64+0x400], R8 ;  /* 0x000400080600798e */ /* 0x0007e4000c12e514 */
.L_x_211:
[----:B------:R-:W-:Y:S05]  /*2bc0*/  BSYNC.RECONVERGENT B1 ;  /* 0x0000000000017941 */ /* 0x000fea0003800200 */
.L_x_210:
[----:B------:R-:W-:-:S07]  /*2bd0*/  VIADD R3, R3, 0x4 ;  /* 0x0000000403037836 */ /* 0x000fce0000000000 */
.L_x_203:
[----:B------:R-:W-:-:S09]  /*2be0*/  UISETP.NE.AND UP0, UPT, UR25, URZ, UPT ;  /* 0x000000ff1900728c */ /* 0x000fd2000bf05270 */
[----:B------:R-:W-:Y:S05]  /*2bf0*/  BRA.U !UP0, `(.L_x_150) ;  /* 0x00000001089c7547 */ /* 0x000fea000b800000 */
[----:B------:R-:W-:-:S13]  /*2c00*/  ISETP.NE.AND P0, PT, R5, RZ, PT ;  /* 0x000000ff0500720c */ /* 0x000fda0003f05270 */
[----:B------:R-:W-:Y:S05]  /*2c10*/  @!P0 BRA `(.L_x_212) ;  /* 0x0000000000648947 */ /* 0x000fea0003800000 */
[----:B01234-:R-:W-:Y:S01]  /*2c20*/  LEA R6, R3, R0, 0xa ;  /* 0x0000000003067211 */ /* 0x01ffe200078e50ff */
[----:B------:R-:W-:Y:S04]  /*2c30*/  BSSY.RECONVERGENT B1, `(.L_x_213) ;  /* 0x000000c000017945 */ /* 0x000fe80003800200 */
[----:B------:R-:W0:Y:S04]  /*2c40*/  LDS R2, [R6+0x200] ;  /* 0x0002000006027984 */ /* 0x000e280000000800 */
[----:B------:R-:W1:Y:S01]  /*2c50*/  LDS R5, [R6+0x600] ;  /* 0x0006000006057984 */ /* 0x000e620000000800 */
[----:B0-----:R-:W-:-:S02]  /*2c60*/  ISETP.NE.AND P0, PT, R2, RZ, PT ;  /* 0x000000ff0200720c */ /* 0x001fc40003f05270 */
[----:B-1----:R-:W-:-:S11]  /*2c70*/  ISETP.NE.AND P1, PT, R5, RZ, PT ;  /* 0x000000ff0500720c */ /* 0x002fd60003f25270 */
[----:B------:R-:W-:Y:S05]  /*2c80*/  @!P0 BRA `(.L_x_214) ;  /* 0x0000000000188947 */ /* 0x000fea0003800000 */
[----:B------:R-:W0:Y:S01]  /*2c90*/  LDC.64 R6, c[0x0][0x380] ;  /* 0x0000e000ff067b82 */ /* 0x000e220000000a00 */
[----:B------:R-:W-:-:S04]  /*2ca0*/  IMAD R9, R3, 0x100, R4 ;  /* 0x0000010003097824 */ /* 0x000fc800078e0204 */
[----:B0-----:R-:W-:-:S04]  /*2cb0*/  IMAD.WIDE.U32 R8, R9, 0x8, R6 ;  /* 0x0000000809087825 */ /* 0x001fc800078e0006 */
[----:B------:R-:W-:Y:S02]  /*2cc0*/  IMAD.MOV.U32 R6, RZ, RZ, R2 ;  /* 0x000000ffff067224 */ /* 0x000fe400078e0002 */
[----:B------:R-:W-:-:S05]  /*2cd0*/  IMAD.MOV.U32 R7, RZ, RZ, RZ ;  /* 0x000000ffff077224 */ /* 0x000fca00078e00ff */
[----:B------:R0:W-:Y:S02]  /*2ce0*/  REDG.E.ADD.64.STRONG.GPU desc[UR20][R8.64+0x400], R6 ;  /* 0x000400060800798e */ /* 0x0001e4000c12e514 */
.L_x_214:
[----:B------:R-:W-:Y:S05]  /*2cf0*/  BSYNC.RECONVERGENT B1 ;  /* 0x0000000000017941 */ /* 0x000fea0003800200 */
.L_x_213:
[----:B------:R-:W-:Y:S04]  /*2d00*/  BSSY.RECONVERGENT B1, `(.L_x_215) ;  /* 0x0000009000017945 */ /* 0x000fe80003800200 */
[----:B------:R-:W-:Y:S05]  /*2d10*/  @!P1 BRA `(.L_x_216) ;  /* 0x00000000001c9947 */ /* 0x000fea0003800000 */
[----:B0-----:R-:W0:Y:S01]  /*2d20*/  LDC.64 R6, c[0x0][0x380] ;  /* 0x0000e000ff067b82 */ /* 0x001e220000000a00 */
[----:B------:R-:W-:-:S04]  /*2d30*/  IMAD R2, R3, 0x100, R4 ;  /* 0x0000010003027824 */ /* 0x000fc800078e0204 */
[----:B------:R-:W-:-:S04]  /*2d40*/  VIADD R9, R2, 0x100 ;  /* 0x0000010002097836 */ /* 0x000fc80000000000 */
[----:B0-----:R-:W-:-:S04]  /*2d50*/  IMAD.WIDE.U32 R8, R9, 0x8, R6 ;  /* 0x0000000809087825 */ /* 0x001fc800078e0006 */
[----:B------:R-:W-:Y:S02]  /*2d60*/  HFMA2 R7, -RZ, RZ, 0, 0 ;  /* 0x00000000ff077431 */ /* 0x000fe400000001ff */
[----:B------:R-:W-:-:S05]  /*2d70*/  IMAD.MOV.U32 R6, RZ, RZ, R5 ;  /* 0x000000ffff067224 */ /* 0x000fca00078e0005 */
[----:B------:R1:W-:Y:S02]  /*2d80*/  REDG.E.ADD.64.STRONG.GPU desc[UR20][R8.64+0x400], R6 ;  /* 0x000400060800798e */ /* 0x0003e4000c12e514 */
.L_x_216:
[----:B------:R-:W-:Y:S05]  /*2d90*/  BSYNC.RECONVERGENT B1 ;  /* 0x0000000000017941 */ /* 0x000fea0003800200 */
.L_x_215:
[----:B------:R-:W-:-:S07]  /*2da0*/  VIADD R3, R3, 0x2 ;  /* 0x0000000203037836 */ /* 0x000fce0000000000 */
.L_x_212:
[----:B------:R-:W-:-:S09]  /*2db0*/  UISETP.NE.AND UP0, UPT, UR9, URZ, UPT ;  /* 0x000000ff0900728c */ /* 0x000fd2000bf05270 */
[----:B------:R-:W-:Y:S05]  /*2dc0*/  BRA.U !UP0, `(.L_x_150) ;  /* 0x0000000108287547 */ /* 0x000fea000b800000 */
[----:B------:R-:W-:-:S05]  /*2dd0*/  IMAD R2, R3, 0x400, R0 ;  /* 0x0000040003027824 */ /* 0x000fca00078e0200 */
[----:B------:R-:W5:Y:S02]  /*2de0*/  LDS R5, [R2+0x200] ;  /* 0x0002000002057984 */ /* 0x000f640000000800 */
[----:B-----5:R-:W-:-:S13]  /*2df0*/  ISETP.NE.AND P0, PT, R5, RZ, PT ;  /* 0x000000ff0500720c */ /* 0x020fda0003f05270 */
[----:B------:R-:W-:Y:S05]  /*2e00*/  @!P0 BRA `(.L_x_150) ;  /* 0x0000000000188947 */ /* 0x000fea0003800000 */
[----:B01234-:R-:W0:Y:S01]  /*2e10*/  LDC.64 R6, c[0x0][0x380] ;  /* 0x0000e000ff067b82 */ /* 0x01fe220000000a00 */
[----:B------:R-:W-:-:S04]  /*2e20*/  IMAD R3, R3, 0x100, R4 ;  /* 0x0000010003037824 */ /* 0x000fc800078e0204 */
[----:B0-----:R-:W-:-:S04]  /*2e30*/  IMAD.WIDE.U32 R2, R3, 0x8, R6 ;  /* 0x0000000803027825 */ /* 0x001fc800078e0006 */
[----:B------:R-:W-:Y:S02]  /*2e40*/  IMAD.MOV.U32 R6, RZ, RZ, R5 ;  /* 0x000000ffff067224 */ /* 0x000fe400078e0005 */
[----:B------:R-:W-:-:S05]  /*2e50*/  IMAD.MOV.U32 R7, RZ, RZ, RZ ;  /* 0x000000ffff077224 */ /* 0x000fca00078e00ff */
[----:B------:R0:W-:Y:S02]  /*2e60*/  REDG.E.ADD.64.STRONG.GPU desc[UR20][R2.64+0x400], R6 ;  /* 0x000400060200798e */ /* 0x0001e4000c12e514 */
.L_x_150:
[----:B------:R-:W-:Y:S05]  /*2e70*/  BSYNC.RECONVERGENT B0 ;  /* 0x0000000000007941 */ /* 0x000fea0003800200 */
.L_x_149:
[----:B------:R-:W-:Y:S01]  /*2e80*/  BAR.SYNC.DEFER_BLOCKING 0x0 ;  /* 0x0000000000007b1d */ /* 0x000fe20000010000 */
[----:B------:R-:W-:-:S04]  /*2e90*/  UIADD3 UR6, UP0, UPT, UR6, 0x1, URZ ;  /* 0x0000000106067890 */ /* 0x000fc8000ff1e0ff */
[----:B------:R-:W-:Y:S02]  /*2ea0*/  UIADD3.X UR7, UPT, UPT, URZ, UR7, URZ, UP0, !UPT ;  /* 0x00000007ff077290 */ /* 0x000fe400087fe4ff */
[----:B------:R-:W-:-:S04]  /*2eb0*/  UISETP.NE.U32.AND UP0, UPT, UR6, UR11, UPT ;  /* 0x0000000b0600728c */ /* 0x000fc8000bf05070 */
[----:B------:R-:W-:-:S09]  /*2ec0*/  UISETP.NE.AND.EX UP0, UPT, UR7, UR12, UPT, UP0 ;  /* 0x0000000c0700728c */ /* 0x000fd2000bf05300 */
[----:B------:R-:W-:Y:S05]  /*2ed0*/  BRA.U UP0, `(.L_x_217) ;  /* 0xffffffd100f07547 */ /* 0x000fea000b83ffff */
[----:B------:R-:W-:Y:S05]  /*2ee0*/  EXIT ;  /* 0x000000000000794d */ /* 0x000fea0003800000 */
.L_x_218:
        /* <DEDUP_REMOVED lines=9> */
.L_x_233:


//--------------------- .text._ZN3cub18CUB_300001_SM_10006detail10radix_sort31DeviceRadixSortSingleTileKernelINS1_5radix10policy_hubIiNS0_8NullTypeEyE10Policy1000ELNS0_9SortOrderE0EiS6_yNS1_21identity_decomposer_tEEEvPKT1_PSB_PKT2_PSF_T3_iiT4_ --------------------------
	.section	.text._ZN3cub18CUB_300001_SM_10006detail10radix_sort31DeviceRadixSortSingleTileKernelINS1_5radix10policy_hubIiNS0_8NullTypeEyE10Policy1000ELNS0_9SortOrderE0EiS6_yNS1_21identity_decomposer_tEEEvPKT1_PSB_PKT2_PSF_T3_iiT4_,"ax",@progbits
	.align	128
        .global         _ZN3cub18CUB_300001_SM_10006detail10radix_sort31DeviceRadixSortSingleTileKernelINS1_5radix10policy_hubIiNS0_8NullTypeEyE10Policy1000ELNS0_9SortOrderE0EiS6_yNS1_21identity_decomposer_tEEEvPKT1_PSB_PKT2_PSF_T3_iiT4_
        .type           _ZN3cub18CUB_300001_SM_10006detail10radix_sort31DeviceRadixSortSingleTileKernelINS1_5radix10policy_hubIiNS0_8NullTypeEyE10Policy1000ELNS0_9SortOrderE0EiS6_yNS1_21identity_decomposer_tEEEvPKT1_PSB_PKT2_PSF_T3_iiT4_,@function
        .size           _ZN3cub18CUB_300001_SM_10006detail10radix_sort31DeviceRadixSortSingleTileKernelINS1_5radix10policy_hubIiNS0_8NullTypeEyE10Policy1000ELNS0_9SortOrderE0EiS6_yNS1_21identity_decomposer_tEEEvPKT1_PSB_PKT2_PSF_T3_iiT4_,(.L_x_234 - _ZN3cub18CUB_300001_SM_10006detail10radix_sort31DeviceRadixSortSingleTileKernelINS1_5radix10policy_hubIiNS0_8NullTypeEyE10Policy1000ELNS0_9SortOrderE0EiS6_yNS1_21identity_decomposer_tEEEvPKT1_PSB_PKT2_PSF_T3_iiT4_)
        .other          _ZN3cub18CUB_300001_SM_10006detail10radix_sort31DeviceRadixSortSingleTileKernelINS1_5radix10policy_hubIiNS0_8NullTypeEyE10Policy1000ELNS0_9SortOrderE0EiS6_yNS1_21identity_decomposer_tEEEvPKT1_PSB_PKT2_PSF_T3_iiT4_,@"STO_CUDA_ENTRY STV_DEFAULT"
_ZN3cub18CUB_300001_SM_10006detail10radix_sort31DeviceRadixSortSingleTileKernelINS1_5radix10policy_hubIiNS0_8NullTypeEyE10Policy1000ELNS0_9SortOrderE0EiS6_yNS1_21identity_decomposer_tEEEvPKT1_PSB_PKT2_PSF_T3_iiT4_:
.text._ZN3cub18CUB_300001_SM_10006detail10radix_sort31DeviceRadixSortSingleTileKernelINS1_5radix10policy_hubIiNS0_8NullTypeEyE10Policy1000ELNS0_9SortOrderE0EiS6_yNS1_21identity_decomposer_tEEEvPKT1_PSB_PKT2_PSF_T3_iiT4_:
[----:B------:R-:W-:Y:S01]  /*0000*/  LDC R1, c[0x0][0x37c] ;  /* 0x0000df00ff017b82 */ /* 0x000fe20000000800 */
[----:B------:R-:W0:Y:S01]  /*0010*/  S2R R0, SR_TID.X ;  /* 0x0000000000007919 */ /* 0x000e220000002100 */
[----:B------:R-:W1:Y:S06]  /*0020*/  LDCU UR4, c[0x0][0x3a0] ;  /* 0x00007400ff0477ac */ /* 0x000e6c0008000800 */
[----:B------:R-:W2:Y:S01]  /*0030*/  LDC.64 R4, c[0x0][0x380] ;  /* 0x0000e000ff047b82 */ /* 0x000ea20000000a00 */
[----:B------:R-:W3:Y:S01]  /*0040*/  LDCU.64 UR8, c[0x0][0x358] ;  /* 0x00006b00ff0877ac */ /* 0x000ee20008000a00 */
[----:B------:R-:W-:-:S02]  /*0050*/  IMAD.MOV.U32 R13, RZ, RZ, -0x1 ;  /* 0xffffffffff0d7424 */ /* 0x000fc400078e00ff */
[----:B------:R-:W-:Y:S02]  /*0060*/  IMAD.MOV.U32 R14, RZ, RZ, -0x1 ;  /* 0xffffffffff0e7424 */ /* 0x000fe400078e00ff */
[----:B------:R-:W-:Y:S02]  /*0070*/  IMAD.MOV.U32 R20, RZ, RZ, -0x1 ;  /* 0xffffffffff147424 */ /* 0x000fe400078e00ff */
[----:B------:R-:W-:Y:S01]  /*0080*/  IMAD.MOV.U32 R21, RZ, RZ, -0x1 ;  /* 0xffffffffff157424 */ /* 0x000fe200078e00ff */
[----:B------:R-:W4:Y:S01]  /*0090*/  S2UR UR6, SR_CgaCtaId ;  /* 0x00000000000679c3 */ /* 0x000f220000008800 */
[----:B------:R-:W2:Y:S01]  /*00a0*/  S2R R23, SR_LANEID ;  /* 0x0000000000177919 */ /* 0x000ea20000000000 */
[----:B------:R-:W-:Y:S01]  /*00b0*/  IMAD.MOV.U32 R25, RZ, RZ, -0x1 ;  /* 0xffffffffff197424 */ /* 0x000fe200078e00ff */
[----:B------:R-:W1:Y:S01]  /*00c0*/  LDCU UR10, c[0x0][0x3ac] ;  /* 0x00007580ff0a77ac */ /* 0x000e620008000800 */
[----:B0-----:R-:W-:-:S04]  /*00d0*/  IMAD R7, R0, 0x13, RZ ;  /* 0x0000001300077824 */ /* 0x001fc800078e02ff */
[C---:B------:R-:W-:Y:S01]  /*00e0*/  VIADD R2, R7.reuse, 0x1 ;  /* 0x0000000107027836 */ /* 0x040fe20000000000 */
[C---:B-1----:R-:W-:Y:S01]  /*00f0*/  ISETP.GE.AND P1, PT, R7.reuse, UR4, PT ;  /* 0x0000000407007c0c */ /* 0x042fe2000bf26270 */
[----:B--2---:R-:W-:-:S03]  /*0100*/  IMAD.WIDE.U32 R4, R7, 0x4, R4 ;  /* 0x0000000407047825 */ /* 0x004fc600078e0004 */
[----:B------:R-:W-:Y:S01]  /*0110*/  ISETP.GE.AND P2, PT, R2, UR4, PT ;  /* 0x0000000402007c0c */ /* 0x000fe2000bf46270 */
[C---:B------:R-:W-:Y:S02]  /*0120*/  VIADD R2, R7.reuse, 0x2 ;  /* 0x0000000207027836 */ /* 0x040fe40000000000 */
[----:B------:R-:W-:-:S03]  /*0130*/  VIADD R3, R7, 0x3 ;  /* 0x0000000307037836 */ /* 0x000fc60000000000 */
[----:B------:R-:W-:Y:S01]  /*0140*/  ISETP.GE.AND P3, PT, R2, UR4, PT ;  /* 0x0000000402007c0c */ /* 0x000fe2000bf66270 */
[----:B------:R-:W-:Y:S01]  /*0150*/  VIADD R2, R7, 0x4 ;  /* 0x0000000407027836 */ /* 0x000fe20000000000 */
[----:B------:R-:W-:Y:S01]  /*0160*/  ISETP.GE.AND P4, PT, R3, UR4, PT ;  /* 0x0000000403007c0c */ /* 0x000fe2000bf86270 */
[----:B---3--:R-:W2:Y:S03]  /*0170*/  @!P1 LDG.E R12, desc[UR8][R4.64] ;  /* 0x00000008040c9981 */ /* 0x008ea6000c1e1900 */
[----:B------:R-:W-:Y:S01]  /*0180*/  ISETP.GE.AND P5, PT, R2, UR4, PT ;  /* 0x0000000402007c0c */ /* 0x000fe2000bfa6270 */
[----:B------:R-:W3:Y:S06]  /*0190*/  @!P2 LDG.E R6, desc[UR8][R4.64+0x4] ;  /* 0x000004080406a981 */ /* 0x000eec000c1e1900 */
[----:B------:R-:W5:Y:S04]  /*01a0*/  @!P3 LDG.E R8, desc[UR8][R4.64+0x8] ;  /* 0x000008080408b981 */ /* 0x000f68000c1e1900 */
[----:B------:R-:W4:Y:S04]  /*01b0*/  @!P4 LDG.E R9, desc[UR8][R4.64+0xc] ;  /* 0x00000c080409c981 */ /* 0x000f28000c1e1900 */
[----:B------:R-:W4:Y:S01]  /*01c0*/  @!P5 LDG.E R10, desc[UR8][R4.64+0x10] ;  /* 0x00001008040ad981 */ /* 0x000f22000c1e1900 */
[----:B------:R-:W-:-:S02]  /*01d0*/  VIADD R2, R7, 0x5 ;  /* 0x0000000507027836 */ /* 0x000fc40000000000 */
[C---:B------:R-:W-:Y:S02]  /*01e0*/  VIADD R11, R7.reuse, 0x7 ;  /* 0x00000007070b7836 */ /* 0x040fe40000000000 */
[----:B------:R-:W-:Y:S01]  /*01f0*/  VIADD R3, R7, 0x6 ;  /* 0x0000000607037836 */ /* 0x000fe20000000000 */
[----:B------:R-:W-:Y:S01]  /*0200*/  ISETP.GE.AND P6, PT, R2, UR4, PT ;  /* 0x0000000402007c0c */ /* 0x000fe2000bfc6270 */
[----:B------:R-:W-:-:S03]  /*0210*/  IMAD.MOV.U32 R2, RZ, RZ, -0x1 ;  /* 0xffffffffff027424 */ /* 0x000fc600078e00ff */
[----:B------:R-:W-:Y:S01]  /*0220*/  ISETP.GE.AND P0, PT, R3, UR4, PT ;  /* 0x0000000403007c0c */ /* 0x000fe2000bf06270 */
[----:B------:R-:W-:Y:S02]  /*0230*/  IMAD.MOV.U32 R3, RZ, RZ, -0x1 ;  /* 0xffffffffff037424 */ /* 0x000fe400078e00ff */
[----:B------:R-:W-:-:S06]  /*0240*/  VIADD R15, R7, 0xb ;  /* 0x0000000b070f7836 */ /* 0x000fcc0000000000 */
[----:B------:R-:W4:Y:S01]  /*0250*/  @!P6 LDG.E R17, desc[UR8][R4.64+0x14] ;  /* 0x000014080411e981 */ /* 0x000f22000c1e1900 */
[----:B--2---:R-:W-:Y:S01]  /*0260*/  @!P1 LOP3.LUT R2, R12, 0x80000000, RZ, 0x3c, !PT ;  /* 0x800000000c029812 */ /* 0x004fe200078e3cff */
[----:B------:R-:W-:Y:S01]  /*0270*/  IMAD.MOV.U32 R12, RZ, RZ, -0x1 ;  /* 0xffffffffff0c7424 */ /* 0x000fe200078e00ff */
[----:B------:R-:W-:Y:S01]  /*0280*/  ISETP.GE.AND P1, PT, R11, UR4, PT ;  /* 0x000000040b007c0c */ /* 0x000fe2000bf26270 */
[C---:B------:R-:W-:Y:S01]  /*0290*/  VIADD R11, R7.reuse, 0x8 ;  /* 0x00000008070b7836 */ /* 0x040fe20000000000 */
[----:B---3--:R-:W-:Y:S01]  /*02a0*/  @!P2 LOP3.LUT R3, R6, 0x80000000, RZ, 0x3c, !PT ;  /* 0x800000000603a812 */ /* 0x008fe200078e3cff */
[----:B------:R-:W-:-:S03]  /*02b0*/  VIADD R6, R7, 0x9 ;  /* 0x0000000907067836 */ /* 0x000fc60000000000 */
[----:B------:R-:W-:Y:S01]  /*02c0*/  ISETP.GE.AND P2, PT, R11, UR4, PT ;  /* 0x000000040b007c0c */ /* 0x000fe2000bf46270 */
[----:B------:R-:W-:Y:S01]  /*02d0*/  VIADD R11, R7, 0xa ;  /* 0x0000000a070b7836 */ /* 0x000fe20000000000 */
[----:B-----5:R-:W-:Y:S02]  /*02e0*/  @!P3 LOP3.LUT R12, R8, 0x80000000, RZ, 0x3c, !PT ;  /* 0x80000000080cb812 */ /* 0x020fe400078e3cff */
[----:B------:R-:W-:Y:S02]  /*02f0*/  ISETP.GE.AND P3, PT, R6, UR4, PT ;  /* 0x0000000406007c0c */ /* 0x000fe4000bf66270 */
[----:B----4-:R-:W-:Y:S01]  /*0300*/  @!P4 LOP3.LUT R13, R9, 0x80000000, RZ, 0x3c, !PT ;  /* 0x80000000090dc812 */ /* 0x010fe200078e3cff */
[----:B------:R-:W2:Y:S01]  /*0310*/  @!P0 LDG.E R6, desc[UR8][R4.64+0x18] ;  /* 0x0000180804068981 */ /* 0x000ea2000c1e1900 */
[----:B------:R-:W-:Y:S02]  /*0320*/  ISETP.GE.AND P4, PT, R11, UR4, PT ;  /* 0x000000040b007c0c */ /* 0x000fe4000bf86270 */
[----:B------:R-:W-:Y:S01]  /*0330*/  @!P5 LOP3.LUT R14, R10, 0x80000000, RZ, 0x3c, !PT ;  /* 0x800000000a0ed812 */ /* 0x000fe200078e3cff */
[----:B------:R-:W3:Y:S01]  /*0340*/  @!P1 LDG.E R8, desc[UR8][R4.64+0x1c] ;  /* 0x00001c0804089981 */ /* 0x000ee2000c1e1900 */
[----:B------:R-:W-:-:S03]  /*0350*/  ISETP.GE.AND P5, PT, R15, UR4, PT ;  /* 0x000000040f007c0c */ /* 0x000fc6000bfa6270 */
[----:B------:R-:W4:Y:S04]  /*0360*/  @!P2 LDG.E R9, desc[UR8][R4.64+0x20] ;  /* 0x000020080409a981 */ /* 0x000f28000c1e1900 */
[----:B------:R-:W5:Y:S04]  /*0370*/  @!P3 LDG.E R10, desc[UR8][R4.64+0x24] ;  /* 0x00002408040ab981 */ /* 0x000f68000c1e1900 */
[----:B------:R-:W5:Y:S04]  /*0380*/  @!P4 LDG.E R11, desc[UR8][R4.64+0x28] ;  /* 0x00002808040bc981 */ /* 0x000f68000c1e1900 */
[----:B------:R-:W5:Y:S01]  /*0390*/  @!P5 LDG.E R22, desc[UR8][R4.64+0x2c] ;  /* 0x00002c080416d981 */ /* 0x000f62000c1e1900 */
[----:B------:R-:W-:-:S02]  /*03a0*/  VIADD R16, R7, 0xc ;  /* 0x0000000c07107836 */ /* 0x000fc40000000000 */
[----:B------:R-:W-:Y:S01]  /*03b0*/  IMAD.MOV.U32 R15, RZ, RZ, -0x1 ;  /* 0xffffffffff0f7424 */ /* 0x000fe200078e00ff */
[----:B------:R-:W-:Y:S01]  /*03c0*/  @!P6 LOP3.LUT R15, R17, 0x80000000, RZ, 0x3c, !PT ;  /* 0x80000000110fe812 */ /* 0x000fe200078e3cff */
[C---:B------:R-:W-:Y:S01]  /*03d0*/  VIADD R18, R7.reuse, 0xd ;  /* 0x0000000d07127836 */ /* 0x040fe20000000000 */
[----:B------:R-:W-:Y:S01]  /*03e0*/  ISETP.GE.AND P6, PT, R16, UR4, PT ;  /* 0x0000000410007c0c */ /* 0x000fe2000bfc6270 */
[----:B------:R-:W-:Y:S02]  /*03f0*/  IMAD.MOV.U32 R16, RZ, RZ, -0x1 ;  /* 0xffffffffff107424 */ /* 0x000fe400078e00ff */
[----:B------:R-:W-:Y:S02]  /*0400*/  IMAD.MOV.U32 R17, RZ, RZ, -0x1 ;  /* 0xffffffffff117424 */ /* 0x000fe400078e00ff */
[----:B------:R-:W-:-:S08]  /*0410*/  VIADD R19, R7, 0xe ;  /* 0x0000000e07137836 */ /* 0x000fd00000000000 */
[----:B------:R-:W5:Y:S01]  /*0420*/  @!P6 LDG.E R24, desc[UR8][R4.64+0x30] ;  /* 0x000030080418e981 */ /* 0x000f62000c1e1900 */
[----:B--2---:R-:W-:Y:S01]  /*0430*/  @!P0 LOP3.LUT R16, R6, 0x80000000, RZ, 0x3c, !PT ;  /* 0x8000000006108812 */ /* 0x004fe200078e3cff */
[C---:B------:R-:W-:Y:S01]  /*0440*/  VIADD R6, R7.reuse, 0xf ;  /* 0x0000000f07067836 */ /* 0x040fe20000000000 */
[----:B------:R-:W-:Y:S01]  /*0450*/  ISETP.GE.AND P0, PT, R18, UR4, PT ;  /* 0x0000000412007c0c */ /* 0x000fe2000bf06270 */
[----:B------:R-:W-:Y:S01]  /*0460*/  IMAD.MOV.U32 R18, RZ, RZ, -0x1 ;  /* 0xffffffffff127424 */ /* 0x000fe200078e00ff */
[----:B---3--:R-:W-:Y:S01]  /*0470*/  @!P1 LOP3.LUT R17, R8, 0x80000000, RZ, 0x3c, !PT ;  /* 0x8000000008119812 */ /* 0x008fe200078e3cff */
[----:B------:R-:W-:Y:S01]  /*0480*/  VIADD R8, R7, 0x10 ;  /* 0x0000001007087836 */ /* 0x000fe20000000000 */
[----:B----4-:R-:W-:Y:S02]  /*0490*/  @!P2 LOP3.LUT R18, R9, 0x80000000, RZ, 0x3c, !PT ;  /* 0x800000000912a812 */ /* 0x010fe400078e3cff */
[----:B------:R-:W-:Y:S01]  /*04a0*/  ISETP.GE.AND P2, PT, R6, UR4, PT ;  /* 0x0000000406007c0c */ /* 0x000fe2000bf46270 */
[----:B------:R-:W-:-:S02]  /*04b0*/  VIADD R6, R7, 0x11 ;  /* 0x0000001107067836 */ /* 0x000fc40000000000 */
[----:B------:R-:W-:Y:S01]  /*04c0*/  VIADD R7, R7, 0x12 ;  /* 0x0000001207077836 */ /* 0x000fe20000000000 */
[----:B------:R-:W-:Y:S01]  /*04d0*/  ISETP.GE.AND P1, PT, R19, UR4, PT ;  /* 0x0000000413007c0c */ /* 0x000fe2000bf26270 */
[----:B------:R-:W-:Y:S01]  /*04e0*/  IMAD.MOV.U32 R19, RZ, RZ, -0x1 ;  /* 0xffffffffff137424 */ /* 0x000fe200078e00ff */
[----:B-----5:R-:W-:Y:S02]  /*04f0*/  @!P3 LOP3.LUT R19, R10, 0x80000000, RZ, 0x3c, !PT ;  /* 0x800000000a13b812 */ /* 0x020fe400078e3cff */
[----:B------:R-:W-:Y:S02]  /*0500*/  @!P4 LOP3.LUT R20, R11, 0x80000000, RZ, 0x3c, !PT ;  /* 0x800000000b14c812 */ /* 0x000fe400078e3cff */
[----:B------:R-:W-:Y:S02]  /*0510*/  @!P5 LOP3.LUT R21, R22, 0x80000000, RZ, 0x3c, !PT ;  /* 0x800000001615d812 */ /* 0x000fe400078e3cff */
[----:B------:R-:W-:Y:S02]  /*0520*/  ISETP.GE.AND P3, PT, R8, UR4, PT ;  /* 0x0000000408007c0c */ /* 0x000fe4000bf66270 */
[----:B------:R-:W-:Y:S01]  /*0530*/  ISETP.GE.AND P4, PT, R6, UR4, PT ;  /* 0x0000000406007c0c */ /* 0x000fe2000bf86270 */
[----:B------:R-:W2:Y:S01]  /*0540*/  @!P2 LDG.E R8, desc[UR8][R4.64+0x3c] ;  /* 0x00003c080408a981 */ /* 0x000ea2000c1e1900 */
[----:B------:R-:W-:Y:S01]  /*0550*/  ISETP.GE.AND P5, PT, R7, UR4, PT ;  /* 0x0000000407007c0c */ /* 0x000fe2000bfa6270 */
[----:B------:R-:W0:Y:S02]  /*0560*/  LDCU.64 UR4, c[0x0][0x3a8] ;  /* 0x00007500ff0477ac */ /* 0x000e240008000a00 */
[----:B------:R-:W3:Y:S04]  /*0570*/  @!P0 LDG.E R6, desc[UR8][R4.64+0x34] ;  /* 0x0000340804068981 */ /* 0x000ee8000c1e1900 */
[----:B------:R-:W4:Y:S04]  /*0580*/  @!P1 LDG.E R7, desc[UR8][R4.64+0x38] ;  /* 0x0000380804079981 */ /* 0x000f28000c1e1900 */
[----:B------:R-:W5:Y:S04]  /*0590*/  @!P3 LDG.E R9, desc[UR8][R4.64+0x40] ;  /* 0x000040080409b981 */ /* 0x000f68000c1e1900 */
[----:B------:R-:W5:Y:S04]  /*05a0*/  @!P4 LDG.E R10, desc[UR8][R4.64+0x44] ;  /* 0x00004408040ac981 */ /* 0x000f68000c1e1900 */
[----:B------:R-:W5:Y:S01]  /*05b0*/  @!P5 LDG.E R11, desc[UR8][R4.64+0x48] ;  /* 0x00004808040bd981 */ /* 0x000f62000c1e1900 */
[----:B0-----:R-:W-:-:S02]  /*05c0*/  UIADD3 UR7, UPT, UPT, UR4, 0x6, URZ ;  /* 0x0000000604077890 */ /* 0x001fc4000fffe0ff */
[----:B------:R-:W-:-:S03]  /*05d0*/  UIADD3 UR5, UPT, UPT, -UR4, UR5, URZ ;  /* 0x0000000504057290 */ /* 0x000fc6000fffe1ff */
[----:B------:R-:W-:Y:S02]  /*05e0*/  UMOV UR4, 0x400 ;  /* 0x0000040000047882 */ /* 0x000fe40000000000 */
[----:B------:R-:W-:Y:S01]  /*05f0*/  ULEA UR4, UR6, UR4, 0x18 ;  /* 0x0000000406047291 */ /* 0x000fe2000f8ec0ff */
[----:B------:R-:W-:-:S05]  /*0600*/  SHF.R.U32.HI R105, RZ, 0x5, R0 ;  /* 0x00000005ff697819 */ /* 0x000fca0000011600 */
[----:B------:R-:W-:Y:S01]  /*0610*/  LEA R29, R0, UR4, 0x2 ;  /* 0x00000004001d7c11 */ /* 0x000fe2000f8e10ff */
[----:B------:R-:W-:Y:S01]  /*0620*/  IMAD.MOV.U32 R22, RZ, RZ, -0x1 ;  /* 0xffffffffff167424 */ /* 0x000fe200078e00ff */
[----:B------:R-:W-:-:S03]  /*0630*/  @!P6 LOP3.LUT R22, R24, 0x80000000, RZ, 0x3c, !PT ;  /* 0x800000001816e812 */ /* 0x000fc600078e3cff */
[----:B------:R-:W-:Y:S01]  /*0640*/  IMAD R31, R0, 0x80, R29 ;  /* 0x00000080001f7824 */ /* 0x000fe200078e021d */
[----:B------:R-:W-:Y:S01]  /*0650*/  LEA R32, R105, UR4, 0x2 ;  /* 0x0000000469207c11 */ /* 0x000fe2000f8e10ff */
[----:B------:R-:W-:Y:S02]  /*0660*/  IMAD.MOV.U32 R24, RZ, RZ, -0x1 ;  /* 0xffffffffff187424 */ /* 0x000fe400078e00ff */
[----:B------:R-:W-:Y:S02]  /*0670*/  IMAD.MOV.U32 R26, RZ, RZ, -0x1 ;  /* 0xffffffffff1a7424 */ /* 0x000fe400078e00ff */
[----:B------:R-:W-:Y:S02]  /*0680*/  IMAD.MOV.U32 R27, RZ, RZ, -0x1 ;  /* 0xffffffffff1b7424 */ /* 0x000fe400078e00ff */
[----:B------:R-:W-:Y:S02]  /*0690*/  IMAD.MOV.U32 R28, RZ, RZ, -0x1 ;  /* 0xffffffffff1c7424 */ /* 0x000fe400078e00ff */
[----:B------:R-:W-:-:S02]  /*06a0*/  IMAD.MOV.U32 R30, RZ, RZ, -0x1 ;  /* 0xffffffffff1e7424 */ /* 0x000fc400078e00ff */
[----:B------:R-:W-:Y:S01]  /*06b0*/  IMAD R33, R0, -0x38, R31 ;  /* 0xffffffc800217824 */ /* 0x000fe200078e021f */
[----:B------:R-:W-:Y:S01]  /*06c0*/  BAR.SYNC.DEFER_BLOCKING 0x0 ;  /* 0x0000000000007b1d */ /* 0x000fe20000010000 */
[----:B--2---:R-:W-:Y:S02]  /*06d0*/  @!P2 LOP3.LUT R26, R8, 0x80000000, RZ, 0x3c, !PT ;  /* 0x80000000081aa812 */ /* 0x004fe400078e3cff */
[----:B---3--:R-:W-:Y:S02]  /*06e0*/  @!P0 LOP3.LUT R24, R6, 0x80000000, RZ, 0x3c, !PT ;  /* 0x8000000006188812 */ /* 0x008fe400078e3cff */
[----:B----4-:R-:W-:Y:S02]  /*06f0*/  @!P1 LOP3.LUT R25, R7, 0x80000000, RZ, 0x3c, !PT ;  /* 0x8000000007199812 */ /* 0x010fe400078e3cff */
[----:B-----5:R-:W-:Y:S02]  /*0700*/  @!P3 LOP3.LUT R27, R9, 0x80000000, RZ, 0x3c, !PT ;  /* 0x80000000091bb812 */ /* 0x020fe400078e3cff */
[----:B------:R-:W-:-:S02]  /*0710*/  @!P4 LOP3.LUT R28, R10, 0x80000000, RZ, 0x3c, !PT ;  /* 0x800000000a1cc812 */ /* 0x000fc400078e3cff */
[----:B------:R-:W-:-:S07]  /*0720*/  @!P5 LOP3.LUT R30, R11, 0x80000000, RZ, 0x3c, !PT ;  /* 0x800000000b1ed812 */ /* 0x000fce00078e3cff */
.L_x_220:
[----:B------:R-:W-:Y:S01]  /*0730*/  UISETP.LT.AND UP0, UPT, UR5, 0x6, UPT ;  /* 0x000000060500788c */ /* 0x000fe2000bf01270 */
[----:B------:R-:W-:Y:S01]  /*0740*/  STS [R29], RZ ;  /* 0x000000ff1d007388 */ /* 0x000fe20000000800 */
[----:B------:R-:W-:Y:S01]  /*0750*/  UIADD3 UR6, UPT, UPT, UR7, -0x6, URZ ;  /* 0xfffffffa07067890 */ /* 0x000fe2000fffe0ff */
[----:B------:R-:W-:Y:S01]  /*0760*/  ISETP.NE.AND P1, PT, R23, 0x1f, PT ;  /* 0x0000001f1700780c */ /* 0x000fe20003f25270 */
[----:B------:R-:W-:Y:S01]  /*0770*/  USEL UR4, UR5, 0x6, UP0 ;  /* 0x0000000605047887 */ /* 0x000fe20008000000 */
[----:B------:R-:W-:Y:S01]  /*0780*/  STS [R29+0x400], RZ ;  /* 0x000400ff1d007388 */ /* 0x000fe20000000800 */
[C---:B------:R-:W-:Y:S01]  /*0790*/  ISETP.NE.AND P2, PT, R105.reuse, 0x6, PT ;  /* 0x000000066900780c */ /* 0x040fe20003f45270 */
[----:B------:R-:W-:Y:S01]  /*07a0*/  UISETP.GE.AND UP0, UPT, UR7, UR10, UPT ;  /* 0x0000000a0700728c */ /* 0x000fe2000bf06270 */
[----:B0-2---:R-:W-:Y:S01]  /*07b0*/  SHF.R.U32.HI R4, RZ, UR6, R2 ;  /* 0x00000006ff047c19 */ /* 0x005fe20008011602 */
[----:B------:R-:W-:Y:S01]  /*07c0*/  UBMSK UR4, URZ, UR4 ;  /* 0x00000004ff04729b */ /* 0x000fe20008000000 */
[----:B------:R-:W-:Y:S01]  /*07d0*/  STS [R29+0x800], RZ ;  /* 0x000800ff1d007388 */ /* 0x000fe20000000800 */
[----:B------:R-:W-:-:S03]  /*07e0*/  ISETP.NE.AND P3, PT, R105, 0x7, PT ;  /* 0x000000076900780c */ /* 0x000fc60003f65270 */
[----:B------:R-:W-:Y:S01]  /*07f0*/  STS [R29+0xc00], RZ ;  /* 0x000c00ff1d007388 */ /* 0x000fe20000000800 */
[----:B------:R-:W-:-:S03]  /*0800*/  LOP3.LUT R4, R4, UR4, RZ, 0xc0, !PT ;  /* 0x0000000404047c12 */ /* 0x000fc6000f8ec0ff */
[----:B------:R-:W-:Y:S02]  /*0810*/  STS [R29+0x1000], RZ ;  /* 0x001000ff1d007388 */ /* 0x000fe40000000800 */
[----:B------:R-:W-:Y:S01]  /*0820*/  IMAD.SHL.U32 R5, R4, 0x400, RZ ;  /* 0x0000040004057824 */ /* 0x000fe200078e00ff */
[----:B------:R-:W-:Y:S01]  /*0830*/  SHF.R.U32.HI R4, RZ, 0x4, R4 ;  /* 0x00000004ff047819 */ /* 0x000fe20000011604 */
[----:B------:R-:W-:Y:S03]  /*0840*/  STS [R29+0x1400], RZ ;  /* 0x001400ff1d007388 */ /* 0x000fe60000000800 */
[----:B------:R-:W-:Y:S01]  /*0850*/  LOP3.LUT R36, R5, 0x7c00, RZ, 0xc0, !PT ;  /* 0x00007c0005247812 */ /* 0x000fe200078ec0ff */
[----:B------:R-:W-:Y:S01]  /*0860*/  STS [R29+0x1800], RZ ;  /* 0x001800ff1d007388 */ /* 0x000fe20000000800 */
[----:B------:R-:W-:-:S03]  /*0870*/  LOP3.LUT R4, R4, 0xffffffe, RZ, 0xc0, !PT ;  /* 0x0ffffffe04047812 */ /* 0x000fc600078ec0ff */
[----:B------:R-:W-:Y:S01]  /*0880*/  STS [R29+0x1c00], RZ ;  /* 0x001c00ff1d007388 */ /* 0x000fe20000000800 */
[----:B------:R-:W-:Y:S02]  /*0890*/  IADD3 R36, PT, PT, R4, R29, R36 ;  /* 0x0000001d04247210 */ /* 0x000fe40007ffe024 */
[----:B------:R-:W-:Y:S01]  /*08a0*/  SHF.R.U32.HI R4, RZ, UR6, R3 ;  /* 0x00000006ff047c19 */ /* 0x000fe20008011603 */
[----:B------:R-:W-:Y:S03]  /*08b0*/  STS [R29+0x2000], RZ ;  /* 0x002000ff1d007388 */ /* 0x000fe60000000800 */
[----:B------:R-:W-:Y:S01]  /*08c0*/  LOP3.LUT R4, R4, UR4, RZ, 0xc0, !PT ;  /* 0x0000000404047c12 */ /* 0x000fe2000f8ec0ff */
[----:B------:R-:W-:Y:S03]  /*08d0*/  STS [R29+0x2400], RZ ;  /* 0x002400ff1d007388 */ /* 0x000fe60000000800 */
[----:B------:R-:W-:Y:S01]  /*08e0*/  SHF.R.U32.HI R6, RZ, 0x4, R4 ;  /* 0x00000004ff067819 */ /* 0x000fe20000011604 */
[----:B------:R-:W-:Y:S01]  /*08f0*/  STS [R29+0x2800], RZ ;  /* 0x002800ff1d007388 */ /* 0x000fe20000000800 */
[----:B------:R-:W-:-:S02]  /*0900*/  IMAD.SHL.U32 R5, R4, 0x400, RZ ;  /* 0x0000040004057824 */ /* 0x000fc400078e00ff */
[----:B------:R-:W-:Y:S01]  /*0910*/  LOP3.LUT R6, R6, 0xffffffe, RZ, 0xc0, !PT ;  /* 0x0ffffffe06067812 */ /* 0x000fe200078ec0ff */
[----:B------:R-:W-:Y:S02]  /*0920*/  STS [R29+0x2c00], RZ ;  /* 0x002c00ff1d007388 */ /* 0x000fe40000000800 */
[----:B------:R-:W-:Y:S02]  /*0930*/  LOP3.LUT R4, R5, 0x7c00, RZ, 0xc0, !PT ;  /* 0x00007c0005047812 */ /* 0x000fe400078ec0ff */
[----:B------:R-:W-:Y:S02]  /*0940*/  STS [R29+0x3000], RZ ;  /* 0x003000ff1d007388 */ /* 0x000fe40000000800 */
[----:B------:R-:W-:Y:S02]  /*0950*/  IADD3 R37, PT, PT, R6, R29, R4 ;  /* 0x0000001d06257210 */ /* 0x000fe40007ffe004 */
[----:B------:R-:W-:Y:S01]  /*0960*/  STS [R29+0x3400], RZ ;  /* 0x003400ff1d007388 */ /* 0x000fe20000000800 */
[----:B------:R-:W-:-:S03]  /*0970*/  SHF.R.U32.HI R4, RZ, UR6, R12 ;  /* 0x00000006ff047c19 */ /* 0x000fc6000801160c */
        /* <DEDUP_REMOVED lines=10> */
[----:B------:R-:W-:-:S03]  /*0a20*/  IADD3 R39, PT, PT, R39, R29, R6 ;  /* 0x0000001d27277210 */ /* 0x000fc60007ffe006 */
[----:B------:R-:W-:Y:S04]  /*0a30*/  STS [R29+0x4c00], RZ ;  /* 0x004c00ff1d007388 */ /* 0x000fe80000000800 */
        /* <DEDUP_REMOVED lines=13> */
[----:B------:R-:W0:Y:S02]  /*0b10*/  LDS.U16 R34, [R36] ;  /* 0x0000000024227984 */ /* 0x000e240000000400 */
[----:B0-----:R-:W-:-:S05]  /*0b20*/  VIADD R5, R34, 0x1 ;  /* 0x0000000122057836 */ /* 0x001fca0000000000 */
[----:B------:R0:W-:Y:S04]  /*0b30*/  STS.U16 [R36], R5 ;  /* 0x0000000524007388 */ /* 0x0001e80000000400 */
[----:B------:R-:W1:Y:S01]  /*0b40*/  LDS.U16 R38, [R37] ;  /* 0x0000000025267984 */ /* 0x000e620000000400 */
[----:B0-----:R-:W-:-:S04]  /*0b50*/  SHF.R.U32.HI R5, RZ, UR6, R13 ;  /* 0x00000006ff057c19 */ /* 0x001fc8000801160d */
[----:B------:R-:W-:-:S05]  /*0b60*/  LOP3.LUT R5, R5, UR4, RZ, 0xc0, !PT ;  /* 0x0000000405057c12 */ /* 0x000fca000f8ec0ff */
[----:B------:R-:W-:Y:S01]  /*0b70*/  IMAD.SHL.U32 R6, R5, 0x400, RZ ;  /* 0x0000040005067824 */ /* 0x000fe200078e00ff */
[----:B------:R-:W-:-:S04]  /*0b80*/  SHF.R.U32.HI R5, RZ, 0x4, R5 ;  /* 0x00000004ff057819 */ /* 0x000fc80000011605 */
[----:B------:R-:W-:Y:S02]  /*0b90*/  LOP3.LUT R8, R6, 0x7c00, RZ, 0xc0, !PT ;  /* 0x00007c0006087812 */ /* 0x000fe400078ec0ff */
[----:B------:R-:W-:-:S04]  /*0ba0*/  LOP3.LUT R5, R5, 0xffffffe, RZ, 0xc0, !PT ;  /* 0x0ffffffe05057812 */ /* 0x000fc800078ec0ff */
[----:B------:R-:W-:Y:S01]  /*0bb0*/  IADD3 R41, PT, PT, R5, R29, R8 ;  /* 0x0000001d05297210 */ /* 0x000fe20007ffe008 */
[----:B-1----:R-:W-:-:S05]  /*0bc0*/  VIADD R4, R38, 0x1 ;  /* 0x0000000126047836 */ /* 0x002fca0000000000 */
[----:B------:R0:W-:Y:S04]  /*0bd0*/  STS.U16 [R37], R4 ;  /* 0x0000000425007388 */ /* 0x0001e80000000400 */
[----:B------:R-:W1:Y:S01]  /*0be0*/  LDS.U16 R40, [R39] ;  /* 0x0000000027287984 */ /* 0x000e620000000400 */
[----:B0-----:R-:W-:-:S04]  /*0bf0*/  SHF.R.U32.HI R4, RZ, UR6, R14 ;  /* 0x00000006ff047c19 */ /* 0x001fc8000801160e */
[----:B------:R-:W-:-:S05]  /*0c00*/  LOP3.LUT R4, R4, UR4, RZ, 0xc0, !PT ;  /* 0x0000000404047c12 */ /* 0x000fca000f8ec0ff */
[----:B------:R-:W-:Y:S01]  /*0c10*/  IMAD.SHL.U32 R5, R4, 0x400, RZ ;  /* 0x0000040004057824 */ /* 0x000fe200078e00ff */
[----:B------:R-:W-:-:S04]  /*0c20*/  SHF.R.U32.HI R4, RZ, 0x4, R4 ;  /* 0x00000004ff047819 */ /* 0x000fc80000011604 */
[----:B------:R-:W-:Y:S02]  /*0c30*/  LOP3.LUT R8, R5, 0x7c00, RZ, 0xc0, !PT ;  /* 0x00007c0005087812 */ /* 0x000fe400078ec0ff */
[----:B------:R-:W-:Y:S02]  /*0c40*/  LOP3.LUT R43, R4, 0xffffffe, RZ, 0xc0, !PT ;  /* 0x0ffffffe042b7812 */ /* 0x000fe400078ec0ff */
[----:B------:R-:W-:Y:S02]  /*0c50*/  SHF.R.U32.HI R5, RZ, UR6, R15 ;  /* 0x00000006ff057c19 */ /* 0x000fe4000801160f */
[----:B------:R-:W-:Y:S02]  /*0c60*/  IADD3 R43, PT, PT, R43, R29, R8 ;  /* 0x0000001d2b2b7210 */ /* 0x000fe40007ffe008 */
[----:B------:R-:W-:Y:S01]  /*0c70*/  LOP3.LUT R5, R5, UR4, RZ, 0xc0, !PT ;  /* 0x0000000405057c12 */ /* 0x000fe2000f8ec0ff */
[----:B-1----:R-:W-:-:S05]  /*0c80*/  VIADD R6, R40, 0x1 ;  /* 0x0000000128067836 */ /* 0x002fca0000000000 */
[----:B------:R0:W-:Y:S04]  /*0c90*/  STS.U16 [R39], R6 ;  /* 0x0000000627007388 */ /* 0x0001e80000000400 */
[----:B------:R-:W1:Y:S01]  /*0ca0*/  LDS.U16 R42, [R41] ;  /* 0x00000000292a7984 */ /* 0x000e620000000400 */
[----:B0-----:R-:W-:Y:S01]  /*0cb0*/  IMAD.SHL.U32 R6, R5, 0x400, RZ ;  /* 0x0000040005067824 */ /* 0x001fe200078e00ff */
        /* <DEDUP_REMOVED lines=127> */
[----:B0-----:R-:W-:Y:S01]  /*14b0*/  SHF.R.U32.HI R4, RZ, UR6, R30 ;  /* 0x00000006ff047c19 */ /* 0x001fe2000801161e */
[----:B------:R-:W0:Y:S03]  /*14c0*/  S2UR UR6, SR_CgaCtaId ;  /* 0x00000000000679c3 */ /* 0x000e260000008800 */
[----:B------:R-:W-:Y:S01]  /*14d0*/  LOP3.LUT R4, R4, UR4, RZ, 0xc0, !PT ;  /* 0x0000000404047c12 */ /* 0x000fe2000f8ec0ff */
[----:B------:R-:W-:-:S04]  /*14e0*/  UMOV UR4, 0x400 ;  /* 0x0000040000047882 */ /* 0x000fc80000000000 */
[----:B------:R-:W-:Y:S01]  /*14f0*/  IMAD.SHL.U32 R5, R4, 0x400, RZ ;  /* 0x0000040004057824 */ /* 0x000fe200078e00ff */
[----:B------:R-:W-:-:S04]  /*1500*/  SHF.R.U32.HI R4, RZ, 0x4, R4 ;  /* 0x00000004ff047819 */ /* 0x000fc80000011604 */
[----:B------:R-:W-:Y:S02]  /*1510*/  LOP3.LUT R8, R5, 0x7c00, RZ, 0xc0, !PT ;  /* 0x00007c0005087812 */ /* 0x000fe400078ec0ff */
[----:B------:R-:W-:-:S04]  /*1520*/  LOP3.LUT R71, R4, 0xffffffe, RZ, 0xc0, !PT ;  /* 0x0ffffffe04477812 */ /* 0x000fc800078ec0ff */
[----:B------:R-:W-:Y:S01]  /*1530*/  IADD3 R71, PT, PT, R71, R29, R8 ;  /* 0x0000001d47477210 */ /* 0x000fe20007ffe008 */
[----:B0-----:R-:W-:Y:S01]  /*1540*/  ULEA UR4, UR6, UR4, 0x18 ;  /* 0x0000000406047291 */ /* 0x001fe2000f8ec0ff */
[----:B-1----:R-:W-:-:S05]  /*1550*/  VIADD R6, R68, 0x1 ;  /* 0x0000000144067836 */ /* 0x002fca0000000000 */
[----:B------:R-:W-:Y:S04]  /*1560*/  STS.U16 [R67], R6 ;  /* 0x0000000643007388 */ /* 0x000fe80000000400 */
[----:B------:R-:W0:Y:S02]  /*1570*/  LDS.U16 R70, [R69] ;  /* 0x0000000045467984 */ /* 0x000e240000000400 */
[----:B0-----:R-:W-:-:S05]  /*1580*/  VIADD R4, R70, 0x1 ;  /* 0x0000000146047836 */ /* 0x001fca0000000000 */
[----:B------:R-:W-:Y:S04]  /*1590*/  STS.U16 [R69], R4 ;  /* 0x0000000445007388 */ /* 0x000fe80000000400 */
[----:B------:R-:W0:Y:S02]  /*15a0*/  LDS.U16 R72, [R71] ;  /* 0x0000000047487984 */ /* 0x000e240000000400 */
[----:B0-----:R-:W-:-:S05]  /*15b0*/  VIADD R6, R72, 0x1 ;  /* 0x0000000148067836 */ /* 0x001fca0000000000 */
[----:B------:R-:W-:Y:S01]  /*15c0*/  STS.U16 [R71], R6 ;  /* 0x0000000647007388 */ /* 0x000fe20000000400 */
[----:B------:R-:W-:Y:S06]  /*15d0*/  BAR.SYNC.DEFER_BLOCKING 0x0 ;  /* 0x0000000000007b1d */ /* 0x000fec0000010000 */
[----:B------:R-:W-:Y:S04]  /*15e0*/  LDS R73, [R31] ;  /* 0x000000001f497984 */ /* 0x000fe80000000800 */
[----:B------:R-:W0:Y:S04]  /*15f0*/  LDS R74, [R31+0x4] ;  /* 0x000004001f4a7984 */ /* 0x000e280000000800 */
        /* <DEDUP_REMOVED lines=13> */
[----:B------:R-:W1:Y:S01]  /*16d0*/  LDS R86, [R31+0x34] ;  /* 0x000034001f567984 */ /* 0x000e620000000800 */
[----:B--2---:R-:W-:-:S03]  /*16e0*/  IMAD.IADD R76, R76, 0x1, R75 ;  /* 0x000000014c4c7824 */ /* 0x004fc600078e024b */
[----:B------:R-:W2:Y:S01]  /*16f0*/  LDS R87, [R31+0x38] ;  /* 0x000038001f577984 */ /* 0x000ea20000000800 */
[----:B---3--:R-:W-:-:S03]  /*1700*/  IMAD.IADD R77, R77, 0x1, R76 ;  /* 0x000000014d4d7824 */ /* 0x008fc600078e024c */
[----:B------:R-:W3:Y:S01]  /*1710*/  LDS R88, [R31+0x3c] ;  /* 0x00003c001f587984 */ /* 0x000ee20000000800 */
[----:B----4-:R-:W-:-:S03]  /*1720*/  IMAD.IADD R78, R78, 0x1, R77 ;  /* 0x000000014e4e7824 */ /* 0x010fc600078e024d */
[----:B------:R-:W4:Y:S01]  /*1730*/  LDS R89, [R31+0x40] ;  /* 0x000040001f597984 */ /* 0x000f220000000800 */
[----:B-----5:R-:W-:-:S03]  /*1740*/  IMAD.IADD R79, R79, 0x1, R78 ;  /* 0x000000014f4f7824 */ /* 0x020fc600078e024e */
[----:B------:R-:W5:Y:S01]  /*1750*/  LDS R90, [R31+0x44] ;  /* 0x000044001f5a7984 */ /* 0x000f620000000800 */
[----:B------:R-:W-:-:S03]  /*1760*/  IMAD.IADD R80, R80, 0x1, R79 ;  /* 0x0000000150507824 */ /* 0x000fc600078e024f */
        /* <DEDUP_REMOVED lines=29> */
[----:B------:R-:W-:-:S04]  /*1940*/  IMAD.IADD R95, R95, 0x1, R94 ;  /* 0x000000015f5f7824 */ /* 0x000fc800078e025e */
[----:B0-----:R-:W-:-:S04]  /*1950*/  IMAD.IADD R96, R96, 0x1, R95 ;  /* 0x0000000160607824 */ /* 0x001fc800078e025f */
[----:B-1----:R-:W-:-:S04]  /*1960*/  IMAD.IADD R97, R97, 0x1, R96 ;  /* 0x0000000161617824 */ /* 0x002fc800078e0260 */
[----:B--2---:R-:W-:-:S04]  /*1970*/  IMAD.IADD R98, R98, 0x1, R97 ;  /* 0x0000000162627824 */ /* 0x004fc800078e0261 */
[----:B---3--:R-:W-:-:S04]  /*1980*/  IMAD.IADD R99, R99, 0x1, R98 ;  /* 0x0000000163637824 */ /* 0x008fc800078e0262 */
[----:B----4-:R-:W-:-:S04]  /*1990*/  IMAD.IADD R100, R100, 0x1, R99 ;  /* 0x0000000164647824 */ /* 0x010fc800078e0263 */
[----:B-----5:R-:W-:-:S04]  /*19a0*/  IMAD.IADD R101, R101, 0x1, R100 ;  /* 0x0000000165657824 */ /* 0x020fc800078e0264 */
[----:B------:R-:W-:-:S04]  /*19b0*/  IMAD.IADD R102, R102, 0x1, R101 ;  /* 0x0000000166667824 */ /* 0x000fc800078e0265 */
[----:B------:R-:W-:-:S04]  /*19c0*/  IMAD.IADD R103, R103, 0x1, R102 ;  /* 0x0000000167677824 */ /* 0x000fc800078e0266 */
[----:B------:R-:W-:-:S04]  /*19d0*/  IMAD.IADD R104, R104, 0x1, R103 ;  /* 0x0000000168687824 */ /* 0x000fc800078e0267 */
[----:B------:R-:W-:-:S05]  /*19e0*/  IMAD.IADD R106, R5, 0x1, R104 ;  /* 0x00000001056a7824 */ /* 0x000fca00078e0268 */
        /* <DEDUP_REMOVED lines=8> */
[----:B------:R-:W0:Y:S02]  /*1a70*/  SHFL.UP P0, R107, R108, 0x10, RZ ;  /* 0x060000006c6b7989 */ /* 0x000e2400000000ff */
[----:B0-----:R-:W-:Y:S01]  /*1a80*/  @P0 IMAD.IADD R107, R108, 0x1, R107 ;  /* 0x000000016c6b0824 */ /* 0x001fe200078e026b */
[----:B------:R-:W-:-:S03]  /*1a90*/  ISETP.NE.AND P0, PT, R105, 0x1, PT ;  /* 0x000000016900780c */ /* 0x000fc60003f05270 */
[----:B------:R-:W-:Y:S01]  /*1aa0*/  IMAD.IADD R106, R107, 0x1, -R106 ;  /* 0x000000016b6a7824 */ /* 0x000fe200078e0a6a */
[----:B------:R-:W-:Y:S01]  /*1ab0*/  @!P1 STS [R32+0x8400], R107 ;  /* 0x0084006b20009388 */ /* 0x000fe20000000800 */
[----:B------:R-:W-:Y:S01]  /*1ac0*/  BAR.SYNC.DEFER_BLOCKING 0x0 ;  /* 0x0000000000007b1d */ /* 0x000fe20000010000 */
[----:B------:R-:W-:-:S05]  /*1ad0*/  ISETP.NE.AND P1, PT, R105, 0x4, PT ;  /* 0x000000046900780c */ /* 0x000fca0003f25270 */
[----:B------:R-:W0:Y:S04]  /*1ae0*/  LDS.128 R4, [UR4+0x8400] ;  /* 0x00840004ff047984 */ /* 0x000e280008000c00 */
[----:B------:R-:W1:Y:S01]  /*1af0*/  LDS.128 R8, [UR4+0x8410] ;  /* 0x00841004ff087984 */ /* 0x000e620008000c00 */
[C---:B0-----:R-:W-:Y:S01]  /*1b00*/  SEL R35, R4.reuse, R35, !P0 ;  /* 0x0000002304237207 */ /* 0x041fe20004000000 */
[----:B------:R-:W-:Y:S01]  /*1b10*/  IMAD.IADD R5, R4, 0x1, R5 ;  /* 0x0000000104057824 */ /* 0x000fe200078e0205 */
[----:B------:R-:W-:-:S03]  /*1b20*/  ISETP.NE.AND P0, PT, R105, 0x2, PT ;  /* 0x000000026900780c */ /* 0x000fc60003f05270 */
[----:B------:R-:W-:Y:S01]  /*1b30*/  IMAD.IADD R6, R6, 0x1, R5 ;  /* 0x0000000106067824 */ /* 0x000fe200078e0205 */
[----:B------:R-:W-:Y:S02]  /*1b40*/  SEL R35, R5, R35, !P0 ;  /* 0x0000002305237207 */ /* 0x000fe40004000000 */
[----:B------:R-:W-:Y:S01]  /*1b50*/  ISETP.NE.AND P0, PT, R105, 0x3, PT ;  /* 0x000000036900780c */ /* 0x000fe20003f05270 */
[----:B------:R-:W-:-:S03]  /*1b60*/  IMAD.IADD R7, R7, 0x1, R6 ;  /* 0x0000000107077824 */ /* 0x000fc600078e0206 */
[----:B------:R-:W-:Y:S01]  /*1b70*/  SEL R35, R6, R35, !P0 ;  /* 0x0000002306237207 */ /* 0x000fe20004000000 */
[----:B-1----:R-:W-:Y:S01]  /*1b80*/  IMAD.IADD R8, R7, 0x1, R8 ;  /* 0x0000000107087824 */ /* 0x002fe200078e0208 */
[----:B------:R-:W-:Y:S02]  /*1b90*/  ISETP.NE.AND P0, PT, R105, 0x5, PT ;  /* 0x000000056900780c */ /* 0x000fe40003f05270 */
[----:B------:R-:W-:Y:S01]  /*1ba0*/  SEL R35, R7, R35, !P1 ;  /* 0x0000002307237207 */ /* 0x000fe20004800000 */
[----:B------:R-:W-:Y:S01]  /*1bb0*/  IMAD.IADD R9, R9, 0x1, R8 ;  /* 0x0000000109097824 */ /* 0x000fe200078e0208 */
[----:B------:R-:W-:Y:S02]  /*1bc0*/  ISETP.NE.AND P1, PT, R23, RZ, PT ;  /* 0x000000ff1700720c */ /* 0x000fe40003f25270 */
[----:B------:R-:W-:Y:S01]  /*1bd0*/  SEL R35, R8, R35, !P0 ;  /* 0x0000002308237207 */ /* 0x000fe20004000000 */
[----:B------:R-:W-:Y:S01]  /*1be0*/  IMAD.IADD R10, R10, 0x1, R9 ;  /* 0x000000010a0a7824 */ /* 0x000fe200078e0209 */
[----:B------:R-:W-:-:S02]  /*1bf0*/  ISETP.GT.U32.AND P0, PT, R0, 0x1f, PT ;  /* 0x0000001f0000780c */ /* 0x000fc40003f04070 */
[----:B------:R-:W-:Y:S01]  /*1c00*/  SEL R35, R9, R35, !P2 ;  /* 0x0000002309237207 */ /* 0x000fe20005000000 */
[----:B------:R-:W-:Y:S01]  /*1c10*/  IMAD.IADD R11, R11, 0x1, R10 ;  /* 0x000000010b0b7824 */ /* 0x000fe200078e020a */
[----:B------:R-:W-:Y:S02]  /*1c20*/  ISETP.GT.U32.OR P2, PT, R0, 0x1f, P1 ;  /* 0x0000001f0000780c */ /* 0x000fe40000f44470 */
[----:B------:R-:W-:Y:S02]  /*1c30*/  SEL R4, R106, RZ, P1 ;  /* 0x000000ff6a047207 */ /* 0x000fe40000800000 */
[----:B------:R-:W-:-:S05]  /*1c40*/  SEL R35, R10, R35, !P3 ;  /* 0x000000230a237207 */ /* 0x000fca0005800000 */
[----:B------:R-:W-:Y:S01]  /*1c50*/  @P0 IMAD.IADD R106, R35, 0x1, R4 ;  /* 0x00000001236a0824 */ /* 0x000fe200078e0204 */
[----:B------:R-:W-:-:S03]  /*1c60*/  ISETP.NE.AND P0, PT, R0, RZ, PT ;  /* 0x000000ff0000720c */ /* 0x000fc60003f05270 */
[----:B------:R-:W-:-:S05]  /*1c70*/  @!P2 IMAD.U32 R106, R11, 0x10000, RZ ;  /* 0x000100000b6aa824 */ /* 0x000fca00078e00ff */
[----:B------:R-:W-:Y:S01]  /*1c80*/  @!P2 STS [UR4+0x8428], R106 ;  /* 0x0084286aff00a988 */ /* 0x000fe20008000804 */
[----:B------:R-:W-:Y:S06]  /*1c90*/  BAR.SYNC.DEFER_BLOCKING 0x0 ;  /* 0x0000000000007b1d */ /* 0x000fec0000010000 */
[----:B------:R-:W0:Y:S02]  /*1ca0*/  LDS R4, [UR4+0x8428] ;  /* 0x00842804ff047984 */ /* 0x000e240008000800 */
[----:B0-----:R-:W-:-:S05]  /*1cb0*/  SEL R5, R4, RZ, P0 ;  /* 0x000000ff04057207 */ /* 0x001fca0000000000 */
[----:B------:R-:W-:-:S04]  /*1cc0*/  IMAD.IADD R4, R5, 0x1, R106 ;  /* 0x0000000105047824 */ /* 0x000fc800078e026a */
[--C-:B------:R-:W-:Y:S01]  /*1cd0*/  IMAD.IADD R6, R73, 0x1, R4.reuse ;  /* 0x0000000149067824 */ /* 0x100fe200078e0204 */
[----:B------:R-:W-:Y:S01]  /*1ce0*/  STS [R31], R4 ;  /* 0x000000041f007388 */ /* 0x000fe20000000800 */
[--C-:B------:R-:W-:Y:S02]  /*1cf0*/  IMAD.IADD R74, R74, 0x1, R4.reuse ;  /* 0x000000014a4a7824 */ /* 0x100fe400078e0204 */
[--C-:B------:R-:W-:Y:S01]  /*1d00*/  IMAD.IADD R8, R75, 0x1, R4.reuse ;  /* 0x000000014b087824 */ /* 0x100fe200078e0204 */
[----:B------:R-:W-:Y:S01]  /*1d10*/  STS [R31+0x4], R6 ;  /* 0x000004061f007388 */ /* 0x000fe20000000800 */
[--C-:B------:R-:W-:Y:S02]  /*1d20*/  IMAD.IADD R76, R76, 0x1, R4.reuse ;  /* 0x000000014c4c7824 */ /* 0x100fe400078e0204 */
[--C-:B------:R-:W-:Y:S01]  /*1d30*/  IMAD.IADD R10, R77, 0x1, R4.reuse ;  /* 0x000000014d0a7824 */ /* 0x100fe200078e0204 */
[----:B------:R-:W-:Y:S01]  /*1d40*/  STS [R31+0x8], R74 ;  /* 0x0000084a1f007388 */ /* 0x000fe20000000800 */
[----:B------:R-:W-:-:S02]  /*1d50*/  IMAD.IADD R78, R78, 0x1, R4 ;  /* 0x000000014e4e7824 */ /* 0x000fc400078e0204 */
[--C-:B------:R-:W-:Y:S01]  /*1d60*/  IMAD.IADD R106, R79, 0x1, R4.reuse ;  /* 0x000000014f6a7824 */ /* 0x100fe200078e0204 */
[----:B------:R-:W-:Y:S01]  /*1d70*/  STS [R31+0xc], R8 ;  /* 0x00000c081f007388 */ /* 0x000fe20000000800 */
        /* <DEDUP_REMOVED lines=36> */
[----:B------:R-:W-:-:S03]  /*1fc0*/  IMAD.IADD R104, R104, 0x1, R4 ;  /* 0x0000000168687824 */ /* 0x000fc600078e0204 */
[----:B------:R-:W-:Y:S04]  /*1fd0*/  STS [R31+0x40], R88 ;  /* 0x000040581f007388 */ /* 0x000fe80000000800 */
        /* <DEDUP_REMOVED lines=15> */
[----:B------:R-:W-:Y:S01]  /*20d0*/  STS [R31+0x80], R104 ;  /* 0x000080681f007388 */ /* 0x000fe20000000800 */
[----:B------:R-:W-:Y:S06]  /*20e0*/  BAR.SYNC.DEFER_BLOCKING 0x0 ;  /* 0x0000000000007b1d */ /* 0x000fec0000010000 */
[----:B------:R-:W0:Y:S04]  /*20f0*/  LDS.U16 R5, [R36] ;  /* 0x0000000024057984 */ /* 0x000e280000000400 */
[----:B------:R-:W1:Y:S04]  /*2100*/  LDS.U16 R37, [R37] ;  /* 0x0000000025257984 */ /* 0x000e680000000400 */
[----:B------:R-:W2:Y:S04]  /*2110*/  LDS.U16 R39, [R39] ;  /* 0x0000000027277984 */ /* 0x000ea80000000400 */
[----:B------:R-:W3:Y:S04]  /*2120*/  LDS.U16 R41, [R41] ;  /* 0x0000000029297984 */ /* 0x000ee80000000400 */
[----:B------:R-:W4:Y:S04]  /*2130*/  LDS.U16 R43, [R43] ;  /* 0x000000002b2b7984 */ /* 0x000f280000000400 */
[----:B------:R-:W5:Y:S04]  /*2140*/  LDS.U16 R45, [R45] ;  /* 0x000000002d2d7984 */ /* 0x000f680000000400 */
[----:B------:R-:W5:Y:S04]  /*2150*/  LDS.U16 R47, [R47] ;  /* 0x000000002f2f7984 */ /* 0x000f680000000400 */
[----:B------:R-:W5:Y:S04]  /*2160*/  LDS.U16 R49, [R49] ;  /* 0x0000000031317984 */ /* 0x000f680000000400 */
[----:B------:R-:W5:Y:S04]  /*2170*/  LDS.U16 R51, [R51] ;  /* 0x0000000033337984 */ /* 0x000f680000000400 */
[----:B------:R-:W5:Y:S04]  /*2180*/  LDS.U16 R53, [R53] ;  /* 0x0000000035357984 */ /* 0x000f680000000400 */
[----:B------:R-:W5:Y:S01]  /*2190*/  LDS.U16 R55, [R55] ;  /* 0x0000000037377984 */ /* 0x000f620000000400 */
[----:B0-----:R-:W-:-:S03]  /*21a0*/  IMAD.IADD R5, R34, 0x1, R5 ;  /* 0x0000000122057824 */ /* 0x001fc600078e0205 */
[----:B------:R-:W0:Y:S01]  /*21b0*/  LDS.U16 R57, [R57] ;  /* 0x0000000039397984 */ /* 0x000e220000000400 */
[----:B-1----:R-:W-:-:S03]  /*21c0*/  IMAD.IADD R37, R38, 0x1, R37 ;  /* 0x0000000126257824 */ /* 0x002fc600078e0225 */
[----:B------:R-:W1:Y:S01]  /*21d0*/  LDS.U16 R59, [R59] ;  /* 0x000000003b3b7984 */ /* 0x000e620000000400 */
[----:B--2---:R-:W-:-:S03]  /*21e0*/  IMAD.IADD R39, R40, 0x1, R39 ;  /* 0x0000000128277824 */ /* 0x004fc600078e0227 */
[----:B------:R-:W2:Y:S01]  /*21f0*/  LDS.U16 R61, [R61] ;  /* 0x000000003d3d7984 */ /* 0x000ea20000000400 */
[----:B---3--:R-:W-:-:S03]  /*2200*/  IMAD.IADD R41, R42, 0x1, R41 ;  /* 0x000000012a297824 */ /* 0x008fc600078e0229 */
[----:B------:R-:W3:Y:S01]  /*2210*/  LDS.U16 R63, [R63] ;  /* 0x000000003f3f7984 */ /* 0x000ee20000000400 */
[----:B----4-:R-:W-:-:S03]  /*2220*/  IMAD.IADD R43, R44, 0x1, R43 ;  /* 0x000000012c2b7824 */ /* 0x010fc600078e022b */
[----:B------:R-:W4:Y:S01]  /*2230*/  LDS.U16 R65, [R65] ;  /* 0x0000000041417984 */ /* 0x000f220000000400 */
[----:B-----5:R-:W-:-:S03]  /*2240*/  IMAD.IADD R45, R46, 0x1, R45 ;  /* 0x000000012e2d7824 */ /* 0x020fc600078e022d */
[----:B------:R-:W5:Y:S01]  /*2250*/  LDS.U16 R67, [R67] ;  /* 0x0000000043437984 */ /* 0x000f620000000400 */
[----:B------:R-:W-:-:S03]  /*2260*/  IMAD.IADD R47, R48, 0x1, R47 ;  /* 0x00000001302f7824 */ /* 0x000fc600078e022f */
[----:B------:R-:W5:Y:S01]  /*2270*/  LDS.U16 R69, [R69] ;  /* 0x0000000045457984 */ /* 0x000f620000000400 */
[----:B------:R-:W-:-:S03]  /*2280*/  IMAD.IADD R49, R50, 0x1, R49 ;  /* 0x0000000132317824 */ /* 0x000fc600078e0231 */
[----:B------:R-:W5:Y:S01]  /*2290*/  LDS.U16 R71, [R71] ;  /* 0x0000000047477984 */ /* 0x000f620000000400 */
[----:B------:R-:W-:Y:S02]  /*22a0*/  IMAD.IADD R51, R52, 0x1, R51 ;  /* 0x0000000134337824 */ /* 0x000fe400078e0233 */
[----:B------:R-:W-:Y:S02]  /*22b0*/  IMAD.IADD R53, R54, 0x1, R53 ;  /* 0x0000000136357824 */ /* 0x000fe400078e0235 */
[----:B------:R-:W-:Y:S02]  /*22c0*/  IMAD.IADD R55, R56, 0x1, R55 ;  /* 0x0000000138377824 */ /* 0x000fe400078e0237 */
[----:B0-----:R-:W-:Y:S02]  /*22d0*/  IMAD.IADD R57, R58, 0x1, R57 ;  /* 0x000000013a397824 */ /* 0x001fe400078e0239 */
[----:B-1----:R-:W-:Y:S02]  /*22e0*/  IMAD.IADD R59, R60, 0x1, R59 ;  /* 0x000000013c3b7824 */ /* 0x002fe400078e023b */
[----:B--2---:R-:W-:-:S02]  /*22f0*/  IMAD.IADD R61, R62, 0x1, R61 ;  /* 0x000000013e3d7824 */ /* 0x004fc400078e023d */
[----:B---3--:R-:W-:Y:S02]  /*2300*/  IMAD.IADD R63, R64, 0x1, R63 ;  /* 0x00000001403f7824 */ /* 0x008fe400078e023f */
[----:B----4-:R-:W-:Y:S02]  /*2310*/  IMAD.IADD R65, R66, 0x1, R65 ;  /* 0x0000000142417824 */ /* 0x010fe400078e0241 */
[----:B-----5:R-:W-:Y:S02]  /*2320*/  IMAD.IADD R67, R68, 0x1, R67 ;  /* 0x0000000144437824 */ /* 0x020fe400078e0243 */
[----:B------:R-:W-:Y:S02]  /*2330*/  IMAD.IADD R69, R70, 0x1, R69 ;  /* 0x0000000146457824 */ /* 0x000fe400078e0245 */
[----:B------:R-:W-:Y:S01]  /*2340*/  IMAD.IADD R71, R72, 0x1, R71 ;  /* 0x0000000148477824 */ /* 0x000fe200078e0247 */
[----:B------:R-:W-:Y:S06]  /*2350*/  BAR.SYNC.DEFER_BLOCKING 0x0 ;  /* 0x0000000000007b1d */ /* 0x000fec0000010000 */
[----:B------:R-:W-:Y:S05]  /*2360*/  BRA.U UP0, `(.L_x_219) ;  /* 0x0000000100f87547 */ /* 0x000fea000b800000 */
[----:B------:R-:W-:Y:S01]  /*2370*/  LEA R5, R5, UR4, 0x2 ;  /* 0x0000000405057c11 */ /* 0x000fe2000f8e10ff */
[----:B------:R-:W-:Y:S01]  /*2380*/  UIADD3 UR7, UPT, UPT, UR7, 0x6, URZ ;  /* 0x0000000607077890 */ /* 0x000fe2000fffe0ff */
[----:B------:R-:W-:Y:S01]  /*2390*/  LEA R4, R37, UR4, 0x2 ;  /* 0x0000000425047c11 */ /* 0x000fe2000f8e10ff */
[----:B------:R-:W-:Y:S01]  /*23a0*/  UIADD3 UR5, UPT, UPT, UR5, -0x6, URZ ;  /* 0xfffffffa05057890 */ /* 0x000fe2000fffe0ff */
[----:B------:R-:W-:Y:S01]  /*23b0*/  LEA R7, R39, UR4, 0x2 ;  /* 0x0000000427077c11 */ /* 0x000fe2000f8e10ff */
[----:B------:R0:W-:Y:S01]  /*23c0*/  STS [R5], R2 ;  /* 0x0000000205007388 */ /* 0x0001e20000000800 */
[----:B------:R-:W-:Y:S02]  /*23d0*/  LEA R6, R41, UR4, 0x2 ;  /* 0x0000000429067c11 */ /* 0x000fe4000f8e10ff */
[----:B------:R-:W-:Y:S01]  /*23e0*/  LEA R9, R43, UR4, 0x2 ;  /* 0x000000042b097c11 */ /* 0x000fe2000f8e10ff */
[----:B------:R1:W-:Y:S01]  /*23f0*/  STS [R4], R3 ;  /* 0x0000000304007388 */ /* 0x0003e20000000800 */
[----:B------:R-:W-:-:S02]  /*2400*/  LEA R8, R45, UR4, 0x2 ;  /* 0x000000042d087c11 */ /* 0x000fc4000f8e10ff */
[----:B------:R-:W-:Y:S01]  /*2410*/  LEA R11, R47, UR4, 0x2 ;  /* 0x000000042f0b7c11 */ /* 0x000fe2000f8e10ff */
[----:B------:R2:W-:Y:S01]  /*2420*/  STS [R7], R12 ;  /* 0x0000000c07007388 */ /* 0x0005e20000000800 */
[----:B------:R-:W-:Y:S02]  /*2430*/  LEA R10, R49, UR4, 0x2 ;  /* 0x00000004310a7c11 */ /* 0x000fe4000f8e10ff */
[----:B0-----:R-:W-:Y:S01]  /*2440*/  LEA R5, R51, UR4, 0x2 ;  /* 0x0000000433057c11 */ /* 0x001fe2000f8e10ff */
[----:B------:R0:W-:Y:S01]  /*2450*/  STS [R6], R13 ;  /* 0x0000000d06007388 */ /* 0x0001e20000000800 */
[----:B------:R-:W-:Y:S02]  /*2460*/  LEA R2, R53, UR4, 0x2 ;  /* 0x0000000435027c11 */ /* 0x000fe4000f8e10ff */
[----:B-1----:R-:W-:Y:S01]  /*2470*/  LEA R3, R55, UR4, 0x2 ;  /* 0x0000000437037c11 */ /* 0x002fe2000f8e10ff */
[----:B------:R1:W-:Y:S01]  /*2480*/  STS [R9], R14 ;  /* 0x0000000e09007388 */ /* 0x0003e20000000800 */
[----:B------:R-:W-:-:S02]  /*2490*/  LEA R4, R57, UR4, 0x2 ;  /* 0x0000000439047c11 */ /* 0x000fc4000f8e10ff */
[----:B--2---:R-:W-:Y:S01]  /*24a0*/  LEA R7, R59, UR4, 0x2 ;  /* 0x000000043b077c11 */ /* 0x004fe2000f8e10ff */
[----:B------:R2:W-:Y:S01]  /*24b0*/  STS [R8], R15 ;  /* 0x0000000f08007388 */ /* 0x0005e20000000800 */
[----:B0-----:R-:W-:-:S03]  /*24c0*/  LEA R6, R63, UR4, 0x2 ;  /* 0x000000043f067c11 */ /* 0x001fc6000f8e10ff */
[----:B------:R0:W-:Y:S01]  /*24d0*/  STS [R11], R16 ;  /* 0x000000100b007388 */ /* 0x0001e20000000800 */
[----:B-1----:R-:W-:-:S03]  /*24e0*/  LEA R9, R61, UR4, 0x2 ;  /* 0x000000043d097c11 */ /* 0x002fc6000f8e10ff */
[----:B------:R-:W-:Y:S01]  /*24f0*/  STS [R10], R17 ;  /* 0x000000110a007388 */ /* 0x000fe20000000800 */
[----:B--2---:R-:W-:-:S03]  /*2500*/  LEA R8, R67, UR4, 0x2 ;  /* 0x0000000443087c11 */ /* 0x004fc6000f8e10ff */
[----:B------:R1:W-:Y:S01]  /*2510*/  STS [R5], R18 ;  /* 0x0000001205007388 */ /* 0x0003e20000000800 */
[----:B0-----:R-:W-:-:S03]  /*2520*/  LEA R11, R65, UR4, 0x2 ;  /* 0x00000004410b7c11 */ /* 0x001fc6000f8e10ff */
[----:B------:R0:W-:Y:S04]  /*2530*/  STS [R2], R19 ;  /* 0x0000001302007388 */ /* 0x0001e80000000800 */
[----:B------:R2:W-:Y:S01]  /*2540*/  STS [R3], R20 ;  /* 0x0000001403007388 */ /* 0x0005e20000000800 */
[----:B-1----:R-:W-:-:S03]  /*2550*/  LEA R5, R69, UR4, 0x2 ;  /* 0x0000000445057c11 */ /* 0x002fc6000f8e10ff */
[----:B------:R2:W-:Y:S01]  /*2560*/  STS [R4], R21 ;  /* 0x0000001504007388 */ /* 0x0005e20000000800 */
[----:B0-----:R-:W-:-:S03]  /*2570*/  LEA R19, R71, UR4, 0x2 ;  /* 0x0000000447137c11 */ /* 0x001fc6000f8e10ff */
[----:B------:R2:W-:Y:S04]  /*2580*/  STS [R7], R22 ;  /* 0x0000001607007388 */ /* 0x0005e80000000800 */
[----:B------:R2:W-:Y:S04]  /*2590*/  STS [R9], R24 ;  /* 0x0000001809007388 */ /* 0x0005e80000000800 */
[----:B------:R2:W-:Y:S04]  /*25a0*/  STS [R6], R25 ;  /* 0x0000001906007388 */ /* 0x0005e80000000800 */
[----:B------:R2:W-:Y:S04]  /*25b0*/  STS [R11], R26 ;  /* 0x0000001a0b007388 */ /* 0x0005e80000000800 */
[----:B------:R2:W-:Y:S04]  /*25c0*/  STS [R8], R27 ;  /* 0x0000001b08007388 */ /* 0x0005e80000000800 */
[----:B------:R2:W-:Y:S04]  /*25d0*/  STS [R5], R28 ;  /* 0x0000001c05007388 */ /* 0x0005e80000000800 */
[----:B------:R2:W-:Y:S01]  /*25e0*/  STS [R19], R30 ;  /* 0x0000001e13007388 */ /* 0x0005e20000000800 */
[----:B------:R-:W-:Y:S06]  /*25f0*/  BAR.SYNC.DEFER_BLOCKING 0x0 ;  /* 0x0000000000007b1d */ /* 0x000fec0000010000 */
[----:B------:R2:W0:Y:S04]  /*2600*/  LDS R2, [R33] ;  /* 0x0000000021027984 */ /* 0x0004280000000800 */
[----:B------:R2:W1:Y:S04]  /*2610*/  LDS R3, [R33+0x4] ;  /* 0x0000040021037984 */ /* 0x0004680000000800 */
[----:B------:R2:W3:Y:S04]  /*2620*/  LDS R12, [R33+0x8] ;  /* 0x00000800210c7984 */ /* 0x0004e80000000800 */
[----:B------:R2:W4:Y:S04]  /*2630*/  LDS R13, [R33+0xc] ;  /* 0x00000c00210d7984 */ /* 0x0005280000000800 */
[----:B------:R2:W0:Y:S04]  /*2640*/  LDS R14, [R33+0x10] ;  /* 0x00001000210e7984 */ /* 0x0004280000000800 */
        /* <DEDUP_REMOVED lines=13> */
[----:B------:R2:W0:Y:S01]  /*2720*/  LDS R30, [R33+0x48] ;  /* 0x00004800211e7984 */ /* 0x0004220000000800 */
[----:B------:R-:W-:Y:S06]  /*2730*/  BAR.SYNC.DEFER_BLOCKING 0x0 ;  /* 0x0000000000007b1d */ /* 0x000fec0000010000 */
[----:B-1-34-:R-:W-:Y:S05]  /*2740*/  BRA `(.L_x_220) ;  /* 0xffffffdc00f87947 */ /* 0x01afea000383ffff */
.L_x_219:
[----:B------:R-:W-:Y:S01]  /*2750*/  LEA R5, R5, UR4, 0x2 ;  /* 0x0000000405057c11 */ /* 0x000fe2000f8e10ff */
[C---:B------:R-:W-:Y:S01]  /*2760*/  IMAD R33, R0.reuse, -0x48, R33 ;  /* 0xffffffb800217824 */ /* 0x040fe200078e0221 */
[----:B------:R-:W-:Y:S01]  /*2770*/  LEA R4, R37, UR4, 0x2 ;  /* 0x0000000425047c11 */ /* 0x000fe2000f8e10ff */
[C---:B------:R-:W-:Y:S01]  /*2780*/  VIADD R7, R0.reuse, 0x100 ;  /* 0x0000010000077836 */ /* 0x040fe20000000000 */
[----:B------:R-:W-:Y:S01]  /*2790*/  LEA R39, R39, UR4, 0x2 ;  /* 0x0000000427277c11 */ /* 0x000fe2000f8e10ff */
[----:B------:R0:W-:Y:S01]  /*27a0*/  STS [R5], R2 ;  /* 0x0000000205007388 */ /* 0x0001e20000000800 */
[----:B------:R-:W-:Y:S01]  /*27b0*/  LEA R6, R41, UR4, 0x2 ;  /* 0x0000000429067c11 */ /* 0x000fe2000f8e10ff */
[----:B------:R-:W-:Y:S01]  /*27c0*/  VIADD R9, R0, 0x200 ;  /* 0x0000020000097836 */ /* 0x000fe20000000000 */
[----:B------:R-:W-:Y:S01]  /*27d0*/  LEA R43, R43, UR4, 0x2 ;  /* 0x000000042b2b7c11 */ /* 0x000fe2000f8e10ff */
[----:B------:R1:W-:Y:S01]  /*27e0*/  STS [R4], R3 ;  /* 0x0000000304007388 */ /* 0x0003e20000000800 */
[----:B------:R-:W-:-:S02]  /*27f0*/  LEA R8, R45, UR4, 0x2 ;  /* 0x000000042d087c11 */ /* 0x000fc4000f8e10ff */
[----:B------:R-:W-:Y:S01]  /*2800*/  LEA R47, R47, UR4, 0x2 ;  /* 0x000000042f2f7c11 */ /* 0x000fe2000f8e10ff */
[----:B------:R-:W-:Y:S01]  /*2810*/  STS [R39], R12 ;  /* 0x0000000c27007388 */ /* 0x000fe20000000800 */
[----:B------:R-:W-:Y:S02]  /*2820*/  LEA R10, R49, UR4, 0x2 ;  /* 0x00000004310a7c11 */ /* 0x000fe4000f8e10ff */
[----:B------:R-:W-:Y:S01]  /*2830*/  LEA R51, R51, UR4, 0x2 ;  /* 0x0000000433337c11 */ /* 0x000fe2000f8e10ff */
[----:B------:R2:W-:Y:S01]  /*2840*/  STS [R6], R13 ;  /* 0x0000000d06007388 */ /* 0x0005e20000000800 */
[----:B0-----:R-:W-:Y:S02]  /*2850*/  LEA R2, R53, UR4, 0x2 ;  /* 0x0000000435027c11 */ /* 0x001fe4000f8e10ff */
[----:B------:R-:W-:Y:S01]  /*2860*/  LEA R55, R55, UR4, 0x2 ;  /* 0x0000000437377c11 */ /* 0x000fe2000f8e10ff */
[----:B------:R0:W-:Y:S01]  /*2870*/  STS [R43], R14 ;  /* 0x0000000e2b007388 */ /* 0x0001e20000000800 */
[----:B-1----:R-:W-:-:S02]  /*2880*/  LEA R4, R57, UR4, 0x2 ;  /* 0x0000000439047c11 */ /* 0x002fc4000f8e10ff */
[----:B------:R-:W-:Y:S01]  /*2890*/  LEA R59, R59, UR4, 0x2 ;  /* 0x000000043b3b7c11 */ /* 0x000fe2000f8e10ff */
[----:B------:R1:W-:Y:S01]  /*28a0*/  STS [R8], R15 ;  /* 0x0000000f08007388 */ /* 0x0003e20000000800 */
[----:B------:R-:W-:Y:S01]  /*28b0*/  LEA R61, R61, UR4, 0x2 ;  /* 0x000000043d3d7c11 */ /* 0x000fe2000f8e10ff */
[C---:B--2---:R-:W-:Y:S01]  /*28c0*/  VIADD R13, R0.reuse, 0x500 ;  /* 0x00000500000d7836 */ /* 0x044fe20000000000 */
[----:B------:R-:W-:Y:S01]  /*28d0*/  LEA R6, R63, UR4, 0x2 ;  /* 0x000000043f067c11 */ /* 0x000fe2000f8e10ff */
[----:B------:R2:W-:Y:S01]  /*28e0*/  STS [R47], R16 ;  /* 0x000000102f007388 */ /* 0x0005e20000000800 */
[----:B------:R-:W-:Y:S01]  /*28f0*/  LEA R65, R65, UR4, 0x2 ;  /* 0x0000000441417c11 */ /* 0x000fe2000f8e10ff */
[C---:B0-----:R-:W-:Y:S01]  /*2900*/  VIADD R14, R0.reuse, 0x600 ;  /* 0x00000600000e7836 */ /* 0x041fe20000000000 */
[----:B------:R-:W-:Y:S01]  /*2910*/  LEA R69, R69, UR4, 0x2 ;  /* 0x0000000445457c11 */ /* 0x000fe2000f8e10ff */
[----:B------:R0:W-:Y:S01]  /*2920*/  STS [R10], R17 ;  /* 0x000000110a007388 */ /* 0x0001e20000000800 */
[----:B------:R-:W-:Y:S01]  /*2930*/  LEA R71, R71, UR4, 0x2 ;  /* 0x0000000447477c11 */ /* 0x000fe2000f8e10ff */
[C---:B-1----:R-:W-:Y:S01]  /*2940*/  VIADD R15, R0.reuse, 0x700 ;  /* 0x00000700000f7836 */ /* 0x042fe20000000000 */
[----:B------:R-:W-:Y:S01]  /*2950*/  LEA R8, R67, UR4, 0x2 ;  /* 0x0000000443087c11 */ /* 0x000fe2000f8e10ff */
[----:B------:R-:W-:Y:S01]  /*2960*/  STS [R51], R18 ;  /* 0x0000001233007388 */ /* 0x000fe20000000800 */
[----:B------:R-:W1:Y:S01]  /*2970*/  LDCU.64 UR4, c[0x0][0x3a0] ;  /* 0x00007400ff0477ac */ /* 0x000e620008000a00 */
[C---:B------:R-:W-:Y:S01]  /*2980*/  LOP3.LUT R12, R0.reuse, 0x400, RZ, 0xfc, !PT ;  /* 0x00000400000c7812 */ /* 0x040fe200078efcff */
[C---:B--2---:R-:W-:Y:S01]  /*2990*/  VIADD R16, R0.reuse, 0xd00 ;  /* 0x00000d0000107836 */ /* 0x044fe20000000000 */
[----:B------:R2:W-:Y:S01]  /*29a0*/  STS [R2], R19 ;  /* 0x0000001302007388 */ /* 0x0005e20000000800 */
[----:B0-----:R-:W-:-:S03]  /*29b0*/  VIADD R10, R0, 0x300 ;  /* 0x00000300000a7836 */ /* 0x001fc60000000000 */
[----:B------:R-:W-:Y:S04]  /*29c0*/  STS [R55], R20 ;  /* 0x0000001437007388 */ /* 0x000fe80000000800 */
[----:B------:R-:W-:Y:S01]  /*29d0*/  STS [R4], R21 ;  /* 0x0000001504007388 */ /* 0x000fe20000000800 */
[----:B--2---:R-:W0:Y:S03]  /*29e0*/  LDC.64 R2, c[0x0][0x388] ;  /* 0x0000e200ff027b82 */ /* 0x004e260000000a00 */
[----:B------:R-:W-:Y:S01]  /*29f0*/  STS [R59], R22 ;  /* 0x000000163b007388 */ /* 0x000fe20000000800 */
[----:B-1----:R-:W-:-:S03]  /*2a00*/  ISETP.GE.U32.AND P2, PT, R7, UR4, PT ;  /* 0x0000000407007c0c */ /* 0x002fc6000bf46070 */
[----:B------:R-:W-:Y:S01]  /*2a10*/  STS [R61], R24 ;  /* 0x000000183d007388 */ /* 0x000fe20000000800 */
[----:B------:R-:W-:Y:S02]  /*2a20*/  ISETP.GE.U32.AND P3, PT, R9, UR4, PT ;  /* 0x0000000409007c0c */ /* 0x000fe4000bf66070 */
[----:B------:R-:W-:Y:S01]  /*2a30*/  ISETP.GE.U32.AND P6, PT, R10, UR4, PT ;  /* 0x000000040a007c0c */ /* 0x000fe2000bfc6070 */
[----:B------:R-:W-:Y:S01]  /*2a40*/  STS [R6], R25 ;  /* 0x0000001906007388 */ /* 0x000fe20000000800 */
[----:B------:R-:W-:Y:S02]  /*2a50*/  ISETP.GE.U32.AND.EX P3, PT, RZ, UR5, PT, P3 ;  /* 0x00000005ff007c0c */ /* 0x000fe4000bf66130 */
[----:B------:R-:W-:Y:S01]  /*2a60*/  ISETP.GE.U32.AND.EX P2, PT, RZ, UR5, PT, P2 ;  /* 0x00000005ff007c0c */ /* 0x000fe2000bf46120 */
[----:B------:R-:W-:Y:S01]  /*2a70*/  STS [R65], R26 ;  /* 0x0000001a41007388 */ /* 0x000fe20000000800 */
[----:B------:R-:W-:Y:S02]  /*2a80*/  ISETP.GE.U32.AND P1, PT, R13, UR4, PT ;  /* 0x000000040d007c0c */ /* 0x000fe4000bf26070 */
[----:B------:R-:W-:Y:S01]  /*2a90*/  ISETP.GE.U32.AND.EX P6, PT, RZ, UR5, PT, P6 ;  /* 0x00000005ff007c0c */ /* 0x000fe2000bfc6160 */
[----:B------:R-:W-:Y:S01]  /*2aa0*/  STS [R8], R27 ;  /* 0x0000001b08007388 */ /* 0x000fe20000000800 */
[----:B------:R-:W-:-:S02]  /*2ab0*/  ISETP.GE.U32.AND.EX P1, PT, RZ, UR5, PT, P1 ;  /* 0x00000005ff007c0c */ /* 0x000fc4000bf26110 */
[----:B------:R-:W-:Y:S01]  /*2ac0*/  ISETP.GE.U32.AND P5, PT, R12, UR4, PT ;  /* 0x000000040c007c0c */ /* 0x000fe2000bfa6070 */
[----:B------:R-:W-:Y:S01]  /*2ad0*/  STS [R69], R28 ;  /* 0x0000001c45007388 */ /* 0x000fe20000000800 */
[----:B------:R-:W-:Y:S01]  /*2ae0*/  ISETP.GE.U32.AND P4, PT, R15, UR4, PT ;  /* 0x000000040f007c0c */ /* 0x000fe2000bf86070 */
[----:B0-----:R-:W-:Y:S01]  /*2af0*/  IMAD.WIDE.U32 R2, R0, 0x4, R2 ;  /* 0x0000000400027825 */ /* 0x001fe200078e0002 */
[----:B------:R-:W-:Y:S01]  /*2b00*/  ISETP.GE.U32.AND.EX P5, PT, RZ, UR5, PT, P5 ;  /* 0x00000005ff007c0c */ /* 0x000fe2000bfa6150 */
[----:B------:R-:W-:Y:S01]  /*2b10*/  STS [R71], R30 ;  /* 0x0000001e47007388 */ /* 0x000fe20000000800 */
[----:B------:R-:W-:Y:S01]  /*2b20*/  BAR.SYNC.DEFER_BLOCKING 0x0 ;  /* 0x0000000000007b1d */ /* 0x000fe20000010000 */
[----:B------:R-:W-:Y:S01]  /*2b30*/  ISETP.GE.U32.AND P0, PT, R14, UR4, PT ;  /* 0x000000040e007c0c */ /* 0x000fe2000bf06070 */
[C---:B------:R-:W-:Y:S01]  /*2b40*/  VIADD R14, R0.reuse, 0x900 ;  /* 0x00000900000e7836 */ /* 0x040fe20000000000 */
[----:B------:R-:W-:Y:S02]  /*2b50*/  LOP3.LUT R12, R0, 0x800, RZ, 0xfc, !PT ;  /* 0x00000800000c7812 */ /* 0x000fe400078efcff */
[----:B------:R-:W-:-:S02]  /*2b60*/  ISETP.GE.U32.AND.EX P0, PT, RZ, UR5, PT, P0 ;  /* 0x00000005ff007c0c */ /* 0x000fc4000bf06100 */
[----:B------:R-:W-:Y:S01]  /*2b70*/  ISETP.GE.U32.AND.EX P4, PT, RZ, UR5, PT, P4 ;  /* 0x00000005ff007c0c */ /* 0x000fe2000bf86140 */
[----:B------:R-:W0:Y:S04]  /*2b80*/  LDS R5, [R33+0x800] ;  /* 0x0008000021057984 */ /* 0x000e280000000800 */
[----:B------:R-:W1:Y:S04]  /*2b90*/  LDS R4, [R33+0x400] ;  /* 0x0004000021047984 */ /* 0x000e680000000800 */
[----:B------:R-:W2:Y:S04]  /*2ba0*/  LDS R6, [R33+0xc00] ;  /* 0x000c000021067984 */ /* 0x000ea80000000800 */
[----:B------:R-:W3:Y:S04]  /*2bb0*/  LDS R8, [R33+0x1400] ;  /* 0x0014000021087984 */ /* 0x000ee80000000800 */
[----:B------:R-:W4:Y:S04]  /*2bc0*/  LDS R7, [R33+0x1000] ;  /* 0x0010000021077984 */ /* 0x000f280000000800 */
[----:B------:R-:W5:Y:S04]  /*2bd0*/  LDS R9, [R33+0x1800] ;  /* 0x0018000021097984 */ /* 0x000f680000000800 */
[----:B------:R-:W5:Y:S01]  /*2be0*/  LDS R10, [R33+0x1c00] ;  /* 0x001c0000210a7984 */ /* 0x000f620000000800 */
[----:B0-----:R-:W-:-:S03]  /*2bf0*/  @!P3 LOP3.LUT R13, R5, 0x80000000, RZ, 0x3c, !PT ;  /* 0x80000000050db812 */ /* 0x001fc600078e3cff */
[----:B------:R-:W-:Y:S01]  /*2c00*/  LDS R5, [R33+0x2400] ;  /* 0x0024000021057984 */ /* 0x000fe20000000800 */
[----:B-1----:R-:W-:-:S03]  /*2c10*/  @!P2 LOP3.LUT R11, R4, 0x80000000, RZ, 0x3c, !PT ;  /* 0x80000000040ba812 */ /* 0x002fc600078e3cff */
[----:B------:R-:W0:Y:S01]  /*2c20*/  LDS R4, [R33+0x2000] ;  /* 0x0020000021047984 */ /* 0x000e220000000800 */
[----:B--2---:R-:W-:-:S03]  /*2c30*/  @!P6 LOP3.LUT R15, R6, 0x80000000, RZ, 0x3c, !PT ;  /* 0x80000000060fe812 */ /* 0x004fc600078e3cff */
[----:B------:R-:W-:Y:S01]  /*2c40*/  @!P2 STG.E desc[UR8][R2.64+0x400], R11 ;  /* 0x0004000b0200a986 */ /* 0x000fe2000c101908 */
[----:B------:R-:W-:Y:S01]  /*2c50*/  ISETP.GE.U32.AND P2, PT, R12, UR4, PT ;  /* 0x000000040c007c0c */ /* 0x000fe2000bf46070 */
[----:B------:R-:W-:Y:S01]  /*2c60*/  VIADD R12, R0, 0xa00 ;  /* 0x00000a00000c7836 */ /* 0x000fe20000000000 */
[----:B---3--:R-:W-:Y:S01]  /*2c70*/  @!P1 LOP3.LUT R19, R8, 0x80000000, RZ, 0x3c, !PT ;  /* 0x8000000008139812 */ /* 0x008fe200078e3cff */
[----:B------:R-:W-:Y:S01]  /*2c80*/  LDS R11, [R33+0x2800] ;  /* 0x00280000210b7984 */ /* 0x000fe20000000800 */
[----:B------:R-:W-:Y:S02]  /*2c90*/  ISETP.GE.U32.AND.EX P2, PT, RZ, UR5, PT, P2 ;  /* 0x00000005ff007c0c */ /* 0x000fe4000bf46120 */
[----:B----4-:R-:W-:Y:S01]  /*2ca0*/  @!P5 LOP3.LUT R17, R7, 0x80000000, RZ, 0x3c, !PT ;  /* 0x800000000711d812 */ /* 0x010fe200078e3cff */
[----:B------:R-:W-:Y:S01]  /*2cb0*/  LDS R6, [R33+0x2c00] ;  /* 0x002c000021067984 */ /* 0x000fe20000000800 */
[----:B-----5:R-:W-:-:S03]  /*2cc0*/  @!P0 LOP3.LUT R21, R9, 0x80000000, RZ, 0x3c, !PT ;  /* 0x8000000009158812 */ /* 0x020fc600078e3cff */
[----:B------:R-:W-:Y:S01]  /*2cd0*/  @!P1 STG.E desc[UR8][R2.64+0x1400], R19 ;  /* 0x0014001302009986 */ /* 0x000fe2000c101908 */
[----:B------:R-:W-:-:S03]  /*2ce0*/  ISETP.GE.U32.AND P1, PT, R0, UR4, PT ;  /* 0x0000000400007c0c */ /* 0x000fc6000bf26070 */
[----:B------:R-:W1:Y:S01]  /*2cf0*/  LDS R7, [R33+0x3000] ;  /* 0x0030000021077984 */ /* 0x000e620000000800 */
[----:B------:R-:W-:-:S03]  /*2d00*/  ISETP.GE.U32.AND.EX P1, PT, RZ, UR5, PT, P1 ;  /* 0x00000005ff007c0c */ /* 0x000fc6000bf26110 */
[----:B------:R-:W-:Y:S01]  /*2d10*/  @!P3 STG.E desc[UR8][R2.64+0x800], R13 ;  /* 0x0008000d0200b986 */ /* 0x000fe2000c101908 */
[----:B------:R-:W-:Y:S01]  /*2d20*/  ISETP.GE.U32.AND P3, PT, R14, UR4, PT ;  /* 0x000000040e007c0c */ /* 0x000fe2000bf66070 */
[----:B------:R-:W-:Y:S02]  /*2d30*/  VIADD R14, R0, 0xb00 ;  /* 0x00000b00000e7836 */ /* 0x000fe40000000000 */
[----:B------:R2:W-:Y:S01]  /*2d40*/  @!P6 STG.E desc[UR8][R2.64+0xc00], R15 ;  /* 0x000c000f0200e986 */ /* 0x0005e2000c101908 */
[----:B------:R-:W-:Y:S02]  /*2d50*/  ISETP.GE.U32.AND P6, PT, R12, UR4, PT ;  /* 0x000000040c007c0c */ /* 0x000fe4000bfc6070 */
[----:B------:R-:W-:Y:S01]  /*2d60*/  LOP3.LUT R12, R0, 0xc00, RZ, 0xfc, !PT ;  /* 0x00000c00000c7812 */ /* 0x000fe200078efcff */
[----:B------:R0:W-:Y:S01]  /*2d70*/  @!P5 STG.E desc[UR8][R2.64+0x1000], R17 ;  /* 0x001000110200d986 */ /* 0x0001e2000c101908 */
[----:B------:R-:W-:Y:S02]  /*2d80*/  ISETP.GE.U32.AND.EX P3, PT, RZ, UR5, PT, P3 ;  /* 0x00000005ff007c0c */ /* 0x000fe4000bf66130 */
[----:B------:R-:W-:Y:S01]  /*2d90*/  ISETP.GE.U32.AND P5, PT, R14, UR4, PT ;  /* 0x000000040e007c0c */ /* 0x000fe2000bfa6070 */
[----:B------:R-:W-:Y:S01]  /*2da0*/  @!P0 STG.E desc[UR8][R2.64+0x1800], R21 ;  /* 0x0018001502008986 */ /* 0x000fe2000c101908 */
[----:B------:R-:W-:-:S02]  /*2db0*/  ISETP.GE.U32.AND P0, PT, R12, UR4, PT ;  /* 0x000000040c007c0c */ /* 0x000fc4000bf06070 */
[----:B--2---:R-:W-:Y:S01]  /*2dc0*/  @!P4 LOP3.LUT R15, R10, 0x80000000, RZ, 0x3c, !PT ;  /* 0x800000000a0fc812 */ /* 0x004fe200078e3cff */
[----:B------:R-:W2:Y:S01]  /*2dd0*/  LDS R8, [R33+0x3400] ;  /* 0x0034000021087984 */ /* 0x000ea20000000800 */
[----:B------:R-:W-:Y:S02]  /*2de0*/  ISETP.GE.U32.AND.EX P0, PT, RZ, UR5, PT, P0 ;  /* 0x00000005ff007c0c */ /* 0x000fe4000bf06100 */
[----:B0-----:R-:W-:Y:S01]  /*2df0*/  @!P2 LOP3.LUT R17, R4, 0x80000000, RZ, 0x3c, !PT ;  /* 0x800000000411a812 */ /* 0x001fe200078e3cff */
[----:B------:R-:W0:Y:S02]  /*2e00*/  LDS R9, [R33+0x3800] ;  /* 0x0038000021097984 */ /* 0x000e240000000800 */
[----:B------:R-:W-:Y:S01]  /*2e10*/  @!P3 LOP3.LUT R5, R5, 0x80000000, RZ, 0x3c, !PT ;  /* 0x800000000505b812 */ /* 0x000fe200078e3cff */
[----:B------:R-:W-:Y:S01]  /*2e20*/  VIADD R4, R0, 0xe00 ;  /* 0x00000e0000047836 */ /* 0x000fe20000000000 */
[----:B------:R-:W3:Y:S04]  /*2e30*/  LDS R10, [R33+0x3c00] ;  /* 0x003c0000210a7984 */ /* 0x000ee80000000800 */
[----:B------:R-:W4:Y:S04]  /*2e40*/  LDS R12, [R33+0x4000] ;  /* 0x00400000210c7984 */ /* 0x000f280000000800 */
[----:B------:R-:W5:Y:S01]  /*2e50*/  LDS R13, [R33+0x4400] ;  /* 0x00440000210d7984 */ /* 0x000f620000000800 */
[----:B-1----:R-:W-:-:S03]  /*2e60*/  @!P0 LOP3.LUT R7, R7, 0x80000000, RZ, 0x3c, !PT ;  /* 0x8000000007078812 */ /* 0x002fc600078e3cff */
[----:B------:R-:W1:Y:S04]  /*2e70*/  @!P1 LDS R14, [R33] ;  /* 0x00000000210e9984 */ /* 0x000e680000000800 */
[----:B------:R2:W-:Y:S01]  /*2e80*/  @!P4 STG.E desc[UR8][R2.64+0x1c00], R15 ;  /* 0x001c000f0200c986 */ /* 0x0005e2000c101908 */
[----:B------:R-:W-:Y:S02]  /*2e90*/  ISETP.GE.U32.AND.EX P4, PT, RZ, UR5, PT, P6 ;  /* 0x00000005ff007c0c */ /* 0x000fe4000bf86160 */
[----:B------:R-:W-:Y:S01]  /*2ea0*/  ISETP.GE.U32.AND.EX P6, PT, RZ, UR5, PT, P5 ;  /* 0x00000005ff007c0c */ /* 0x000fe2000bfc6150 */
[----:B------:R-:W-:Y:S01]  /*2eb0*/  @!P3 STG.E desc[UR8][R2.64+0x2400], R5 ;  /* 0x002400050200b986 */ /* 0x000fe2000c101908 */
[----:B------:R-:W-:-:S03]  /*2ec0*/  ISETP.GE.U32.AND P5, PT, R16, UR4, PT ;  /* 0x0000000410007c0c */ /* 0x000fc6000bfa6070 */
[----:B------:R0:W-:Y:S01]  /*2ed0*/  @!P2 STG.E desc[UR8][R2.64+0x2000], R17 ;  /* 0x002000110200a986 */ /* 0x0001e2000c101908 */
[----:B------:R-:W-:Y:S02]  /*2ee0*/  ISETP.GE.U32.AND P2, PT, R4, UR4, PT ;  /* 0x0000000404007c0c */ /* 0x000fe4000bf46070 */
[C---:B------:R-:W-:Y:S01]  /*2ef0*/  LOP3.LUT R4, R0.reuse, 0x1000, RZ, 0xfc, !PT ;  /* 0x0000100000047812 */ /* 0x040fe200078efcff */
[----:B--2---:R-:W-:Y:S01]  /*2f00*/  VIADD R15, R0, 0xf00 ;  /* 0x00000f00000f7836 */ /* 0x004fe20000000000 */
[----:B------:R-:W-:Y:S01]  /*2f10*/  ISETP.GE.U32.AND.EX P5, PT, RZ, UR5, PT, P5 ;  /* 0x00000005ff007c0c */ /* 0x000fe2000bfa6150 */
[----:B------:R-:W-:Y:S01]  /*2f20*/  @!P0 STG.E desc[UR8][R2.64+0x3000], R7 ;  /* 0x0030000702008986 */ /* 0x000fe2000c101908 */
[----:B------:R-:W-:Y:S02]  /*2f30*/  @!P4 LOP3.LUT R11, R11, 0x80000000, RZ, 0x3c, !PT ;  /* 0x800000000b0bc812 */ /* 0x000fe400078e3cff */
[----:B------:R-:W-:Y:S02]  /*2f40*/  ISETP.GE.U32.AND P3, PT, R15, UR4, PT ;  /* 0x000000040f007c0c */ /* 0x000fe4000bf66070 */
[----:B------:R-:W-:Y:S01]  /*2f50*/  @!P6 LOP3.LUT R15, R6, 0x80000000, RZ, 0x3c, !PT ;  /* 0x80000000060fe812 */ /* 0x000fe200078e3cff */
[----:B------:R-:W-:Y:S01]  /*2f60*/  VIADD R6, R0, 0x1100 ;  /* 0x0000110000067836 */ /* 0x000fe20000000000 */
[----:B------:R3:W-:Y:S01]  /*2f70*/  @!P4 STG.E desc[UR8][R2.64+0x2800], R11 ;  /* 0x0028000b0200c986 */ /* 0x0007e2000c101908 */
[----:B------:R-:W-:Y:S01]  /*2f80*/  ISETP.GE.U32.AND P4, PT, R4, UR4, PT ;  /* 0x0000000404007c0c */ /* 0x000fe2000bf86070 */
[----:B------:R-:W-:Y:S01]  /*2f90*/  VIADD R0, R0, 0x1200 ;  /* 0x0000120000007836 */ /* 0x000fe20000000000 */
[----:B------:R-:W-:Y:S01]  /*2fa0*/  ISETP.GE.U32.AND.EX P2, PT, RZ, UR5, PT, P2 ;  /* 0x00000005ff007c0c */ /* 0x000fe2000bf46120 */
[----:B------:R4:W-:Y:S01]  /*2fb0*/  @!P6 STG.E desc[UR8][R2.64+0x2c00], R15 ;  /* 0x002c000f0200e986 */ /* 0x0009e2000c101908 */
[----:B------:R-:W-:-:S02]  /*2fc0*/  ISETP.GE.U32.AND P6, PT, R6, UR4, PT ;  /* 0x0000000406007c0c */ /* 0x000fc4000bfc6070 */
[----:B------:R-:W-:Y:S02]  /*2fd0*/  ISETP.GE.U32.AND.EX P3, PT, RZ, UR5, PT, P3 ;  /* 0x00000005ff007c0c */ /* 0x000fe4000bf66130 */
[----:B------:R-:W-:Y:S02]  /*2fe0*/  ISETP.GE.U32.AND.EX P4, PT, RZ, UR5, PT, P4 ;  /* 0x00000005ff007c0c */ /* 0x000fe4000bf86140 */
[----:B------:R-:W-:Y:S02]  /*2ff0*/  ISETP.GE.U32.AND.EX P6, PT, RZ, UR5, PT, P6 ;  /* 0x00000005ff007c0c */ /* 0x000fe4000bfc6160 */
[----:B------:R-:W-:Y:S02]  /*3000*/  ISETP.GE.U32.AND P0, PT, R0, UR4, PT ;  /* 0x0000000400007c0c */ /* 0x000fe4000bf06070 */
[----:B0-----:R-:W-:Y:S02]  /*3010*/  @!P5 LOP3.LUT R17, R8, 0x80000000, RZ, 0x3c, !PT ;  /* 0x800000000811d812 */ /* 0x001fe400078e3cff */
[----:B------:R-:W-:-:S02]  /*3020*/  ISETP.GE.U32.AND.EX P0, PT, RZ, UR5, PT, P0 ;  /* 0x00000005ff007c0c */ /* 0x000fc4000bf06100 */
[----:B------:R-:W-:Y:S01]  /*3030*/  @!P2 LOP3.LUT R9, R9, 0x80000000, RZ, 0x3c, !PT ;  /* 0x800000000909a812 */ /* 0x000fe200078e3cff */
[----:B------:R0:W-:Y:S01]  /*3040*/  @!P5 STG.E desc[UR8][R2.64+0x3400], R17 ;  /* 0x003400110200d986 */ /* 0x0001e2000c101908 */
[----:B---3--:R-:W-:Y:S02]  /*3050*/  @!P3 LOP3.LUT R11, R10, 0x80000000, RZ, 0x3c, !PT ;  /* 0x800000000a0bb812 */ /* 0x008fe400078e3cff */
[----:B----4-:R-:W-:Y:S01]  /*3060*/  @!P4 LOP3.LUT R15, R12, 0x80000000, RZ, 0x3c, !PT ;  /* 0x800000000c0fc812 */ /* 0x010fe200078e3cff */
[----:B------:R0:W-:Y:S01]  /*3070*/  @!P2 STG.E desc[UR8][R2.64+0x3800], R9 ;  /* 0x003800090200a986 */ /* 0x0001e2000c101908 */
[----:B-----5:R-:W-:Y:S02]  /*3080*/  @!P6 LOP3.LUT R13, R13, 0x80000000, RZ, 0x3c, !PT ;  /* 0x800000000d0de812 */ /* 0x020fe400078e3cff */
[----:B-1----:R-:W-:Y:S01]  /*3090*/  @!P1 LOP3.LUT R5, R14, 0x80000000, RZ, 0x3c, !PT ;  /* 0x800000000e059812 */ /* 0x002fe200078e3cff */
[----:B------:R0:W-:Y:S04]  /*30a0*/  @!P3 STG.E desc[UR8][R2.64+0x3c00], R11 ;  /* 0x003c000b0200b986 */ /* 0x0001e8000c101908 */
[----:B------:R0:W-:Y:S04]  /*30b0*/  @!P4 STG.E desc[UR8][R2.64+0x4000], R15 ;  /* 0x0040000f0200c986 */ /* 0x0001e8000c101908 */
[----:B------:R0:W-:Y:S04]  /*30c0*/  @!P6 STG.E desc[UR8][R2.64+0x4400], R13 ;  /* 0x0044000d0200e986 */ /* 0x0001e8000c101908 */
[----:B------:R0:W-:Y:S01]  /*30d0*/  @!P1 STG.E desc[UR8][R2.64], R5 ;  /* 0x0000000502009986 */ /* 0x0001e2000c101908 */
[----:B------:R-:W-:Y:S05]  /*30e0*/  @P0 EXIT ;  /* 0x000000000000094d */ /* 0x000fea0003800000 */
[----:B------:R-:W0:Y:S02]  /*30f0*/  LDS R33, [R33+0x4800] ;  /* 0x0048000021217984 */ /* 0x000e240000000800 */
[----:B0-----:R-:W-:-:S05]  /*3100*/  LOP3.LUT R5, R33, 0x80000000, RZ, 0x3c, !PT ;  /* 0x8000000021057812 */ /* 0x001fca00078e3cff */
[----:B------:R-:W-:Y:S01]  /*3110*/  STG.E desc[UR8][R2.64+0x4800], R5 ;  /* 0x0048000502007986 */ /* 0x000fe2000c101908 */
[----:B------:R-:W-:Y:S05]  /*3120*/  EXIT ;  /* 0x000000000000794d */ /* 0x000fea0003800000 */
.L_x_221:
        /* <DEDUP_REMOVED lines=13> */
.L_x_234:


//--------------------- .text._ZN3cub18CUB_300001_SM_10006detail11EmptyKernelIvEEvv --------------------------
	.section	.text._ZN3cub18CUB_300001_SM_10006detail11EmptyKernelIvEEvv,"ax",@progbits
	.align	128
        .global         _ZN3cub18CUB_300001_SM_10006detail11EmptyKernelIvEEvv
        .type           _ZN3cub18CUB_300001_SM_10006detail11EmptyKernelIvEEvv,@function
        .size           _ZN3cub18CUB_300001_SM_10006detail11EmptyKernelIvEEvv,(.L_x_235 - _ZN3cub18CUB_300001_SM_10006detail11EmptyKernelIvEEvv)
        .other          _ZN3cub18CUB_300001_SM_10006detail11EmptyKernelIvEEvv,@"STO_CUDA_ENTRY STV_DEFAULT"
_ZN3cub18CUB_300001_SM_10006detail11EmptyKernelIvEEvv:
.text._ZN3cub18CUB_300001_SM_10006detail11EmptyKernelIvEEvv:
[----:B------:R-:W-:Y:S01]  /*0000*/  LDC R1, c[0x0][0x37c] ;  /* 0x0000df00ff017b82 */ /* 0x000fe20000000800 */
[----:B------:R-:W-:Y:S05]  /*0010*/  EXIT ;  /* 0x000000000000794d */ /* 0x000fea0003800000 */
.L_x_222:
        /* <DEDUP_REMOVED lines=14> */
.L_x_235:


//--------------------- .text._Z18bitonicGlobalMergePiiii --------------------------
	.section	.text._Z18bitonicGlobalMergePiiii,"ax",@progbits
	.align	128
        .global         _Z18bitonicGlobalMergePiiii
        .type           _Z18bitonicGlobalMergePiiii,@function
        .size           _Z18bitonicGlobalMergePiiii,(.L_x_236 - _Z18bitonicGlobalMergePiiii)
        .other          _Z18bitonicGlobalMergePiiii,@"STO_CUDA_ENTRY STV_DEFAULT"
_Z18bitonicGlobalMergePiiii:
.text._Z18bitonicGlobalMergePiiii:
[----:B------:R-:W-:Y:S01]  /*0000*/  LDC R1, c[0x0][0x37c] ;  /* 0x0000df00ff017b82 */ /* 0x000fe20000000800 */
[----:B------:R-:W0:Y:S01]  /*0010*/  S2R R7, SR_TID.X ;  /* 0x0000000000077919 */ /* 0x000e220000002100 */
[----:B------:R-:W0:Y:S01]  /*0020*/  LDCU UR4, c[0x0][0x360] ;  /* 0x00006c00ff0477ac */ /* 0x000e220008000800 */
[----:B------:R-:W0:Y:S01]  /*0030*/  S2R R0, SR_CTAID.X ;  /* 0x0000000000007919 */ /* 0x000e220000002500 */
[----:B------:R-:W1:Y:S01]  /*0040*/  LDCU UR5, c[0x0][0x388] ;  /* 0x00007100ff0577ac */ /* 0x000e620008000800 */
[----:B0-----:R-:W-:-:S05]  /*0050*/  IMAD R7, R0, UR4, R7 ;  /* 0x0000000400077c24 */ /* 0x001fca000f8e0207 */
[----:B-1----:R-:W-:-:S13]  /*0060*/  ISETP.GE.U32.AND P0, PT, R7, UR5, PT ;  /* 0x0000000507007c0c */ /* 0x002fda000bf06070 */
[----:B------:R-:W-:Y:S05]  /*0070*/  @P0 EXIT ;  /* 0x000000000000094d */ /* 0x000fea0003800000 */
[----:B------:R-:W0:Y:S02]  /*0080*/  LDCU UR4, c[0x0][0x38c] ;  /* 0x00007180ff0477ac */ /* 0x000e240008000800 */
[----:B0-----:R-:W-:-:S04]  /*0090*/  LOP3.LUT R0, R7, UR4, RZ, 0x3c, !PT ;  /* 0x0000000407007c12 */ /* 0x001fc8000f8e3cff */
[----:B------:R-:W-:-:S04]  /*00a0*/  ISETP.GE.U32.AND P0, PT, R0, UR5, PT ;  /* 0x0000000500007c0c */ /* 0x000fc8000bf06070 */
[----:B------:R-:W-:-:S13]  /*00b0*/  ISETP.LE.U32.OR P0, PT, R0, R7, P0 ;  /* 0x000000070000720c */ /* 0x000fda0000703470 */
[----:B------:R-:W-:Y:S05]  /*00c0*/  @P0 EXIT ;  /* 0x000000000000094d */ /* 0x000fea0003800000 */
[----:B------:R-:W0:Y:S01]  /*00d0*/  LDC.64 R4, c[0x0][0x380] ;  /* 0x0000e000ff047b82 */ /* 0x000e220000000a00 */
[----:B------:R-:W1:Y:S01]  /*00e0*/  LDCU.64 UR4, c[0x0][0x358] ;  /* 0x00006b00ff0477ac */ /* 0x000e620008000a00 */
[----:B------:R-:W2:Y:S01]  /*00f0*/  LDCU UR6, c[0x0][0x390] ;  /* 0x00007200ff0677ac */ /* 0x000ea20008000800 */
[----:B0-----:R-:W-:-:S04]  /*0100*/  IMAD.WIDE.U32 R2, R7, 0x4, R4 ;  /* 0x0000000407027825 */ /* 0x001fc800078e0004 */
[----:B------:R-:W-:Y:S01]  /*0110*/  IMAD.WIDE.U32 R4, R0, 0x4, R4 ;  /* 0x0000000400047825 */ /* 0x000fe200078e0004 */
[----:B-1----:R-:W3:Y:S04]  /*0120*/  LDG.E R9, desc[UR4][R2.64] ;  /* 0x0000000402097981 */ /* 0x002ee8000c1e1900 */
[----:B------:R-:W3:Y:S01]  /*0130*/  LDG.E R0, desc[UR4][R4.64] ;  /* 0x0000000404007981 */ /* 0x000ee2000c1e1900 */
[----:B--2---:R-:W-:Y:S02]  /*0140*/  LOP3.LUT P1, RZ, R7, UR6, RZ, 0xc0, !PT ;  /* 0x0000000607ff7c12 */ /* 0x004fe4000f82c0ff */
[CC--:B---3--:R-:W-:Y:S02]  /*0150*/  ISETP.GE.AND P0, PT, R9.reuse, R0.reuse, PT ;  /* 0x000000000900720c */ /* 0x0c8fe40003f06270 */
[----:B------:R-:W-:-:S02]  /*0160*/  ISETP.GT.AND P2, PT, R9, R0, PT ;  /* 0x000000000900720c */ /* 0x000fc40003f44270 */
[----:B------:R-:W-:-:S07]  /*0170*/  SEL R6, RZ, 0xffffffff, !P0 ;  /* 0xffffffffff067807 */ /* 0x000fce0004000000 */
[----:B------:R-:W-:-:S04]  /*0180*/  @!P1 SEL R6, RZ, 0xffffffff, P2 ;  /* 0xffffffffff069807 */ /* 0x000fc80001000000 */
[----:B------:R-:W-:-:S04]  /*0190*/  LOP3.LUT R6, R6, 0x1, RZ, 0xc0, !PT ;  /* 0x0000000106067812 */ /* 0x000fc800078ec0ff */
[----:B------:R-:W-:-:S13]  /*01a0*/  ISETP.NE.U32.AND P0, PT, R6, 0x1, PT ;  /* 0x000000010600780c */ /* 0x000fda0003f05070 */
[----:B------:R-:W-:Y:S05]  /*01b0*/  @!P0 EXIT ;  /* 0x000000000000894d */ /* 0x000fea0003800000 */
[----:B------:R-:W-:Y:S04]  /*01c0*/  STG.E desc[UR4][R2.64], R0 ;  /* 0x0000000002007986 */ /* 0x000fe8000c101904 */
[----:B------:R-:W-:Y:S01]  /*01d0*/  STG.E desc[UR4][R4.64], R9 ;  /* 0x0000000904007986 */ /* 0x000fe2000c101904 */
[----:B------:R-:W-:Y:S05]  /*01e0*/  EXIT ;  /* 0x000000000000794d */ /* 0x000fea0003800000 */
.L_x_223:
        /* <DEDUP_REMOVED lines=9> */
.L_x_236:


//--------------------- .text._Z19bitonicSharedKernelPii --------------------------
	.section	.text._Z19bitonicSharedKernelPii,"ax",@progbits
	.align	128
        .global         _Z19bitonicSharedKernelPii
        .type           _Z19bitonicSharedKernelPii,@function
        .size           _Z19bitonicSharedKernelPii,(.L_x_237 - _Z19bitonicSharedKernelPii)
        .other          _Z19bitonicSharedKernelPii,@"STO_CUDA_ENTRY STV_DEFAULT"
_Z19bitonicSharedKernelPii:
.text._Z19bitonicSharedKernelPii:
[----:B------:R-:W-:Y:S01]  /*0000*/  LDC R1, c[0x0][0x37c] ;  /* 0x0000df00ff017b82 */ /* 0x000fe20000000800 */
[----:B------:R-:W0:Y:S07]  /*0010*/  S2R R6, SR_TID.X ;  /* 0x0000000000067919 */ /* 0x000e2e0000002100 */
[----:B------:R-:W0:Y:S01]  /*0020*/  S2UR UR4, SR_CTAID.X ;  /* 0x00000000000479c3 */ /* 0x000e220000002500 */
[----:B------:R-:W1:Y:S01]  /*0030*/  LDCU UR5, c[0x0][0x388] ;  /* 0x00007100ff0577ac */ /* 0x000e620008000800 */
[----:B------:R-:W-:Y:S01]  /*0040*/  IMAD.MOV.U32 R0, RZ, RZ, 0x7fffffff ;  /* 0x7fffffffff007424 */ /* 0x000fe200078e00ff */
[----:B------:R-:W2:Y:S05]  /*0050*/  LDCU.64 UR8, c[0x0][0x358] ;  /* 0x00006b00ff0877ac */ /* 0x000eaa0008000a00 */
[----:B------:R-:W0:Y:S08]  /*0060*/  LDC R9, c[0x0][0x360] ;  /* 0x0000d800ff097b82 */ /* 0x000e300000000800 */
[----:B------:R-:W3:Y:S01]  /*0070*/  LDC.64 R2, c[0x0][0x380] ;  /* 0x0000e000ff027b82 */ /* 0x000ee20000000a00 */
[----:B0-----:R-:W-:-:S05]  /*0080*/  IMAD R5, R9, UR4, R6 ;  /* 0x0000000409057c24 */ /* 0x001fca000f8e0206 */
[C---:B-1----:R-:W-:Y:S01]  /*0090*/  ISETP.GE.AND P0, PT, R5.reuse, UR5, PT ;  /* 0x0000000505007c0c */ /* 0x042fe2000bf06270 */
[----:B---3--:R-:W-:-:S12]  /*00a0*/  IMAD.WIDE R2, R5, 0x4, R2 ;  /* 0x0000000405027825 */ /* 0x008fd800078e0202 */
[----:B--2---:R-:W2:Y:S01]  /*00b0*/  @!P0 LDG.E R0, desc[UR8][R2.64] ;  /* 0x0000000802008981 */ /* 0x004ea2000c1e1900 */
[----:B------:R-:W0:Y:S01]  /*00c0*/  S2UR UR5, SR_CgaCtaId ;  /* 0x00000000000579c3 */ /* 0x000e220000008800 */
[----:B------:R-:W-:Y:S01]  /*00d0*/  UMOV UR4, 0x400 ;  /* 0x0000040000047882 */ /* 0x000fe20000000000 */
[----:B------:R-:W-:Y:S01]  /*00e0*/  ISETP.GE.U32.AND P0, PT, R9, 0x2, PT ;  /* 0x000000020900780c */ /* 0x000fe20003f06070 */
[----:B0-----:R-:W-:-:S06]  /*00f0*/  ULEA UR4, UR5, UR4, 0x18 ;  /* 0x0000000405047291 */ /* 0x001fcc000f8ec0ff */
[----:B------:R-:W-:-:S05]  /*0100*/  LEA R7, R6, UR4, 0x2 ;  /* 0x0000000406077c11 */ /* 0x000fca000f8e10ff */
[----:B--2---:R0:W-:Y:S01]  /*0110*/  STS [R7], R0 ;  /* 0x0000000007007388 */ /* 0x0041e20000000800 */
[----:B------:R-:W-:Y:S06]  /*0120*/  BAR.SYNC.DEFER_BLOCKING 0x0 ;  /* 0x0000000000007b1d */ /* 0x000fec0000010000 */
[----:B------:R-:W-:Y:S05]  /*0130*/  @!P0 BRA `(.L_x_224) ;  /* 0x0000000000748947 */ /* 0x000fea0003800000 */
[----:B------:R-:W-:-:S05]  /*0140*/  UMOV UR7, 0x2 ;  /* 0x0000000200077882 */ /* 0x000fca0000000000 */
.L_x_229:
[----:B------:R-:W-:-:S04]  /*0150*/  USHF.R.S32.HI UR5, URZ, 0x1, UR7 ;  /* 0x00000001ff057899 */ /* 0x000fc80008011407 */
[----:B------:R-:W-:-:S09]  /*0160*/  UISETP.GE.AND UP0, UPT, UR5, 0x1, UPT ;  /* 0x000000010500788c */ /* 0x000fd2000bf06270 */
[----:B-1----:R-:W-:Y:S05]  /*0170*/  BRA.U !UP0, `(.L_x_225) ;  /* 0x0000000108587547 */ /* 0x002fea000b800000 */
.L_x_228:
[----:B-1----:R-:W-:Y:S01]  /*0180*/  LOP3.LUT R11, R6, UR5, RZ, 0x3c, !PT ;  /* 0x00000005060b7c12 */ /* 0x002fe2000f8e3cff */
[----:B------:R-:W-:Y:S03]  /*0190*/  BSSY.RECONVERGENT B0, `(.L_x_226) ;  /* 0x000000f000007945 */ /* 0x000fe60003800200 */
[----:B------:R-:W-:-:S13]  /*01a0*/  ISETP.GT.AND P0, PT, R11, R6, PT ;  /* 0x000000060b00720c */ /* 0x000fda0003f04270 */
[----:B------:R-:W-:Y:S05]  /*01b0*/  @!P0 BRA `(.L_x_227) ;  /* 0x0000000000308947 */ /* 0x000fea0003800000 */
[----:B------:R-:W-:Y:S01]  /*01c0*/  LEA R11, R11, UR4, 0x2 ;  /* 0x000000040b0b7c11 */ /* 0x000fe2000f8e10ff */
[----:B0-----:R-:W-:Y:S01]  /*01d0*/  LDS R0, [R7] ;  /* 0x0000000007007984 */ /* 0x001fe20000000800 */
[----:B------:R-:W-:-:S03]  /*01e0*/  LOP3.LUT P1, RZ, R6, UR7, RZ, 0xc0, !PT ;  /* 0x0000000706ff7c12 */ /* 0x000fc6000f82c0ff */
[----:B------:R-:W0:Y:S02]  /*01f0*/  LDS R13, [R11] ;  /* 0x000000000b0d7984 */ /* 0x000e240000000800 */
[CC--:B0-----:R-:W-:Y:S02]  /*0200*/  ISETP.GE.AND P0, PT, R0.reuse, R13.reuse, PT ;  /* 0x0000000d0000720c */ /* 0x0c1fe40003f06270 */
[----:B------:R-:W-:Y:S02]  /*0210*/  ISETP.GT.AND P2, PT, R0, R13, PT ;  /* 0x0000000d0000720c */ /* 0x000fe40003f44270 */
[----:B------:R-:W-:-:S04]  /*0220*/  SEL R4, RZ, 0xffffffff, !P0 ;  /* 0xffffffffff047807 */ /* 0x000fc80004000000 */
[----:B------:R-:W-:-:S04]  /*0230*/  @!P1 SEL R4, RZ, 0xffffffff, P2 ;  /* 0xffffffffff049807 */ /* 0x000fc80001000000 */
[----:B------:R-:W-:-:S04]  /*0240*/  LOP3.LUT R4, R4, 0x1, RZ, 0xc0, !PT ;  /* 0x0000000104047812 */ /* 0x000fc800078ec0ff */
[----:B------:R-:W-:-:S13]  /*0250*/  ISETP.NE.U32.AND P0, PT, R4, 0x1, PT ;  /* 0x000000010400780c */ /* 0x000fda0003f05070 */
[----:B------:R1:W-:Y:S04]  /*0260*/  @P0 STS [R7], R13 ;  /* 0x0000000d07000388 */ /* 0x0003e80000000800 */
[----:B------:R1:W-:Y:S02]  /*0270*/  @P0 STS [R11], R0 ;  /* 0x000000000b000388 */ /* 0x0003e40000000800 */
.L_x_227:
[----:B------:R-:W-:Y:S05]  /*0280*/  BSYNC.RECONVERGENT B0 ;  /* 0x0000000000007941 */ /* 0x000fea0003800200 */
.L_x_226:
[----:B------:R-:W-:Y:S01]  /*0290*/  BAR.SYNC.DEFER_BLOCKING 0x0 ;  /* 0x0000000000007b1d */ /* 0x000fe20000010000 */
[----:B------:R-:W-:Y:S02]  /*02a0*/  UISETP.GT.U32.AND UP0, UPT, UR5, 0x1, UPT ;  /* 0x000000010500788c */ /* 0x000fe4000bf04070 */
[----:B------:R-:W-:-:S07]  /*02b0*/  USHF.R.U32.HI UR6, URZ, 0x1, UR5 ;  /* 0x00000001ff067899 */ /* 0x000fce0008011605 */
[----:B------:R-:W-:Y:S01]  /*02c0*/  UMOV UR5, UR6 ;  /* 0x0000000600057c82 */ /* 0x000fe20008000000 */
[----:B------:R-:W-:Y:S05]  /*02d0*/  BRA.U UP0, `(.L_x_228) ;  /* 0xfffffffd00a87547 */ /* 0x000fea000b83ffff */
.L_x_225:
[----:B------:R-:W-:-:S06]  /*02e0*/  USHF.L.U32 UR7, UR7, 0x1, URZ ;  /* 0x0000000107077899 */ /* 0x000fcc00080006ff */
[----:B------:R-:W-:-:S13]  /*02f0*/  ISETP.LT.U32.AND P0, PT, R9, UR7, PT ;  /* 0x0000000709007c0c */ /* 0x000fda000bf01070 */
[----:B------:R-:W-:Y:S05]  /*0300*/  @!P0 BRA `(.L_x_229) ;  /* 0xfffffffc00908947 */ /* 0x000fea000383ffff */
.L_x_224:
[----:B------:R-:W2:Y:S02]  /*0310*/  LDCU UR5, c[0x0][0x388] ;  /* 0x00007100ff0577ac */ /* 0x000ea40008000800 */
[----:B--2---:R-:W-:-:S13]  /*0320*/  ISETP.GE.AND P0, PT, R5, UR5, PT ;  /* 0x0000000505007c0c */ /* 0x004fda000bf06270 */
[----:B------:R-:W-:Y:S05]  /*0330*/  @P0 EXIT ;  /* 0x000000000000094d */ /* 0x000fea0003800000 */
[----:B01----:R-:W0:Y:S04]  /*0340*/  LDS R7, [R7] ;  /* 0x0000000007077984 */ /* 0x003e280000000800 */
[----:B0-----:R-:W-:Y:S01]  /*0350*/  STG.E desc[UR8][R2.64], R7 ;  /* 0x0000000702007986 */ /* 0x001fe2000c101908 */
[----:B------:R-:W-:Y:S05]  /*0360*/  EXIT ;  /* 0x000000000000794d */ /* 0x000fea0003800000 */
.L_x_230:
        /* <DEDUP_REMOVED lines=9> */
.L_x_237:


//--------------------- .nv.shared._ZN3cub18CUB_300001_SM_10006detail10radix_sort29DeviceRadixSortOnesweepKernelINS1_5radix10policy_hubIiNS0_8NullTypeEyE10Policy1000ELNS0_9SortOrderE0EiS6_yiiNS1_21identity_decomposer_tEEEvPT5_SC_PT3_PKSD_PT1_PKSH_PT2_PKSL_T4_iiT6_ --------------------------
	.section	.nv.shared._ZN3cub18CUB_300001_SM_10006detail10radix_sort29DeviceRadixSortOnesweepKernelINS1_5radix10policy_hubIiNS0_8NullTypeEyE10Policy1000ELNS0_9SortOrderE0EiS6_yiiNS1_21identity_decomposer_tEEEvPT5_SC_PT3_PKSD_PT1_PKSH_PT2_PKSL_T4_iiT6_,"aw",@nobits
	.sectionflags	@""
	.align	16
.nv.shared._ZN3cub18CUB_300001_SM_10006detail10radix_sort29DeviceRadixSortOnesweepKernelINS1_5radix10policy_hubIiNS0_8NullTypeEyE10Policy1000ELNS0_9SortOrderE0EiS6_yiiNS1_21identity_decomposer_tEEEvPT5_SC_PT3_PKSD_PT1_PKSH_PT2_PKSL_T4_iiT6_:
	.zero		32256


//--------------------- .nv.shared.reserved.0     --------------------------
	.section	.nv.shared.reserved.0,"aw",@nobits
	.weak		__nv_reservedSMEM_offset_0_alias
	.size		__nv_reservedSMEM_offset_0_alias, 0, 64
	.other		__nv_reservedSMEM_offset_0_alias,@"STO_CUDA_RESERVED_SHARED STV_DEFAULT"
__nv_reservedSMEM_offset_0_alias:
	.zero		0
	.zero		64


//--------------------- .nv.global                --------------------------
	.section	.nv.global,"aw",@nobits
.nv.global:
	.type		_ZN34_INTERNAL_5962aae9_4_k_cu_e86d9afc6thrust24THRUST_300001_SM_1000_NS12placeholders2_8E,@object
	.size		_ZN34_INTERNAL_5962aae9_4_k_cu_e86d9afc6thrust24THRUST_300001_SM_1000_NS12placeholders2_8E,(_ZN34_INTERNAL_5962aae9_4_k_cu_e86d9afc4cuda3std3__436_GLOBAL__N__5962aae9_4_k_cu_e86d9afc6ignoreE - _ZN34_INTERNAL_5962aae9_4_k_cu_e86d9afc6thrust24THRUST_300001_SM_1000_NS12placeholders2_8E)
_ZN34_INTERNAL_5962aae9_4_k_cu_e86d9afc6thrust24THRUST_300001_SM_1000_NS12placeholders2_8E:
	.zero		1
	.type		_ZN34_INTERNAL_5962aae9_4_k_cu_e86d9afc4cuda3std3__436_GLOBAL__N__5962aae9_4_k_cu_e86d9afc6ignoreE,@object
	.size		_ZN34_INTERNAL_5962aae9_4_k_cu_e86d9afc4cuda3std3__436_GLOBAL__N__5962aae9_4_k_cu_e86d9afc6ignoreE,(_ZN34_INTERNAL_5962aae9_4_k_cu_e86d9afc4cuda3std6ranges3__45__cpo4dataE - _ZN34_INTERNAL_5962aae9_4_k_cu_e86d9afc4cuda3std3__436_GLOBAL__N__5962aae9_4_k_cu_e86d9afc6ignoreE)
_ZN34_INTERNAL_5962aae9_4_k_cu_e86d9afc4cuda3std3__436_GLOBAL__N__5962aae9_4_k_cu_e86d9afc6ignoreE:
	.zero		1
	.type		_ZN34_INTERNAL_5962aae9_4_k_cu_e86d9afc4cuda3std6ranges3__45__cpo4dataE,@object
	.size		_ZN34_INTERNAL_5962aae9_4_k_cu_e86d9afc4cuda3std6ranges3__45__cpo4dataE,(_ZN34_INTERNAL_5962aae9_4_k_cu_e86d9afc6thrust24THRUST_300001_SM_1000_NS6system3cpp3parE - _ZN34_INTERNAL_5962aae9_4_k_cu_e86d9afc4cuda3std6ranges3__45__cpo4dataE)
_ZN34_INTERNAL_5962aae9_4_k_cu_e86d9afc4cuda3std6ranges3__45__cpo4dataE:
	.zero		1
	.type		_ZN34_INTERNAL_5962aae9_4_k_cu_e86d9afc6thrust24THRUST_300001_SM_1000_NS6system3cpp3parE,@object
	.size		_ZN34_INTERNAL_5962aae9_4_k_cu_e86d9afc6thrust24THRUST_300001_SM_1000_NS6system3cpp3parE,(_ZN34_INTERNAL_5962aae9_4_k_cu_e86d9afc4cuda3std3__45__cpo5beginE - _ZN34_INTERNAL_5962aae9_4_k_cu_e86d9afc6thrust24THRUST_300001_SM_1000_NS6system3cpp3parE)
_ZN34_INTERNAL_5962aae9_4_k_cu_e86d9afc6thrust24THRUST_300001_SM_1000_NS6system3cpp3parE:
	.zero		1
	.type		_ZN34_INTERNAL_5962aae9_4_k_cu_e86d9afc4cuda3std3__45__cpo5beginE,@object
	.size		_ZN34_INTERNAL_5962aae9_4_k_cu_e86d9afc4cuda3std3__45__cpo5beginE,(_ZN34_INTERNAL_5962aae9_4_k_cu_e86d9afc4cuda3std6ranges3__45__cpo5beginE - _ZN34_INTERNAL_5962aae9_4_k_cu_e86d9afc4cuda3std3__45__cpo5beginE)
_ZN34_INTERNAL_5962aae9_4_k_cu_e86d9afc4cuda3std3__45__cpo5beginE:
	.zero		1
	.type		_ZN34_INTERNAL_5962aae9_4_k_cu_e86d9afc4cuda3std6ranges3__45__cpo5beginE,@object
	.size		_ZN34_INTERNAL_5962aae9_4_k_cu_e86d9afc4cuda3std6ranges3__45__cpo5beginE,(_ZN34_INTERNAL_5962aae9_4_k_cu_e86d9afc6thrust24THRUST_300001_SM_1000_NS6deviceE - _ZN34_INTERNAL_5962aae9_4_k_cu_e86d9afc4cuda3std6ranges3__45__cpo5beginE)
_ZN34_INTERNAL_5962aae9_4_k_cu_e86d9afc4cuda3std6ranges3__45__cpo5beginE:
	.zero		1
	.type		_ZN34_INTERNAL_5962aae9_4_k_cu_e86d9afc6thrust24THRUST_300001_SM_1000_NS6deviceE,@object
	.size		_ZN34_INTERNAL_5962aae9_4_k_cu_e86d9afc6thrust24THRUST_300001_SM_1000_NS6deviceE,(_ZN34_INTERNAL_5962aae9_4_k_cu_e86d9afc4cuda3std3__47nulloptE - _ZN34_INTERNAL_5962aae9_4_k_cu_e86d9afc6thrust24THRUST_300001_SM_1000_NS6deviceE)
_ZN34_INTERNAL_5962aae9_4_k_cu_e86d9afc6thrust24THRUST_300001_SM_1000_NS6deviceE:
	.zero		1
	.type		_ZN34_INTERNAL_5962aae9_4_k_cu_e86d9afc4cuda3std3__47nulloptE,@object
	.size		_ZN34_INTERNAL_5962aae9_4_k_cu_e86d9afc4cuda3std3__47nulloptE,(_ZN34_INTERNAL_5962aae9_4_k_cu_e86d9afc4cuda3std6ranges3__45__cpo8distanceE - _ZN34_INTERNAL_5962aae9_4_k_cu_e86d9afc4cuda3std3__47nulloptE)
_ZN34_INTERNAL_5962aae9_4_k_cu_e86d9afc4cuda3std3__47nulloptE:
	.zero		1
	.type		_ZN34_INTERNAL_5962aae9_4_k_cu_e86d9afc4cuda3std6ranges3__45__cpo8distanceE,@object
	.size		_ZN34_INTERNAL_5962aae9_4_k_cu_e86d9afc4cuda3std6ranges3__45__cpo8distanceE,(_ZN34_INTERNAL_5962aae9_4_k_cu_e86d9afc6thrust24THRUST_300001_SM_1000_NS12placeholders2_4E - _ZN34_INTERNAL_5962aae9_4_k_cu_e86d9afc4cuda3std6ranges3__45__cpo8distanceE)
_ZN34_INTERNAL_5962aae9_4_k_cu_e86d9afc4cuda3std6ranges3__45__cpo8distanceE:
	.zero		1
	.type		_ZN34_INTERNAL_5962aae9_4_k_cu_e86d9afc6thrust24THRUST_300001_SM_1000_NS12placeholders2_4E,@object
	.size		_ZN34_INTERNAL_5962aae9_4_k_cu_e86d9afc6thrust24THRUST_300001_SM_1000_NS12placeholders2_4E,(_ZN34_INTERNAL_5962aae9_4_k_cu_e86d9afc4cuda3std3__45__cpo6rbeginE - _ZN34_INTERNAL_5962aae9_4_k_cu_e86d9afc6thrust24THRUST_300001_SM_1000_NS12placeholders2_4E)
_ZN34_INTERNAL_5962aae9_4_k_cu_e86d9afc6thrust24THRUST_300001_SM_1000_NS12placeholders2_4E:
	.zero		1
	.type		_ZN34_INTERNAL_5962aae9_4_k_cu_e86d9afc4cuda3std3__45__cpo6rbeginE,@object
	.size		_ZN34_INTERNAL_5962aae9_4_k_cu_e86d9afc4cuda3std3__45__cpo6rbeginE,(_ZN34_INTERNAL_5962aae9_4_k_cu_e86d9afc4cuda3std6ranges3__45__cpo7advanceE - _ZN34_INTERNAL_5962aae9_4_k_cu_e86d9afc4cuda3std3__45__cpo6rbeginE)
_ZN34_INTERNAL_5962aae9_4_k_cu_e86d9afc4cuda3std3__45__cpo6rbeginE:
	.zero		1
	.type		_ZN34_INTERNAL_5962aae9_4_k_cu_e86d9afc4cuda3std6ranges3__45__cpo7advanceE,@object
	.size		_ZN34_INTERNAL_5962aae9_4_k_cu_e86d9afc4cuda3std6ranges3__45__cpo7advanceE,(_ZN34_INTERNAL_5962aae9_4_k_cu_e86d9afc6thrust24THRUST_300001_SM_1000_NS12placeholders3_10E - _ZN34_INTERNAL_5962aae9_4_k_cu_e86d9afc4cuda3std6ranges3__45__cpo7advanceE)
_ZN34_INTERNAL_5962aae9_4_k_cu_e86d9afc4cuda3std6ranges3__45__cpo7advanceE:
	.zero		1
	.type		_ZN34_INTERNAL_5962aae9_4_k_cu_e86d9afc6thrust24THRUST_300001_SM_1000_NS12placeholders3_10E,@object
	.size		_ZN34_INTERNAL_5962aae9_4_k_cu_e86d9afc6thrust24THRUST_300001_SM_1000_NS12placeholders3_10E,(_ZN34_INTERNAL_5962aae9_4_k_cu_e86d9afc4cuda3std3__48in_placeE - _ZN34_INTERNAL_5962aae9_4_k_cu_e86d9afc6thrust24THRUST_300001_SM_1000_NS12placeholders3_10E)
_ZN34_INTERNAL_5962aae9_4_k_cu_e86d9afc6thrust24THRUST_300001_SM_1000_NS12placeholders3_10E:
	.zero		1
	.type		_ZN34_INTERNAL_5962aae9_4_k_cu_e86d9afc4cuda3std3__48in_placeE,@object
	.size		_ZN34_INTERNAL_5962aae9_4_k_cu_e86d9afc4cuda3std3__48in_placeE,(_ZN34_INTERNAL_5962aae9_4_k_cu_e86d9afc4cuda3std6ranges3__45__cpo4sizeE - _ZN34_INTERNAL_5962aae9_4_k_cu_e86d9afc4cuda3std3__48in_placeE)
_ZN34_INTERNAL_5962aae9_4_k_cu_e86d9afc4cuda3std3__48in_placeE:
	.zero		1
	.type		_ZN34_INTERNAL_5962aae9_4_k_cu_e86d9afc4cuda3std6ranges3__45__cpo4sizeE,@object
	.size		_ZN34_INTERNAL_5962aae9_4_k_cu_e86d9afc4cuda3std6ranges3__45__cpo4sizeE,(_ZN34_INTERNAL_5962aae9_4_k_cu_e86d9afc6thrust24THRUST_300001_SM_1000_NS12placeholders2_2E - _ZN34_INTERNAL_5962aae9_4_k_cu_e86d9afc4cuda3std6ranges3__45__cpo4sizeE)
_ZN34_INTERNAL_5962aae9_4_k_cu_e86d9afc4cuda3std6ranges3__45__cpo4sizeE:
	.zero		1
	.type		_ZN34_INTERNAL_5962aae9_4_k_cu_e86d9afc6thrust24THRUST_300001_SM_1000_NS12placeholders2_2E,@object
	.size		_ZN34_INTERNAL_5962aae9_4_k_cu_e86d9afc6thrust24THRUST_300001_SM_1000_NS12placeholders2_2E,(_ZN34_INTERNAL_5962aae9_4_k_cu_e86d9afc4cuda3std3__45__cpo6cbeginE - _ZN34_INTERNAL_5962aae9_4_k_cu_e86d9afc6thrust24THRUST_300001_SM_1000_NS12placeholders2_2E)
_ZN34_INTERNAL_5962aae9_4_k_cu_e86d9afc6thrust24THRUST_300001_SM_1000_NS12placeholders2_2E:
	.zero		1
	.type		_ZN34_INTERNAL_5962aae9_4_k_cu_e86d9afc4cuda3std3__45__cpo6cbeginE,@object
	.size		_ZN34_INTERNAL_5962aae9_4_k_cu_e86d9afc4cuda3std3__45__cpo6cbeginE,(_ZN34_INTERNAL_5962aae9_4_k_cu_e86d9afc4cuda3std6ranges3__45__cpo6cbeginE - _ZN34_INTERNAL_5962aae9_4_k_cu_e86d9afc4cuda3std3__45__cpo6cbeginE)
_ZN34_INTERNAL_5962aae9_4_k_cu_e86d9afc4cuda3std3__45__cpo6cbeginE:
	.zero		1
	.type		_ZN34_INTERNAL_5962aae9_4_k_cu_e86d9afc4cuda3std6ranges3__45__cpo6cbeginE,@object
	.size		_ZN34_INTERNAL_5962aae9_4_k_cu_e86d9afc4cuda3std6ranges3__45__cpo6cbeginE,(_ZN34_INTERNAL_5962aae9_4_k_cu_e86d9afc6thrust24THRUST_300001_SM_1000_NS12placeholders2_6E - _ZN34_INTERNAL_5962aae9_4_k_cu_e86d9afc4cuda3std6ranges3__45__cpo6cbeginE)
_ZN34_INTERNAL_5962aae9_4_k_cu_e86d9afc4cuda3std6ranges3__45__cpo6cbeginE:
	.zero		1
	.type		_ZN34_INTERNAL_5962aae9_4_k_cu_e86d9afc6thrust24THRUST_300001_SM_1000_NS12placeholders2_6E,@object
	.size		_ZN34_INTERNAL_5962aae9_4_k_cu_e86d9afc6thrust24THRUST_300001_SM_1000_NS12placeholders2_6E,(_ZN34_INTERNAL_5962aae9_4_k_cu_e86d9afc4cuda3std3__45__cpo7crbeginE - _ZN34_INTERNAL_5962aae9_4_k_cu_e86d9afc6thrust24THRUST_300001_SM_1000_NS12placeholders2_6E)
_ZN34_INTERNAL_5962aae9_4_k_cu_e86d9afc6thrust24THRUST_300001_SM_1000_NS12placeholders2_6E:
	.zero		1
	.type		_ZN34_INTERNAL_5962aae9_4_k_cu_e86d9afc4cuda3std3__45__cpo7crbeginE,@object
	.size		_ZN34_INTERNAL_5962aae9_4_k_cu_e86d9afc4cuda3std3__45__cpo7crbeginE,(_ZN34_INTERNAL_5962aae9_4_k_cu_e86d9afc4cuda3std6ranges3__45__cpo4nextE - _ZN34_INTERNAL_5962aae9_4_k_cu_e86d9afc4cuda3std3__45__cpo7crbeginE)
_ZN34_INTERNAL_5962aae9_4_k_cu_e86d9afc4cuda3std3__45__cpo7crbeginE:
	.zero		1
	.type		_ZN34_INTERNAL_5962aae9_4_k_cu_e86d9afc4cuda3std6ranges3__45__cpo4nextE,@object
	.size		_ZN34_INTERNAL_5962aae9_4_k_cu_e86d9afc4cuda3std6ranges3__45__cpo4nextE,(_ZN34_INTERNAL_5962aae9_4_k_cu_e86d9afc4cuda3std6ranges3__45__cpo4swapE - _ZN34_INTERNAL_5962aae9_4_k_cu_e86d9afc4cuda3std6ranges3__45__cpo4nextE)
_ZN34_INTERNAL_5962aae9_4_k_cu_e86d9afc4cuda3std6ranges3__45__cpo4nextE:
	.zero		1
	.type		_ZN34_INTERNAL_5962aae9_4_k_cu_e86d9afc4cuda3std6ranges3__45__cpo4swapE,@object
	.size		_ZN34_INTERNAL_5962aae9_4_k_cu_e86d9afc4cuda3std6ranges3__45__cpo4swapE,(_ZN34_INTERNAL_5962aae9_4_k_cu_e86d9afc6thrust24THRUST_300001_SM_1000_NS8cuda_cub10par_nosyncE - _ZN34_INTERNAL_5962aae9_4_k_cu_e86d9afc4cuda3std6ranges3__45__cpo4swapE)
_ZN34_INTERNAL_5962aae9_4_k_cu_e86d9afc4cuda3std6ranges3__45__cpo4swapE:
	.zero		1
	.type		_ZN34_INTERNAL_5962aae9_4_k_cu_e86d9afc6thrust24THRUST_300001_SM_1000_NS8cuda_cub10par_nosyncE,@object
	.size		_ZN34_INTERNAL_5962aae9_4_k_cu_e86d9afc6thrust24THRUST_300001_SM_1000_NS8cuda_cub10par_nosyncE,(_ZN34_INTERNAL_5962aae9_4_k_cu_e86d9afc6thrust24THRUST_300001_SM_1000_NS3seqE - _ZN34_INTERNAL_5962aae9_4_k_cu_e86d9afc6thrust24THRUST_300001_SM_1000_NS8cuda_cub10par_nosyncE)
_ZN34_INTERNAL_5962aae9_4_k_cu_e86d9afc6thrust24THRUST_300001_SM_1000_NS8cuda_cub10par_nosyncE:
	.zero		1
	.type		_ZN34_INTERNAL_5962aae9_4_k_cu_e86d9afc6thrust24THRUST_300001_SM_1000_NS3seqE,@object
	.size		_ZN34_INTERNAL_5962aae9_4_k_cu_e86d9afc6thrust24THRUST_300001_SM_1000_NS3seqE,(_ZN34_INTERNAL_5962aae9_4_k_cu_e86d9afc4cuda3std3__420unreachable_sentinelE - _ZN34_INTERNAL_5962aae9_4_k_cu_e86d9afc6thrust24THRUST_300001_SM_1000_NS3seqE)
_ZN34_INTERNAL_5962aae9_4_k_cu_e86d9afc6thrust24THRUST_300001_SM_1000_NS3seqE:
	.zero		1
	.type		_ZN34_INTERNAL_5962aae9_4_k_cu_e86d9afc4cuda3std3__420unreachable_sentinelE,@object
	.size		_ZN34_INTERNAL_5962aae9_4_k_cu_e86d9afc4cuda3std3__420unreachable_sentinelE,(_ZN34_INTERNAL_5962aae9_4_k_cu_e86d9afc4cuda3std6ranges3__45__cpo5ssizeE - _ZN34_INTERNAL_5962aae9_4_k_cu_e86d9afc4cuda3std3__420unreachable_sentinelE)
_ZN34_INTERNAL_5962aae9_4_k_cu_e86d9afc4cuda3std3__420unreachable_sentinelE:
	.zero		1
	.type		_ZN34_INTERNAL_5962aae9_4_k_cu_e86d9afc4cuda3std6ranges3__45__cpo5ssizeE,@object
	.size		_ZN34_INTERNAL_5962aae9_4_k_cu_e86d9afc4cuda3std6ranges3__45__cpo5ssizeE,(_ZN34_INTERNAL_5962aae9_4_k_cu_e86d9afc6thrust24THRUST_300001_SM_1000_NS12placeholders2_3E - _ZN34_INTERNAL_5962aae9_4_k_cu_e86d9afc4cuda3std6ranges3__45__cpo5ssizeE)
_ZN34_INTERNAL_5962aae9_4_k_cu_e86d9afc4cuda3std6ranges3__45__cpo5ssizeE:
	.zero		1
	.type		_ZN34_INTERNAL_5962aae9_4_k_cu_e86d9afc6thrust24THRUST_300001_SM_1000_NS12placeholders2_3E,@object
	.size		_ZN34_INTERNAL_5962aae9_4_k_cu_e86d9afc6thrust24THRUST_300001_SM_1000_NS12placeholders2_3E,(_ZN34_INTERNAL_5962aae9_4_k_cu_e86d9afc4cuda3std3__45__cpo4cendE - _ZN34_INTERNAL_5962aae9_4_k_cu_e86d9afc6thrust24THRUST_300001_SM_1000_NS12placeholders2_3E)
_ZN34_INTERNAL_5962aae9_4_k_cu_e86d9afc6thrust24THRUST_300001_SM_1000_NS12placeholders2_3E:
	.zero		1
	.type		_ZN34_INTERNAL_5962aae9_4_k_cu_e86d9afc4cuda3std3__45__cpo4cendE,@object
	.size		_ZN34_INTERNAL_5962aae9_4_k_cu_e86d9afc4cuda3std3__45__cpo4cendE,(_ZN34_INTERNAL_5962aae9_4_k_cu_e86d9afc4cuda3std6ranges3__45__cpo4cendE - _ZN34_INTERNAL_5962aae9_4_k_cu_e86d9afc4cuda3std3__45__cpo4cendE)
_ZN34_INTERNAL_5962aae9_4_k_cu_e86d9afc4cuda3std3__45__cpo4cendE:
	.zero		1
	.type		_ZN34_INTERNAL_5962aae9_4_k_cu_e86d9afc4cuda3std6ranges3__45__cpo4cendE,@object
	.size		_ZN34_INTERNAL_5962aae9_4_k_cu_e86d9afc4cuda3std6ranges3__45__cpo4cendE,(_ZN34_INTERNAL_5962aae9_4_k_cu_e86d9afc6thrust24THRUST_300001_SM_1000_NS12placeholders2_7E - _ZN34_INTERNAL_5962aae9_4_k_cu_e86d9afc4cuda3std6ranges3__45__cpo4cendE)
_ZN34_INTERNAL_5962aae9_4_k_cu_e86d9afc4cuda3std6ranges3__45__cpo4cendE:
	.zero		1
	.type		_ZN34_INTERNAL_5962aae9_4_k_cu_e86d9afc6thrust24THRUST_300001_SM_1000_NS12placeholders2_7E,@object
	.size		_ZN34_INTERNAL_5962aae9_4_k_cu_e86d9afc6thrust24THRUST_300001_SM_1000_NS12placeholders2_7E,(_ZN34_INTERNAL_5962aae9_4_k_cu_e86d9afc4cuda3std3__45__cpo5crendE - _ZN34_INTERNAL_5962aae9_4_k_cu_e86d9afc6thrust24THRUST_300001_SM_1000_NS12placeholders2_7E)
_ZN34_INTERNAL_5962aae9_4_k_cu_e86d9afc6thrust24THRUST_300001_SM_1000_NS12placeholders2_7E:
	.zero		1
	.type		_ZN34_INTERNAL_5962aae9_4_k_cu_e86d9afc4cuda3std3__45__cpo5crendE,@object
	.size		_ZN34_INTERNAL_5962aae9_4_k_cu_e86d9afc4cuda3std3__45__cpo5crendE,(_ZN34_INTERNAL_5962aae9_4_k_cu_e86d9afc4cuda3std6ranges3__45__cpo4prevE - _ZN34_INTERNAL_5962aae9_4_k_cu_e86d9afc4cuda3std3__45__cpo5crendE)
_ZN34_INTERNAL_5962aae9_4_k_cu_e86d9afc4cuda3std3__45__cpo5crendE:
	.zero		1
	.type		_ZN34_INTERNAL_5962aae9_4_k_cu_e86d9afc4cuda3std6ranges3__45__cpo4prevE,@object
	.size		_ZN34_INTERNAL_5962aae9_4_k_cu_e86d9afc4cuda3std6ranges3__45__cpo4prevE,(_ZN34_INTERNAL_5962aae9_4_k_cu_e86d9afc4cuda3std6ranges3__45__cpo9iter_moveE - _ZN34_INTERNAL_5962aae9_4_k_cu_e86d9afc4cuda3std6ranges3__45__cpo4prevE)
_ZN34_INTERNAL_5962aae9_4_k_cu_e86d9afc4cuda3std6ranges3__45__cpo4prevE:
	.zero		1
	.type		_ZN34_INTERNAL_5962aae9_4_k_cu_e86d9afc4cuda3std6ranges3__45__cpo9iter_moveE,@object
	.size		_ZN34_INTERNAL_5962aae9_4_k_cu_e86d9afc4cuda3std6ranges3__45__cpo9iter_moveE,(_ZN34_INTERNAL_5962aae9_4_k_cu_e86d9afc6thrust24THRUST_300001_SM_1000_NS6system6detail10sequential3seqE - _ZN34_INTERNAL_5962aae9_4_k_cu_e86d9afc4cuda3std6ranges3__45__cpo9iter_moveE)
_ZN34_INTERNAL_5962aae9_4_k_cu_e86d9afc4cuda3std6ranges3__45__cpo9iter_moveE:
	.zero		1
	.type		_ZN34_INTERNAL_5962aae9_4_k_cu_e86d9afc6thrust24THRUST_300001_SM_1000_NS6system6detail10sequential3seqE,@object
	.size		_ZN34_INTERNAL_5962aae9_4_k_cu_e86d9afc6thrust24THRUST_300001_SM_1000_NS6system6detail10sequential3seqE,(_ZN34_INTERNAL_5962aae9_4_k_cu_e86d9afc6thrust24THRUST_300001_SM_1000_NS12placeholders2_9E - _ZN34_INTERNAL_5962aae9_4_k_cu_e86d9afc6thrust24THRUST_300001_SM_1000_NS6system6detail10sequential3seqE)
_ZN34_INTERNAL_5962aae9_4_k_cu_e86d9afc6thrust24THRUST_300001_SM_1000_NS6system6detail10sequential3seqE:
	.zero		1
	.type		_ZN34_INTERNAL_5962aae9_4_k_cu_e86d9afc6thrust24THRUST_300001_SM_1000_NS12placeholders2_9E,@object
	.size		_ZN34_INTERNAL_5962aae9_4_k_cu_e86d9afc6thrust24THRUST_300001_SM_1000_NS12placeholders2_9E,(_ZN34_INTERNAL_5962aae9_4_k_cu_e86d9afc4cuda3std3__419piecewise_constructE - _ZN34_INTERNAL_5962aae9_4_k_cu_e86d9afc6thrust24THRUST_300001_SM_1000_NS12placeholders2_9E)
_ZN34_INTERNAL_5962aae9_4_k_cu_e86d9afc6thrust24THRUST_300001_SM_1000_NS12placeholders2_9E:
	.zero		1
	.type		_ZN34_INTERNAL_5962aae9_4_k_cu_e86d9afc4cuda3std3__419piecewise_constructE,@object
	.size		_ZN34_INTERNAL_5962aae9_4_k_cu_e86d9afc4cuda3std3__419piecewise_constructE,(_ZN34_INTERNAL_5962aae9_4_k_cu_e86d9afc4cuda3std6ranges3__45__cpo5cdataE - _ZN34_INTERNAL_5962aae9_4_k_cu_e86d9afc4cuda3std3__419piecewise_constructE)
_ZN34_INTERNAL_5962aae9_4_k_cu_e86d9afc4cuda3std3__419piecewise_constructE:
	.zero		1
	.type		_ZN34_INTERNAL_5962aae9_4_k_cu_e86d9afc4cuda3std6ranges3__45__cpo5cdataE,@object
	.size		_ZN34_INTERNAL_5962aae9_4_k_cu_e86d9afc4cuda3std6ranges3__45__cpo5cdataE,(_ZN34_INTERNAL_5962aae9_4_k_cu_e86d9afc6thrust24THRUST_300001_SM_1000_NS12placeholders2_1E - _ZN34_INTERNAL_5962aae9_4_k_cu_e86d9afc4cuda3std6ranges3__45__cpo5cdataE)
_ZN34_INTERNAL_5962aae9_4_k_cu_e86d9afc4cuda3std6ranges3__45__cpo5cdataE:
	.zero		1
	.type		_ZN34_INTERNAL_5962aae9_4_k_cu_e86d9afc6thrust24THRUST_300001_SM_1000_NS12placeholders2_1E,@object
	.size		_ZN34_INTERNAL_5962aae9_4_k_cu_e86d9afc6thrust24THRUST_300001_SM_1000_NS12placeholders2_1E,(_ZN34_INTERNAL_5962aae9_4_k_cu_e86d9afc4cuda3std3__45__cpo3endE - _ZN34_INTERNAL_5962aae9_4_k_cu_e86d9afc6thrust24THRUST_300001_SM_1000_NS12placeholders2_1E)
_ZN34_INTERNAL_5962aae9_4_k_cu_e86d9afc6thrust24THRUST_300001_SM_1000_NS12placeholders2_1E:
	.zero		1
	.type		_ZN34_INTERNAL_5962aae9_4_k_cu_e86d9afc4cuda3std3__45__cpo3endE,@object
	.size		_ZN34_INTERNAL_5962aae9_4_k_cu_e86d9afc4cuda3std3__45__cpo3endE,(_ZN34_INTERNAL_5962aae9_4_k_cu_e86d9afc4cuda3std6ranges3__45__cpo3endE - _ZN34_INTERNAL_5962aae9_4_k_cu_e86d9afc4cuda3std3__45__cpo3endE)
_ZN34_INTERNAL_5962aae9_4_k_cu_e86d9afc4cuda3std3__45__cpo3endE:
	.zero		1
	.type		_ZN34_INTERNAL_5962aae9_4_k_cu_e86d9afc4cuda3std6ranges3__45__cpo3endE,@object
	.size		_ZN34_INTERNAL_5962aae9_4_k_cu_e86d9afc4cuda3std6ranges3__45__cpo3endE,(_ZN34_INTERNAL_5962aae9_4_k_cu_e86d9afc6thrust24THRUST_300001_SM_1000_NS12placeholders2_5E - _ZN34_INTERNAL_5962aae9_4_k_cu_e86d9afc4cuda3std6ranges3__45__cpo3endE)
_ZN34_INTERNAL_5962aae9_4_k_cu_e86d9afc4cuda3std6ranges3__45__cpo3endE:
	.zero		1
	.type		_ZN34_INTERNAL_5962aae9_4_k_cu_e86d9afc6thrust24THRUST_300001_SM_1000_NS12placeholders2_5E,@object
	.size		_ZN34_INTERNAL_5962aae9_4_k_cu_e86d9afc6thrust24THRUST_300001_SM_1000_NS12placeholders2_5E,(_ZN34_INTERNAL_5962aae9_4_k_cu_e86d9afc4cuda3std3__45__cpo4rendE - _ZN34_INTERNAL_5962aae9_4_k_cu_e86d9afc6thrust24THRUST_300001_SM_1000_NS12placeholders2_5E)
_ZN34_INTERNAL_5962aae9_4_k_cu_e86d9afc6thrust24THRUST_300001_SM_1000_NS12placeholders2_5E:
	.zero		1
	.type		_ZN34_INTERNAL_5962aae9_4_k_cu_e86d9afc4cuda3std3__45__cpo4rendE,@object
	.size		_ZN34_INTERNAL_5962aae9_4_k_cu_e86d9afc4cuda3std3__45__cpo4rendE,(_ZN34_INTERNAL_5962aae9_4_k_cu_e86d9afc4cuda3std6ranges3__45__cpo9iter_swapE - _ZN34_INTERNAL_5962aae9_4_k_cu_e86d9afc4cuda3std3__45__cpo4rendE)
_ZN34_INTERNAL_5962aae9_4_k_cu_e86d9afc4cuda3std3__45__cpo4rendE:
	.zero		1
	.type		_ZN34_INTERNAL_5962aae9_4_k_cu_e86d9afc4cuda3std6ranges3__45__cpo9iter_swapE,@object
	.size		_ZN34_INTERNAL_5962aae9_4_k_cu_e86d9afc4cuda3std6ranges3__45__cpo9iter_swapE,(_ZN34_INTERNAL_5962aae9_4_k_cu_e86d9afc4cuda3std3__48unexpectE - _ZN34_INTERNAL_5962aae9_4_k_cu_e86d9afc4cuda3std6ranges3__45__cpo9iter_swapE)
_ZN34_INTERNAL_5962aae9_4_k_cu_e86d9afc4cuda3std6ranges3__45__cpo9iter_swapE:
	.zero		1
	.type		_ZN34_INTERNAL_5962aae9_4_k_cu_e86d9afc4cuda3std3__48unexpectE,@object
	.size		_ZN34_INTERNAL_5962aae9_4_k_cu_e86d9afc4cuda3std3__48unexpectE,(_ZN34_INTERNAL_5962aae9_4_k_cu_e86d9afc6thrust24THRUST_300001_SM_1000_NS8cuda_cub3parE - _ZN34_INTERNAL_5962aae9_4_k_cu_e86d9afc4cuda3std3__48unexpectE)
_ZN34_INTERNAL_5962aae9_4_k_cu_e86d9afc4cuda3std3__48unexpectE:
	.zero		1
	.type		_ZN34_INTERNAL_5962aae9_4_k_cu_e86d9afc6thrust24THRUST_300001_SM_1000_NS8cuda_cub3parE,@object
	.size		_ZN34_INTERNAL_5962aae9_4_k_cu_e86d9afc6thrust24THRUST_300001_SM_1000_NS8cuda_cub3parE,(.L_29 - _ZN34_INTERNAL_5962aae9_4_k_cu_e86d9afc6thrust24THRUST_300001_SM_1000_NS8cuda_cub3parE)
_ZN34_INTERNAL_5962aae9_4_k_cu_e86d9afc6thrust24THRUST_300001_SM_1000_NS8cuda_cub3parE:
	.zero		1
.L_29:


//--------------------- .nv.shared._ZN3cub18CUB_300001_SM_10006detail10radix_sort33DeviceRadixSortExclusiveSumKernelINS1_5radix10policy_hubIiNS0_8NullTypeEyE10Policy1000EyEEvPT0_ --------------------------
	.section	.nv.shared._ZN3cub18CUB_300001_SM_10006detail10radix_sort33DeviceRadixSortExclusiveSumKernelINS1_5radix10policy_hubIiNS0_8NullTypeEyE10Policy1000EyEEvPT0_,"aw",@nobits
	.sectionflags	@""
	.align	16
.nv.shared._ZN3cub18CUB_300001_SM_10006detail10radix_sort33DeviceRadixSortExclusiveSumKernelINS1_5radix10policy_hubIiNS0_8NullTypeEyE10Policy1000EyEEvPT0_:
	.zero		3360


//--------------------- .nv.shared._ZN3cub18CUB_300001_SM_10006detail10radix_sort30DeviceRadixSortHistogramKernelINS1_5radix10policy_hubIiNS0_8NullTypeEyE10Policy1000ELNS0_9SortOrderE0EiyNS1_21identity_decomposer_tEEEvPT2_PKT1_SB_iiT3_ --------------------------
	.section	.nv.shared._ZN3cub18CUB_300001_SM_10006detail10radix_sort30DeviceRadixSortHistogramKernelINS1_5radix10policy_hubIiNS0_8NullTypeEyE10Policy1000ELNS0_9SortOrderE0EiyNS1_21identity_decomposer_tEEEvPT2_PKT1_SB_iiT3_,"aw",@nobits
	.sectionflags	@""
	.align	4
.nv.shared._ZN3cub18CUB_300001_SM_10006detail10radix_sort30DeviceRadixSortHistogramKernelINS1_5radix10policy_hubIiNS0_8NullTypeEyE10Policy1000ELNS0_9SortOrderE0EiyNS1_21identity_decomposer_tEEEvPT2_PKT1_SB_iiT3_:
	.zero		5120


//--------------------- .nv.shared._ZN3cub18CUB_300001_SM_10006detail10radix_sort31DeviceRadixSortSingleTileKernelINS1_5radix10policy_hubIiNS0_8NullTypeEyE10Policy1000ELNS0_9SortOrderE0EiS6_yNS1_21identity_decomposer_tEEEvPKT1_PSB_PKT2_PSF_T3_iiT4_ --------------------------
	.section	.nv.shared._ZN3cub18CUB_300001_SM_10006detail10radix_sort31DeviceRadixSortSingleTileKernelINS1_5radix10policy_hubIiNS0_8NullTypeEyE10Policy1000ELNS0_9SortOrderE0EiS6_yNS1_21identity_decomposer_tEEEvPKT1_PSB_PKT2_PSF_T3_iiT4_,"aw",@nobits
	.sectionflags	@""
	.align	16
.nv.shared._ZN3cub18CUB_300001_SM_10006detail10radix_sort31DeviceRadixSortSingleTileKernelINS1_5radix10policy_hubIiNS0_8NullTypeEyE10Policy1000ELNS0_9SortOrderE0EiS6_yNS1_21identity_decomposer_tEEEvPKT1_PSB_PKT2_PSF_T3_iiT4_:
	.zero		34880


//--------------------- .nv.shared._Z19bitonicSharedKernelPii --------------------------
	.section	.nv.shared._Z19bitonicSharedKernelPii,"aw",@nobits
	.sectionflags	@""
	.align	4
.nv.shared._Z19bitonicSharedKernelPii:
	.zero		5120


//--------------------- .nv.constant0._ZN3cub18CUB_300001_SM_10006detail10radix_sort29DeviceRadixSortOnesweepKernelINS1_5radix10policy_hubIiNS0_8NullTypeEyE10Policy1000ELNS0_9SortOrderE0EiS6_yiiNS1_21identity_decomposer_tEEEvPT5_SC_PT3_PKSD_PT1_PKSH_PT2_PKSL_T4_iiT6_ --------------------------
	.section	.nv.constant0._ZN3cub18CUB_300001_SM_10006detail10radix_sort29DeviceRadixSortOnesweepKernelINS1_5radix10policy_hubIiNS0_8NullTypeEyE10Policy1000ELNS0_9SortOrderE0EiS6_yiiNS1_21identity_decomposer_tEEEvPT5_SC_PT3_PKSD_PT1_PKSH_PT2_PKSL_T4_iiT6_,"a",@progbits
	.sectionflags	@""
	.align	4
.nv.constant0._ZN3cub18CUB_300001_SM_10006detail10radix_sort29DeviceRadixSortOnesweepKernelINS1_5radix10policy_hubIiNS0_8NullTypeEyE10Policy1000ELNS0_9SortOrderE0EiS6_yiiNS1_21identity_decomposer_tEEEvPT5_SC_PT3_PKSD_PT1_PKSH_PT2_PKSL_T4_iiT6_:
	.zero		973


//--------------------- .nv.constant0._ZN3cub18CUB_300001_SM_10006detail10radix_sort33DeviceRadixSortExclusiveSumKernelINS1_5radix10policy_hubIiNS0_8NullTypeEyE10Policy1000EyEEvPT0_ --------------------------
	.section	.nv.constant0._ZN3cub18CUB_300001_SM_10006detail10radix_sort33DeviceRadixSortExclusiveSumKernelINS1_5radix10policy_hubIiNS0_8NullTypeEyE10Policy1000EyEEvPT0_,"a",@progbits
	.sectionflags	@""
	.align	4
.nv.constant0._ZN3cub18CUB_300001_SM_10006detail10radix_sort33DeviceRadixSortExclusiveSumKernelINS1_5radix10policy_hubIiNS0_8NullTypeEyE10Policy1000EyEEvPT0_:
	.zero		904


//--------------------- .nv.constant0._ZN3cub18CUB_300001_SM_10006detail10radix_sort30DeviceRadixSortHistogramKernelINS1_5radix10policy_hubIiNS0_8NullTypeEyE10Policy1000ELNS0_9SortOrderE0EiyNS1_21identity_decomposer_tEEEvPT2_PKT1_SB_iiT3_ --------------------------
	.section	.nv.constant0._ZN3cub18CUB_300001_SM_10006detail10radix_sort30DeviceRadixSortHistogramKernelINS1_5radix10policy_hubIiNS0_8NullTypeEyE10Policy1000ELNS0_9SortOrderE0EiyNS1_21identity_decomposer_tEEEvPT2_PKT1_SB_iiT3_,"a",@progbits
	.sectionflags	@""
	.align	4
.nv.constant0._ZN3cub18CUB_300001_SM_10006detail10radix_sort30DeviceRadixSortHistogramKernelINS1_5radix10policy_hubIiNS0_8NullTypeEyE10Policy1000ELNS0_9SortOrderE0EiyNS1_21identity_decomposer_tEEEvPT2_PKT1_SB_iiT3_:
	.zero		929


//--------------------- .nv.constant0._ZN3cub18CUB_300001_SM_10006detail10radix_sort31DeviceRadixSortSingleTileKernelINS1_5radix10policy_hubIiNS0_8NullTypeEyE10Policy1000ELNS0_9SortOrderE0EiS6_yNS1_21identity_decomposer_tEEEvPKT1_PSB_PKT2_PSF_T3_iiT4_ --------------------------
	.section	.nv.constant0._ZN3cub18CUB_300001_SM_10006detail10radix_sort31DeviceRadixSortSingleTileKernelINS1_5radix10policy_hubIiNS0_8NullTypeEyE10Policy1000ELNS0_9SortOrderE0EiS6_yNS1_21identity_decomposer_tEEEvPKT1_PSB_PKT2_PSF_T3_iiT4_,"a",@progbits
	.sectionflags	@""
	.align	4
.nv.constant0._ZN3cub18CUB_300001_SM_10006detail10radix_sort31DeviceRadixSortSingleTileKernelINS1_5radix10policy_hubIiNS0_8NullTypeEyE10Policy1000ELNS0_9SortOrderE0EiS6_yNS1_21identity_decomposer_tEEEvPKT1_PSB_PKT2_PSF_T3_iiT4_:
	.zero		945


//--------------------- .nv.constant0._ZN3cub18CUB_300001_SM_10006detail11EmptyKernelIvEEvv --------------------------
	.section	.nv.constant0._ZN3cub18CUB_300001_SM_10006detail11EmptyKernelIvEEvv,"a",@progbits
	.sectionflags	@""
	.align	4
.nv.constant0._ZN3cub18CUB_300001_SM_10006detail11EmptyKernelIvEEvv:
	.zero		896


//--------------------- .nv.constant0._Z18bitonicGlobalMergePiiii --------------------------
	.section	.nv.constant0._Z18bitonicGlobalMergePiiii,"a",@progbits
	.sectionflags	@""
	.align	4
.nv.constant0._Z18bitonicGlobalMergePiiii:
	.zero		916


//--------------------- .nv.constant0._Z19bitonicSharedKernelPii --------------------------
	.section	.nv.constant0._Z19bitonicSharedKernelPii,"a",@progbits
	.sectionflags	@""
	.align	4
.nv.constant0._Z19bitonicSharedKernelPii:
	.zero		908


//--------------------- SYMBOLS --------------------------

	.type		.nv.reservedSmem.offset0,@object
	.size		.nv.reservedSmem.offset0,0x4
	.type		.nv.reservedSmem.cap,@object
	.size		.nv.reservedSmem.cap,0x4
